//
// Generated by NVIDIA NVVM Compiler
//
// Compiler Build ID: CL-36424714
// Cuda compilation tools, release 13.0, V13.0.88
// Based on NVVM 20.0.0
//

.version 9.0
.target sm_100
.address_size 64

	// .globl	_Z27generate_pts_mask_for_box3diiiiiPKfS0_Pi
.global .align 4 .b8 __cudart_i2opi_f[24] = {65, 144, 67, 60, 153, 149, 98, 219, 192, 221, 52, 245, 209, 87, 39, 252, 41, 21, 68, 78, 110, 131, 249, 162};

.visible .entry _Z27generate_pts_mask_for_box3diiiiiPKfS0_Pi(
	.param .u32 _Z27generate_pts_mask_for_box3diiiiiPKfS0_Pi_param_0,
	.param .u32 _Z27generate_pts_mask_for_box3diiiiiPKfS0_Pi_param_1,
	.param .u32 _Z27generate_pts_mask_for_box3diiiiiPKfS0_Pi_param_2,
	.param .u32 _Z27generate_pts_mask_for_box3diiiiiPKfS0_Pi_param_3,
	.param .u32 _Z27generate_pts_mask_for_box3diiiiiPKfS0_Pi_param_4,
	.param .u64 .ptr .align 1 _Z27generate_pts_mask_for_box3diiiiiPKfS0_Pi_param_5,
	.param .u64 .ptr .align 1 _Z27generate_pts_mask_for_box3diiiiiPKfS0_Pi_param_6,
	.param .u64 .ptr .align 1 _Z27generate_pts_mask_for_box3diiiiiPKfS0_Pi_param_7
)
{
	.local .align 4 .b8 	__local_depot0[28];
	.reg .b64 	%SP;
	.reg .b64 	%SPL;
	.reg .pred 	%p<25>;
	.reg .b32 	%r<109>;
	.reg .b32 	%f<88>;
	.reg .b64 	%rd<51>;
	.reg .b64 	%fd<14>;

	mov.u64 	%SPL, __local_depot0;
	ld.param.u32 	%r34, [_Z27generate_pts_mask_for_box3diiiiiPKfS0_Pi_param_0];
	ld.param.u32 	%r30, [_Z27generate_pts_mask_for_box3diiiiiPKfS0_Pi_param_1];
	ld.param.u32 	%r31, [_Z27generate_pts_mask_for_box3diiiiiPKfS0_Pi_param_2];
	ld.param.u32 	%r32, [_Z27generate_pts_mask_for_box3diiiiiPKfS0_Pi_param_3];
	ld.param.u32 	%r33, [_Z27generate_pts_mask_for_box3diiiiiPKfS0_Pi_param_4];
	ld.param.u64 	%rd19, [_Z27generate_pts_mask_for_box3diiiiiPKfS0_Pi_param_5];
	ld.param.u64 	%rd20, [_Z27generate_pts_mask_for_box3diiiiiPKfS0_Pi_param_6];
	ld.param.u64 	%rd21, [_Z27generate_pts_mask_for_box3diiiiiPKfS0_Pi_param_7];
	add.u64 	%rd1, %SPL, 0;
	mov.u32 	%r35, %ctaid.x;
	mov.u32 	%r36, %ntid.x;
	mov.u32 	%r37, %tid.x;
	mad.lo.s32 	%r1, %r35, %r36, %r37;
	mov.u32 	%r2, %ctaid.y;
	setp.ge.s32 	%p1, %r1, %r30;
	setp.ge.s32 	%p2, %r2, %r34;
	or.pred  	%p3, %p2, %p1;
	@%p3 bra 	$L__BB0_21;
	cvta.to.global.u64 	%rd23, %rd20;
	cvta.to.global.u64 	%rd24, %rd19;
	cvta.to.global.u64 	%rd25, %rd21;
	mul.lo.s32 	%r38, %r1, 3;
	mul.wide.s32 	%rd26, %r38, 4;
	add.s64 	%rd2, %rd23, %rd26;
	mul.lo.s32 	%r39, %r2, 7;
	mul.wide.u32 	%rd27, %r39, 4;
	add.s64 	%rd3, %rd24, %rd27;
	mad.lo.s32 	%r40, %r30, %r2, %r1;
	mul.wide.s32 	%rd28, %r40, 4;
	add.s64 	%rd4, %rd25, %rd28;
	ld.global.f32 	%f17, [%rd2+8];
	ld.global.f32 	%f18, [%rd3+8];
	ld.global.f32 	%f19, [%rd3+20];
	sub.f32 	%f20, %f17, %f18;
	abs.f32 	%f21, %f20;
	cvt.f64.f32 	%fd1, %f21;
	cvt.f64.f32 	%fd2, %f19;
	mul.f64 	%fd3, %fd2, 0d3FE0000000000000;
	setp.geu.f64 	%p4, %fd3, %fd1;
	@%p4 bra 	$L__BB0_3;
	mov.b32 	%r100, -1;
	st.global.u32 	[%rd4], %r100;
	bra.uni 	$L__BB0_21;
$L__BB0_3:
	ld.global.f32 	%f22, [%rd3+24];
	ld.global.f32 	%f1, [%rd3+16];
	ld.global.f32 	%f2, [%rd3+12];
	ld.global.f32 	%f23, [%rd3+4];
	ld.global.f32 	%f24, [%rd3];
	ld.global.f32 	%f25, [%rd2+4];
	ld.global.f32 	%f26, [%rd2];
	sub.f32 	%f3, %f26, %f24;
	sub.f32 	%f4, %f25, %f23;
	neg.f32 	%f5, %f22;
	mul.f32 	%f27, %f22, 0fBF22F983;
	cvt.rni.s32.f32 	%r108, %f27;
	cvt.rn.f32.s32 	%f28, %r108;
	fma.rn.f32 	%f29, %f28, 0fBFC90FDA, %f5;
	fma.rn.f32 	%f30, %f28, 0fB3A22168, %f29;
	fma.rn.f32 	%f87, %f28, 0fA7C234C5, %f30;
	abs.f32 	%f7, %f5;
	setp.ltu.f32 	%p5, %f7, 0f47CE4780;
	mov.u32 	%r104, %r108;
	mov.f32 	%f86, %f87;
	@%p5 bra 	$L__BB0_11;
	setp.neu.f32 	%p6, %f7, 0f7F800000;
	@%p6 bra 	$L__BB0_6;
	mov.f32 	%f33, 0f00000000;
	mul.rn.f32 	%f86, %f5, %f33;
	mov.b32 	%r104, 0;
	bra.uni 	$L__BB0_11;
$L__BB0_6:
	mov.b32 	%r4, %f5;
	shl.b32 	%r42, %r4, 8;
	or.b32  	%r5, %r42, -2147483648;
	mov.b64 	%rd47, 0;
	mov.b32 	%r101, 0;
	mov.u64 	%rd45, __cudart_i2opi_f;
	mov.u64 	%rd46, %rd1;
$L__BB0_7:
	.pragma "nounroll";
	ld.global.nc.u32 	%r43, [%rd45];
	mad.wide.u32 	%rd31, %r43, %r5, %rd47;
	shr.u64 	%rd47, %rd31, 32;
	st.local.u32 	[%rd46], %rd31;
	add.s32 	%r101, %r101, 1;
	add.s64 	%rd46, %rd46, 4;
	add.s64 	%rd45, %rd45, 4;
	setp.ne.s32 	%p7, %r101, 6;
	@%p7 bra 	$L__BB0_7;
	shr.u32 	%r44, %r4, 23;
	st.local.u32 	[%rd1+24], %rd47;
	and.b32  	%r8, %r44, 31;
	and.b32  	%r45, %r44, 224;
	add.s32 	%r46, %r45, -128;
	shr.u32 	%r47, %r46, 5;
	mul.wide.u32 	%rd32, %r47, 4;
	sub.s64 	%rd11, %rd1, %rd32;
	ld.local.u32 	%r102, [%rd11+24];
	ld.local.u32 	%r103, [%rd11+20];
	setp.eq.s32 	%p8, %r8, 0;
	@%p8 bra 	$L__BB0_10;
	shf.l.wrap.b32 	%r102, %r103, %r102, %r8;
	ld.local.u32 	%r48, [%rd11+16];
	shf.l.wrap.b32 	%r103, %r48, %r103, %r8;
$L__BB0_10:
	shr.u32 	%r49, %r102, 30;
	shf.l.wrap.b32 	%r50, %r103, %r102, 2;
	shl.b32 	%r51, %r103, 2;
	shr.u32 	%r52, %r50, 31;
	add.s32 	%r53, %r52, %r49;
	neg.s32 	%r54, %r53;
	setp.lt.s32 	%p9, %r4, 0;
	selp.b32 	%r104, %r54, %r53, %p9;
	xor.b32  	%r55, %r50, %r4;
	shr.s32 	%r56, %r50, 31;
	xor.b32  	%r57, %r56, %r50;
	xor.b32  	%r58, %r56, %r51;
	cvt.u64.u32 	%rd33, %r57;
	shl.b64 	%rd34, %rd33, 32;
	cvt.u64.u32 	%rd35, %r58;
	or.b64  	%rd36, %rd34, %rd35;
	cvt.rn.f64.s64 	%fd4, %rd36;
	mul.f64 	%fd5, %fd4, 0d3BF921FB54442D19;
	cvt.rn.f32.f64 	%f31, %fd5;
	neg.f32 	%f32, %f31;
	setp.lt.s32 	%p10, %r55, 0;
	selp.f32 	%f86, %f32, %f31, %p10;
$L__BB0_11:
	setp.ltu.f32 	%p11, %f7, 0f47CE4780;
	add.s32 	%r60, %r104, 1;
	mul.rn.f32 	%f34, %f86, %f86;
	and.b32  	%r61, %r104, 1;
	setp.eq.b32 	%p12, %r61, 1;
	selp.f32 	%f35, %f86, 0f3F800000, %p12;
	fma.rn.f32 	%f36, %f34, %f35, 0f00000000;
	fma.rn.f32 	%f37, %f34, 0f37CBAC00, 0fBAB607ED;
	selp.f32 	%f38, 0fB94D4153, %f37, %p12;
	selp.f32 	%f39, 0f3C0885E4, 0f3D2AAABB, %p12;
	fma.rn.f32 	%f40, %f38, %f34, %f39;
	selp.f32 	%f41, 0fBE2AAAA8, 0fBEFFFFFF, %p12;
	fma.rn.f32 	%f42, %f40, %f34, %f41;
	fma.rn.f32 	%f43, %f42, %f36, %f35;
	and.b32  	%r62, %r60, 2;
	setp.eq.s32 	%p13, %r62, 0;
	mov.f32 	%f44, 0f00000000;
	sub.f32 	%f45, %f44, %f43;
	selp.f32 	%f11, %f43, %f45, %p13;
	@%p11 bra 	$L__BB0_19;
	setp.neu.f32 	%p14, %f7, 0f7F800000;
	@%p14 bra 	$L__BB0_14;
	mov.f32 	%f48, 0f00000000;
	mul.rn.f32 	%f87, %f5, %f48;
	mov.b32 	%r108, 0;
	bra.uni 	$L__BB0_19;
$L__BB0_14:
	mov.b32 	%r17, %f5;
	shl.b32 	%r64, %r17, 8;
	or.b32  	%r18, %r64, -2147483648;
	mov.b64 	%rd50, 0;
	mov.b32 	%r105, 0;
	mov.u64 	%rd48, __cudart_i2opi_f;
	mov.u64 	%rd49, %rd1;
$L__BB0_15:
	.pragma "nounroll";
	ld.global.nc.u32 	%r65, [%rd48];
	mad.wide.u32 	%rd39, %r65, %r18, %rd50;
	shr.u64 	%rd50, %rd39, 32;
	st.local.u32 	[%rd49], %rd39;
	add.s32 	%r105, %r105, 1;
	add.s64 	%rd49, %rd49, 4;
	add.s64 	%rd48, %rd48, 4;
	setp.ne.s32 	%p15, %r105, 6;
	@%p15 bra 	$L__BB0_15;
	shr.u32 	%r66, %r17, 23;
	st.local.u32 	[%rd1+24], %rd50;
	and.b32  	%r21, %r66, 31;
	and.b32  	%r67, %r66, 224;
	add.s32 	%r68, %r67, -128;
	shr.u32 	%r69, %r68, 5;
	mul.wide.u32 	%rd40, %r69, 4;
	sub.s64 	%rd18, %rd1, %rd40;
	ld.local.u32 	%r106, [%rd18+24];
	ld.local.u32 	%r107, [%rd18+20];
	setp.eq.s32 	%p16, %r21, 0;
	@%p16 bra 	$L__BB0_18;
	shf.l.wrap.b32 	%r106, %r107, %r106, %r21;
	ld.local.u32 	%r70, [%rd18+16];
	shf.l.wrap.b32 	%r107, %r70, %r107, %r21;
$L__BB0_18:
	shr.u32 	%r71, %r106, 30;
	shf.l.wrap.b32 	%r72, %r107, %r106, 2;
	shl.b32 	%r73, %r107, 2;
	shr.u32 	%r74, %r72, 31;
	add.s32 	%r75, %r74, %r71;
	neg.s32 	%r76, %r75;
	setp.lt.s32 	%p17, %r17, 0;
	selp.b32 	%r108, %r76, %r75, %p17;
	xor.b32  	%r77, %r72, %r17;
	shr.s32 	%r78, %r72, 31;
	xor.b32  	%r79, %r78, %r72;
	xor.b32  	%r80, %r78, %r73;
	cvt.u64.u32 	%rd41, %r79;
	shl.b64 	%rd42, %rd41, 32;
	cvt.u64.u32 	%rd43, %r80;
	or.b64  	%rd44, %rd42, %rd43;
	cvt.rn.f64.s64 	%fd6, %rd44;
	mul.f64 	%fd7, %fd6, 0d3BF921FB54442D19;
	cvt.rn.f32.f64 	%f46, %fd7;
	neg.f32 	%f47, %f46;
	setp.lt.s32 	%p18, %r77, 0;
	selp.f32 	%f87, %f47, %f46, %p18;
$L__BB0_19:
	mul.rn.f32 	%f49, %f87, %f87;
	and.b32  	%r82, %r108, 1;
	setp.eq.b32 	%p19, %r82, 1;
	selp.f32 	%f50, 0f3F800000, %f87, %p19;
	fma.rn.f32 	%f51, %f49, %f50, 0f00000000;
	fma.rn.f32 	%f52, %f49, 0f37CBAC00, 0fBAB607ED;
	selp.f32 	%f53, %f52, 0fB94D4153, %p19;
	selp.f32 	%f54, 0f3D2AAABB, 0f3C0885E4, %p19;
	fma.rn.f32 	%f55, %f53, %f49, %f54;
	selp.f32 	%f56, 0fBEFFFFFF, 0fBE2AAAA8, %p19;
	fma.rn.f32 	%f57, %f55, %f49, %f56;
	fma.rn.f32 	%f58, %f57, %f51, %f50;
	and.b32  	%r83, %r108, 2;
	setp.eq.s32 	%p20, %r83, 0;
	mov.f32 	%f59, 0f00000000;
	sub.f32 	%f60, %f59, %f58;
	selp.f32 	%f61, %f58, %f60, %p20;
	mul.f32 	%f62, %f3, %f11;
	mul.f32 	%f63, %f4, %f61;
	sub.f32 	%f15, %f62, %f63;
	mul.f32 	%f64, %f3, %f61;
	fma.rn.f32 	%f16, %f4, %f11, %f64;
	abs.f32 	%f65, %f15;
	cvt.f64.f32 	%fd8, %f65;
	cvt.f64.f32 	%fd9, %f2;
	fma.rn.f64 	%fd10, %fd9, 0d3FE0000000000000, 0d3EE4F8B580000000;
	setp.gt.f64 	%p21, %fd10, %fd8;
	abs.f32 	%f66, %f16;
	cvt.f64.f32 	%fd11, %f66;
	cvt.f64.f32 	%fd12, %f1;
	fma.rn.f64 	%fd13, %fd12, 0d3FE0000000000000, 0d3EE4F8B580000000;
	setp.gt.f64 	%p22, %fd13, %fd11;
	and.pred  	%p23, %p21, %p22;
	selp.u32 	%r84, 1, 0, %p23;
	cvt.rn.f32.u32 	%f67, %r84;
	cvt.rzi.s32.f32 	%r85, %f67;
	setp.lt.s32 	%p24, %r85, 1;
	mov.b32 	%r86, -1;
	st.global.u32 	[%rd4], %r86;
	@%p24 bra 	$L__BB0_21;
	ld.global.f32 	%f68, [%rd2+8];
	ld.global.f32 	%f69, [%rd3+8];
	sub.f32 	%f70, %f68, %f69;
	ld.global.f32 	%f71, [%rd3+12];
	ld.global.f32 	%f72, [%rd3+16];
	ld.global.f32 	%f73, [%rd3+20];
	cvt.rn.f32.s32 	%f74, %r31;
	div.rn.f32 	%f75, %f71, %f74;
	cvt.rn.f32.s32 	%f76, %r32;
	div.rn.f32 	%f77, %f72, %f76;
	cvt.rn.f32.s32 	%f78, %r33;
	div.rn.f32 	%f79, %f73, %f78;
	fma.rn.f32 	%f80, %f71, 0f3F000000, %f15;
	div.rn.f32 	%f81, %f80, %f75;
	cvt.rzi.s32.f32 	%r87, %f81;
	fma.rn.f32 	%f82, %f72, 0f3F000000, %f16;
	div.rn.f32 	%f83, %f82, %f77;
	cvt.rzi.s32.f32 	%r88, %f83;
	fma.rn.f32 	%f84, %f73, 0f3F000000, %f70;
	div.rn.f32 	%f85, %f84, %f79;
	cvt.rzi.s32.f32 	%r89, %f85;
	add.s32 	%r90, %r31, -1;
	min.u32 	%r91, %r87, %r90;
	add.s32 	%r92, %r32, -1;
	min.u32 	%r93, %r88, %r92;
	add.s32 	%r94, %r33, -1;
	min.u32 	%r95, %r89, %r94;
	shl.b32 	%r96, %r91, 16;
	shl.b32 	%r97, %r93, 8;
	add.s32 	%r98, %r97, %r96;
	add.s32 	%r99, %r98, %r95;
	st.global.u32 	[%rd4], %r99;
$L__BB0_21:
	ret;

}
	// .globl	_Z28collect_inside_pts_for_box3diiiiiiPKiPi
.visible .entry _Z28collect_inside_pts_for_box3diiiiiiPKiPi(
	.param .u32 _Z28collect_inside_pts_for_box3diiiiiiPKiPi_param_0,
	.param .u32 _Z28collect_inside_pts_for_box3diiiiiiPKiPi_param_1,
	.param .u32 _Z28collect_inside_pts_for_box3diiiiiiPKiPi_param_2,
	.param .u32 _Z28collect_inside_pts_for_box3diiiiiiPKiPi_param_3,
	.param .u32 _Z28collect_inside_pts_for_box3diiiiiiPKiPi_param_4,
	.param .u32 _Z28collect_inside_pts_for_box3diiiiiiPKiPi_param_5,
	.param .u64 .ptr .align 1 _Z28collect_inside_pts_for_box3diiiiiiPKiPi_param_6,
	.param .u64 .ptr .align 1 _Z28collect_inside_pts_for_box3diiiiiiPKiPi_param_7
)
{
	.reg .pred 	%p<17>;
	.reg .b32 	%r<107>;
	.reg .b64 	%rd<32>;

	ld.param.u32 	%r42, [_Z28collect_inside_pts_for_box3diiiiiiPKiPi_param_0];
	ld.param.u32 	%r37, [_Z28collect_inside_pts_for_box3diiiiiiPKiPi_param_1];
	ld.param.u32 	%r38, [_Z28collect_inside_pts_for_box3diiiiiiPKiPi_param_2];
	ld.param.u32 	%r39, [_Z28collect_inside_pts_for_box3diiiiiiPKiPi_param_3];
	ld.param.u32 	%r40, [_Z28collect_inside_pts_for_box3diiiiiiPKiPi_param_4];
	ld.param.u32 	%r41, [_Z28collect_inside_pts_for_box3diiiiiiPKiPi_param_5];
	ld.param.u64 	%rd11, [_Z28collect_inside_pts_for_box3diiiiiiPKiPi_param_6];
	ld.param.u64 	%rd10, [_Z28collect_inside_pts_for_box3diiiiiiPKiPi_param_7];
	cvta.to.global.u64 	%rd1, %rd11;
	mov.u32 	%r43, %ctaid.x;
	mov.u32 	%r44, %ntid.x;
	mov.u32 	%r45, %tid.x;
	mad.lo.s32 	%r1, %r43, %r44, %r45;
	setp.ge.s32 	%p1, %r1, %r42;
	@%p1 bra 	$L__BB1_23;
	cvta.to.global.u64 	%rd12, %rd10;
	add.s32 	%r2, %r38, -1;
	mul.lo.s32 	%r46, %r38, %r1;
	mul.lo.s32 	%r47, %r46, %r39;
	mul.lo.s32 	%r48, %r47, %r40;
	mul.lo.s32 	%r49, %r48, %r41;
	mul.wide.s32 	%rd13, %r49, 4;
	add.s64 	%rd2, %rd12, %rd13;
	setp.lt.s32 	%p2, %r37, 1;
	@%p2 bra 	$L__BB1_23;
	mul.lo.s32 	%r3, %r37, %r1;
	and.b32  	%r4, %r37, 3;
	setp.lt.u32 	%p3, %r37, 4;
	mov.b32 	%r106, 0;
	@%p3 bra 	$L__BB1_17;
	and.b32  	%r106, %r37, 2147483644;
	neg.s32 	%r102, %r106;
	add.s64 	%rd3, %rd1, 8;
	mov.b32 	%r101, 1;
	mov.u32 	%r100, %r3;
$L__BB1_4:
	mul.wide.s32 	%rd14, %r100, 4;
	add.s64 	%rd4, %rd3, %rd14;
	ld.global.u32 	%r10, [%rd4+-8];
	setp.eq.s32 	%p4, %r10, -1;
	@%p4 bra 	$L__BB1_7;
	shr.u32 	%r52, %r10, 16;
	and.b32  	%r53, %r52, 255;
	shr.u32 	%r54, %r10, 8;
	and.b32  	%r55, %r54, 255;
	and.b32  	%r56, %r10, 255;
	mad.lo.s32 	%r57, %r53, %r40, %r55;
	mad.lo.s32 	%r58, %r57, %r41, %r56;
	mul.lo.s32 	%r11, %r58, %r38;
	mul.wide.u32 	%rd15, %r11, 4;
	add.s64 	%rd5, %rd2, %rd15;
	ld.global.u32 	%r12, [%rd5];
	setp.ge.u32 	%p5, %r12, %r2;
	@%p5 bra 	$L__BB1_7;
	add.s32 	%r59, %r12, 1;
	add.s32 	%r60, %r59, %r11;
	mul.wide.u32 	%rd16, %r60, 4;
	add.s64 	%rd17, %rd2, %rd16;
	add.s32 	%r61, %r101, -1;
	st.global.u32 	[%rd17], %r61;
	st.global.u32 	[%rd5], %r59;
$L__BB1_7:
	ld.global.u32 	%r13, [%rd4+-4];
	setp.eq.s32 	%p6, %r13, -1;
	@%p6 bra 	$L__BB1_10;
	shr.u32 	%r62, %r13, 16;
	and.b32  	%r63, %r62, 255;
	shr.u32 	%r64, %r13, 8;
	and.b32  	%r65, %r64, 255;
	and.b32  	%r66, %r13, 255;
	mad.lo.s32 	%r67, %r63, %r40, %r65;
	mad.lo.s32 	%r68, %r67, %r41, %r66;
	mul.lo.s32 	%r14, %r68, %r38;
	mul.wide.u32 	%rd18, %r14, 4;
	add.s64 	%rd6, %rd2, %rd18;
	ld.global.u32 	%r15, [%rd6];
	setp.ge.u32 	%p7, %r15, %r2;
	@%p7 bra 	$L__BB1_10;
	add.s32 	%r69, %r15, 1;
	add.s32 	%r70, %r69, %r14;
	mul.wide.u32 	%rd19, %r70, 4;
	add.s64 	%rd20, %rd2, %rd19;
	st.global.u32 	[%rd20], %r101;
	st.global.u32 	[%rd6], %r69;
$L__BB1_10:
	ld.global.u32 	%r16, [%rd4];
	setp.eq.s32 	%p8, %r16, -1;
	@%p8 bra 	$L__BB1_13;
	shr.u32 	%r71, %r16, 16;
	and.b32  	%r72, %r71, 255;
	shr.u32 	%r73, %r16, 8;
	and.b32  	%r74, %r73, 255;
	and.b32  	%r75, %r16, 255;
	mad.lo.s32 	%r76, %r72, %r40, %r74;
	mad.lo.s32 	%r77, %r76, %r41, %r75;
	mul.lo.s32 	%r17, %r77, %r38;
	mul.wide.u32 	%rd21, %r17, 4;
	add.s64 	%rd7, %rd2, %rd21;
	ld.global.u32 	%r18, [%rd7];
	setp.ge.u32 	%p9, %r18, %r2;
	@%p9 bra 	$L__BB1_13;
	add.s32 	%r78, %r18, 1;
	add.s32 	%r79, %r78, %r17;
	mul.wide.u32 	%rd22, %r79, 4;
	add.s64 	%rd23, %rd2, %rd22;
	add.s32 	%r80, %r101, 1;
	st.global.u32 	[%rd23], %r80;
	st.global.u32 	[%rd7], %r78;
$L__BB1_13:
	ld.global.u32 	%r19, [%rd4+4];
	setp.eq.s32 	%p10, %r19, -1;
	@%p10 bra 	$L__BB1_16;
	shr.u32 	%r81, %r19, 16;
	and.b32  	%r82, %r81, 255;
	shr.u32 	%r83, %r19, 8;
	and.b32  	%r84, %r83, 255;
	and.b32  	%r85, %r19, 255;
	mad.lo.s32 	%r86, %r82, %r40, %r84;
	mad.lo.s32 	%r87, %r86, %r41, %r85;
	mul.lo.s32 	%r20, %r87, %r38;
	mul.wide.u32 	%rd24, %r20, 4;
	add.s64 	%rd8, %rd2, %rd24;
	ld.global.u32 	%r21, [%rd8];
	setp.ge.u32 	%p11, %r21, %r2;
	@%p11 bra 	$L__BB1_16;
	add.s32 	%r88, %r21, 1;
	add.s32 	%r89, %r88, %r20;
	mul.wide.u32 	%rd25, %r89, 4;
	add.s64 	%rd26, %rd2, %rd25;
	add.s32 	%r90, %r101, 2;
	st.global.u32 	[%rd26], %r90;
	st.global.u32 	[%rd8], %r88;
$L__BB1_16:
	add.s32 	%r102, %r102, 4;
	add.s32 	%r101, %r101, 4;
	add.s32 	%r100, %r100, 4;
	setp.ne.s32 	%p12, %r102, 0;
	@%p12 bra 	$L__BB1_4;
$L__BB1_17:
	setp.eq.s32 	%p13, %r4, 0;
	@%p13 bra 	$L__BB1_23;
	add.s32 	%r105, %r106, %r3;
	neg.s32 	%r104, %r4;
$L__BB1_19:
	.pragma "nounroll";
	mul.wide.s32 	%rd27, %r105, 4;
	add.s64 	%rd28, %rd1, %rd27;
	ld.global.u32 	%r31, [%rd28];
	setp.eq.s32 	%p14, %r31, -1;
	@%p14 bra 	$L__BB1_22;
	shr.u32 	%r91, %r31, 16;
	and.b32  	%r92, %r91, 255;
	shr.u32 	%r93, %r31, 8;
	and.b32  	%r94, %r93, 255;
	and.b32  	%r95, %r31, 255;
	mad.lo.s32 	%r96, %r92, %r40, %r94;
	mad.lo.s32 	%r97, %r96, %r41, %r95;
	mul.lo.s32 	%r32, %r97, %r38;
	mul.wide.u32 	%rd29, %r32, 4;
	add.s64 	%rd9, %rd2, %rd29;
	ld.global.u32 	%r33, [%rd9];
	setp.ge.u32 	%p15, %r33, %r2;
	@%p15 bra 	$L__BB1_22;
	add.s32 	%r98, %r33, 1;
	add.s32 	%r99, %r98, %r32;
	mul.wide.u32 	%rd30, %r99, 4;
	add.s64 	%rd31, %rd2, %rd30;
	st.global.u32 	[%rd31], %r106;
	st.global.u32 	[%rd9], %r98;
$L__BB1_22:
	add.s32 	%r106, %r106, 1;
	add.s32 	%r105, %r105, 1;
	add.s32 	%r104, %r104, 1;
	setp.ne.s32 	%p16, %r104, 0;
	@%p16 bra 	$L__BB1_19;
$L__BB1_23:
	ret;

}
	// .globl	_Z18roiaware_maxpool3diiiiiiiPKfPKiPfPi
.visible .entry _Z18roiaware_maxpool3diiiiiiiPKfPKiPfPi(
	.param .u32 _Z18roiaware_maxpool3diiiiiiiPKfPKiPfPi_param_0,
	.param .u32 _Z18roiaware_maxpool3diiiiiiiPKfPKiPfPi_param_1,
	.param .u32 _Z18roiaware_maxpool3diiiiiiiPKfPKiPfPi_param_2,
	.param .u32 _Z18roiaware_maxpool3diiiiiiiPKfPKiPfPi_param_3,
	.param .u32 _Z18roiaware_maxpool3diiiiiiiPKfPKiPfPi_param_4,
	.param .u32 _Z18roiaware_maxpool3diiiiiiiPKfPKiPfPi_param_5,
	.param .u32 _Z18roiaware_maxpool3diiiiiiiPKfPKiPfPi_param_6,
	.param .u64 .ptr .align 1 _Z18roiaware_maxpool3diiiiiiiPKfPKiPfPi_param_7,
	.param .u64 .ptr .align 1 _Z18roiaware_maxpool3diiiiiiiPKfPKiPfPi_param_8,
	.param .u64 .ptr .align 1 _Z18roiaware_maxpool3diiiiiiiPKfPKiPfPi_param_9,
	.param .u64 .ptr .align 1 _Z18roiaware_maxpool3diiiiiiiPKfPKiPfPi_param_10
)
{
	.reg .pred 	%p<35>;
	.reg .b32 	%r<116>;
	.reg .b32 	%f<52>;
	.reg .b64 	%rd<56>;

	ld.param.u32 	%r39, [_Z18roiaware_maxpool3diiiiiiiPKfPKiPfPi_param_0];
	ld.param.u32 	%r34, [_Z18roiaware_maxpool3diiiiiiiPKfPKiPfPi_param_2];
	ld.param.u32 	%r35, [_Z18roiaware_maxpool3diiiiiiiPKfPKiPfPi_param_3];
	ld.param.u32 	%r36, [_Z18roiaware_maxpool3diiiiiiiPKfPKiPfPi_param_4];
	ld.param.u32 	%r40, [_Z18roiaware_maxpool3diiiiiiiPKfPKiPfPi_param_5];
	ld.param.u32 	%r38, [_Z18roiaware_maxpool3diiiiiiiPKfPKiPfPi_param_6];
	ld.param.u64 	%rd12, [_Z18roiaware_maxpool3diiiiiiiPKfPKiPfPi_param_7];
	ld.param.u64 	%rd9, [_Z18roiaware_maxpool3diiiiiiiPKfPKiPfPi_param_8];
	ld.param.u64 	%rd10, [_Z18roiaware_maxpool3diiiiiiiPKfPKiPfPi_param_9];
	ld.param.u64 	%rd11, [_Z18roiaware_maxpool3diiiiiiiPKfPKiPfPi_param_10];
	cvta.to.global.u64 	%rd1, %rd12;
	mov.u32 	%r1, %ctaid.z;
	mov.u32 	%r2, %ctaid.y;
	mov.u32 	%r41, %ctaid.x;
	mov.u32 	%r42, %ntid.x;
	mov.u32 	%r43, %tid.x;
	mad.lo.s32 	%r3, %r41, %r42, %r43;
	mul.lo.s32 	%r4, %r38, %r40;
	div.s32 	%r5, %r3, %r4;
	mul.lo.s32 	%r44, %r5, %r4;
	sub.s32 	%r45, %r3, %r44;
	div.s32 	%r46, %r45, %r38;
	setp.ge.s32 	%p1, %r1, %r39;
	setp.ge.s32 	%p2, %r2, %r34;
	or.pred  	%p3, %p1, %p2;
	setp.ge.s32 	%p4, %r5, %r36;
	or.pred  	%p5, %p3, %p4;
	setp.ge.s32 	%p6, %r46, %r40;
	or.pred  	%p7, %p5, %p6;
	setp.lt.s32 	%p8, %r38, 0;
	or.pred  	%p9, %p8, %p7;
	@%p9 bra 	$L__BB2_18;
	cvta.to.global.u64 	%rd2, %rd9;
	cvta.to.global.u64 	%rd13, %rd10;
	cvta.to.global.u64 	%rd14, %rd11;
	mad.lo.s32 	%r48, %r5, %r40, %r46;
	rem.s32 	%r49, %r3, %r38;
	mad.lo.s32 	%r50, %r48, %r38, %r49;
	mul.lo.s32 	%r51, %r36, %r1;
	mad.lo.s32 	%r52, %r4, %r51, %r50;
	mul.lo.s32 	%r7, %r52, %r35;
	mul.wide.s32 	%rd15, %r7, 4;
	add.s64 	%rd3, %rd2, %rd15;
	mad.lo.s32 	%r53, %r52, %r34, %r2;
	mul.wide.s32 	%rd16, %r53, 4;
	add.s64 	%rd4, %rd13, %rd16;
	add.s64 	%rd5, %rd14, %rd16;
	ld.global.u32 	%r8, [%rd3];
	setp.lt.s32 	%p10, %r8, 1;
	mov.f32 	%f51, 0fFF800000;
	mov.b32 	%r115, -1;
	@%p10 bra 	$L__BB2_15;
	and.b32  	%r9, %r8, 7;
	setp.lt.u32 	%p11, %r8, 8;
	mov.b32 	%r115, -1;
	mov.f32 	%f51, 0fFF800000;
	mov.b32 	%r110, 1;
	@%p11 bra 	$L__BB2_6;
	and.b32  	%r59, %r8, 2147483640;
	neg.s32 	%r104, %r59;
	add.s64 	%rd18, %rd15, %rd2;
	add.s64 	%rd55, %rd18, 16;
	mov.b32 	%r115, -1;
	mov.f32 	%f51, 0fFF800000;
	mov.b32 	%r103, 0;
$L__BB2_4:
	.pragma "nounroll";
	ld.global.u32 	%r60, [%rd55+-12];
	mad.lo.s32 	%r61, %r60, %r34, %r2;
	mul.wide.s32 	%rd19, %r61, 4;
	add.s64 	%rd20, %rd1, %rd19;
	ld.global.f32 	%f17, [%rd20];
	setp.gt.f32 	%p12, %f17, %f51;
	selp.b32 	%r62, %r60, %r115, %p12;
	selp.f32 	%f18, %f17, %f51, %p12;
	ld.global.u32 	%r63, [%rd55+-8];
	mad.lo.s32 	%r64, %r63, %r34, %r2;
	mul.wide.s32 	%rd21, %r64, 4;
	add.s64 	%rd22, %rd1, %rd21;
	ld.global.f32 	%f19, [%rd22];
	setp.gt.f32 	%p13, %f19, %f18;
	selp.b32 	%r65, %r63, %r62, %p13;
	selp.f32 	%f20, %f19, %f18, %p13;
	ld.global.u32 	%r66, [%rd55+-4];
	mad.lo.s32 	%r67, %r66, %r34, %r2;
	mul.wide.s32 	%rd23, %r67, 4;
	add.s64 	%rd24, %rd1, %rd23;
	ld.global.f32 	%f21, [%rd24];
	setp.gt.f32 	%p14, %f21, %f20;
	selp.b32 	%r68, %r66, %r65, %p14;
	selp.f32 	%f22, %f21, %f20, %p14;
	ld.global.u32 	%r69, [%rd55];
	mad.lo.s32 	%r70, %r69, %r34, %r2;
	mul.wide.s32 	%rd25, %r70, 4;
	add.s64 	%rd26, %rd1, %rd25;
	ld.global.f32 	%f23, [%rd26];
	setp.gt.f32 	%p15, %f23, %f22;
	selp.b32 	%r71, %r69, %r68, %p15;
	selp.f32 	%f24, %f23, %f22, %p15;
	ld.global.u32 	%r72, [%rd55+4];
	mad.lo.s32 	%r73, %r72, %r34, %r2;
	mul.wide.s32 	%rd27, %r73, 4;
	add.s64 	%rd28, %rd1, %rd27;
	ld.global.f32 	%f25, [%rd28];
	setp.gt.f32 	%p16, %f25, %f24;
	selp.b32 	%r74, %r72, %r71, %p16;
	selp.f32 	%f26, %f25, %f24, %p16;
	ld.global.u32 	%r75, [%rd55+8];
	mad.lo.s32 	%r76, %r75, %r34, %r2;
	mul.wide.s32 	%rd29, %r76, 4;
	add.s64 	%rd30, %rd1, %rd29;
	ld.global.f32 	%f27, [%rd30];
	setp.gt.f32 	%p17, %f27, %f26;
	selp.b32 	%r77, %r75, %r74, %p17;
	selp.f32 	%f28, %f27, %f26, %p17;
	ld.global.u32 	%r78, [%rd55+12];
	mad.lo.s32 	%r79, %r78, %r34, %r2;
	mul.wide.s32 	%rd31, %r79, 4;
	add.s64 	%rd32, %rd1, %rd31;
	ld.global.f32 	%f29, [%rd32];
	setp.gt.f32 	%p18, %f29, %f28;
	selp.b32 	%r80, %r78, %r77, %p18;
	selp.f32 	%f30, %f29, %f28, %p18;
	ld.global.u32 	%r81, [%rd55+16];
	mad.lo.s32 	%r82, %r81, %r34, %r2;
	mul.wide.s32 	%rd33, %r82, 4;
	add.s64 	%rd34, %rd1, %rd33;
	ld.global.f32 	%f31, [%rd34];
	setp.gt.f32 	%p19, %f31, %f30;
	selp.b32 	%r115, %r81, %r80, %p19;
	selp.f32 	%f51, %f31, %f30, %p19;
	add.s32 	%r104, %r104, 8;
	add.s32 	%r103, %r103, 8;
	add.s64 	%rd55, %rd55, 32;
	setp.ne.s32 	%p20, %r104, 0;
	@%p20 bra 	$L__BB2_4;
	add.s32 	%r110, %r103, 1;
$L__BB2_6:
	setp.eq.s32 	%p21, %r9, 0;
	@%p21 bra 	$L__BB2_15;
	and.b32  	%r21, %r8, 3;
	setp.lt.u32 	%p22, %r9, 4;
	@%p22 bra 	$L__BB2_9;
	mul.wide.u32 	%rd35, %r110, 4;
	add.s64 	%rd36, %rd3, %rd35;
	ld.global.u32 	%r84, [%rd36];
	mad.lo.s32 	%r85, %r84, %r34, %r2;
	mul.wide.s32 	%rd37, %r85, 4;
	add.s64 	%rd38, %rd1, %rd37;
	ld.global.f32 	%f33, [%rd38];
	setp.gt.f32 	%p23, %f33, %f51;
	selp.b32 	%r86, %r84, %r115, %p23;
	selp.f32 	%f34, %f33, %f51, %p23;
	ld.global.u32 	%r87, [%rd36+4];
	mad.lo.s32 	%r88, %r87, %r34, %r2;
	mul.wide.s32 	%rd39, %r88, 4;
	add.s64 	%rd40, %rd1, %rd39;
	ld.global.f32 	%f35, [%rd40];
	setp.gt.f32 	%p24, %f35, %f34;
	selp.b32 	%r89, %r87, %r86, %p24;
	selp.f32 	%f36, %f35, %f34, %p24;
	ld.global.u32 	%r90, [%rd36+8];
	mad.lo.s32 	%r91, %r90, %r34, %r2;
	mul.wide.s32 	%rd41, %r91, 4;
	add.s64 	%rd42, %rd1, %rd41;
	ld.global.f32 	%f37, [%rd42];
	setp.gt.f32 	%p25, %f37, %f36;
	selp.b32 	%r92, %r90, %r89, %p25;
	selp.f32 	%f38, %f37, %f36, %p25;
	ld.global.u32 	%r93, [%rd36+12];
	mad.lo.s32 	%r94, %r93, %r34, %r2;
	mul.wide.s32 	%rd43, %r94, 4;
	add.s64 	%rd44, %rd1, %rd43;
	ld.global.f32 	%f39, [%rd44];
	setp.gt.f32 	%p26, %f39, %f38;
	selp.b32 	%r115, %r93, %r92, %p26;
	selp.f32 	%f51, %f39, %f38, %p26;
	add.s32 	%r110, %r110, 4;
$L__BB2_9:
	setp.eq.s32 	%p27, %r21, 0;
	@%p27 bra 	$L__BB2_15;
	setp.eq.s32 	%p28, %r21, 1;
	@%p28 bra 	$L__BB2_12;
	mul.wide.u32 	%rd45, %r110, 4;
	add.s64 	%rd46, %rd3, %rd45;
	ld.global.u32 	%r96, [%rd46];
	mad.lo.s32 	%r97, %r96, %r34, %r2;
	mul.wide.s32 	%rd47, %r97, 4;
	add.s64 	%rd48, %rd1, %rd47;
	ld.global.f32 	%f41, [%rd48];
	setp.gt.f32 	%p29, %f41, %f51;
	selp.b32 	%r98, %r96, %r115, %p29;
	selp.f32 	%f42, %f41, %f51, %p29;
	ld.global.u32 	%r99, [%rd46+4];
	mad.lo.s32 	%r100, %r99, %r34, %r2;
	mul.wide.s32 	%rd49, %r100, 4;
	add.s64 	%rd50, %rd1, %rd49;
	ld.global.f32 	%f43, [%rd50];
	setp.gt.f32 	%p30, %f43, %f42;
	selp.b32 	%r115, %r99, %r98, %p30;
	selp.f32 	%f51, %f43, %f42, %p30;
	add.s32 	%r110, %r110, 2;
$L__BB2_12:
	and.b32  	%r101, %r8, 1;
	setp.eq.b32 	%p31, %r101, 1;
	not.pred 	%p32, %p31;
	@%p32 bra 	$L__BB2_15;
	mul.wide.u32 	%rd51, %r110, 4;
	add.s64 	%rd52, %rd3, %rd51;
	ld.global.u32 	%r32, [%rd52];
	mad.lo.s32 	%r102, %r32, %r34, %r2;
	mul.wide.s32 	%rd53, %r102, 4;
	add.s64 	%rd54, %rd1, %rd53;
	ld.global.f32 	%f11, [%rd54];
	setp.leu.f32 	%p33, %f11, %f51;
	@%p33 bra 	$L__BB2_15;
	mov.u32 	%r115, %r32;
	mov.f32 	%f51, %f11;
$L__BB2_15:
	setp.eq.s32 	%p34, %r115, -1;
	@%p34 bra 	$L__BB2_17;
	st.global.f32 	[%rd4], %f51;
$L__BB2_17:
	st.global.u32 	[%rd5], %r115;
$L__BB2_18:
	ret;

}
	// .globl	_Z18roiaware_avgpool3diiiiiiiPKfPKiPf
.visible .entry _Z18roiaware_avgpool3diiiiiiiPKfPKiPf(
	.param .u32 _Z18roiaware_avgpool3diiiiiiiPKfPKiPf_param_0,
	.param .u32 _Z18roiaware_avgpool3diiiiiiiPKfPKiPf_param_1,
	.param .u32 _Z18roiaware_avgpool3diiiiiiiPKfPKiPf_param_2,
	.param .u32 _Z18roiaware_avgpool3diiiiiiiPKfPKiPf_param_3,
	.param .u32 _Z18roiaware_avgpool3diiiiiiiPKfPKiPf_param_4,
	.param .u32 _Z18roiaware_avgpool3diiiiiiiPKfPKiPf_param_5,
	.param .u32 _Z18roiaware_avgpool3diiiiiiiPKfPKiPf_param_6,
	.param .u64 .ptr .align 1 _Z18roiaware_avgpool3diiiiiiiPKfPKiPf_param_7,
	.param .u64 .ptr .align 1 _Z18roiaware_avgpool3diiiiiiiPKfPKiPf_param_8,
	.param .u64 .ptr .align 1 _Z18roiaware_avgpool3diiiiiiiPKfPKiPf_param_9
)
{
	.reg .pred 	%p<20>;
	.reg .b32 	%r<112>;
	.reg .b32 	%f<85>;
	.reg .b64 	%rd<86>;

	ld.param.u32 	%r31, [_Z18roiaware_avgpool3diiiiiiiPKfPKiPf_param_0];
	ld.param.u32 	%r26, [_Z18roiaware_avgpool3diiiiiiiPKfPKiPf_param_2];
	ld.param.u32 	%r27, [_Z18roiaware_avgpool3diiiiiiiPKfPKiPf_param_3];
	ld.param.u32 	%r28, [_Z18roiaware_avgpool3diiiiiiiPKfPKiPf_param_4];
	ld.param.u32 	%r32, [_Z18roiaware_avgpool3diiiiiiiPKfPKiPf_param_5];
	ld.param.u32 	%r30, [_Z18roiaware_avgpool3diiiiiiiPKfPKiPf_param_6];
	ld.param.u64 	%rd13, [_Z18roiaware_avgpool3diiiiiiiPKfPKiPf_param_7];
	ld.param.u64 	%rd11, [_Z18roiaware_avgpool3diiiiiiiPKfPKiPf_param_8];
	ld.param.u64 	%rd12, [_Z18roiaware_avgpool3diiiiiiiPKfPKiPf_param_9];
	cvta.to.global.u64 	%rd1, %rd13;
	mov.u32 	%r1, %ctaid.z;
	mov.u32 	%r2, %ctaid.y;
	mov.u32 	%r33, %ctaid.x;
	mov.u32 	%r34, %ntid.x;
	mov.u32 	%r35, %tid.x;
	mad.lo.s32 	%r3, %r33, %r34, %r35;
	mul.lo.s32 	%r4, %r30, %r32;
	div.s32 	%r5, %r3, %r4;
	mul.lo.s32 	%r36, %r5, %r4;
	sub.s32 	%r37, %r3, %r36;
	div.s32 	%r38, %r37, %r30;
	setp.ge.s32 	%p1, %r1, %r31;
	setp.ge.s32 	%p2, %r2, %r26;
	or.pred  	%p3, %p1, %p2;
	setp.ge.s32 	%p4, %r5, %r28;
	or.pred  	%p5, %p3, %p4;
	setp.ge.s32 	%p6, %r38, %r32;
	or.pred  	%p7, %p5, %p6;
	setp.lt.s32 	%p8, %r30, 0;
	or.pred  	%p9, %p8, %p7;
	@%p9 bra 	$L__BB3_17;
	cvta.to.global.u64 	%rd2, %rd11;
	cvta.to.global.u64 	%rd14, %rd12;
	mad.lo.s32 	%r39, %r5, %r32, %r38;
	rem.s32 	%r40, %r3, %r30;
	mad.lo.s32 	%r41, %r39, %r30, %r40;
	mul.lo.s32 	%r42, %r28, %r1;
	mad.lo.s32 	%r43, %r4, %r42, %r41;
	mul.lo.s32 	%r7, %r43, %r27;
	mul.wide.s32 	%rd15, %r7, 4;
	add.s64 	%rd3, %rd2, %rd15;
	mad.lo.s32 	%r44, %r43, %r26, %r2;
	mul.wide.s32 	%rd16, %r44, 4;
	add.s64 	%rd4, %rd14, %rd16;
	ld.global.u32 	%r8, [%rd3];
	setp.lt.s32 	%p10, %r8, 1;
	mov.f32 	%f84, 0f00000000;
	@%p10 bra 	$L__BB3_15;
	and.b32  	%r9, %r8, 15;
	setp.lt.u32 	%p11, %r8, 16;
	mov.f32 	%f84, 0f00000000;
	mov.b32 	%r109, 1;
	@%p11 bra 	$L__BB3_6;
	and.b32  	%r47, %r8, 2147483632;
	neg.s32 	%r107, %r47;
	add.s64 	%rd18, %rd15, %rd2;
	add.s64 	%rd84, %rd18, 32;
	mov.f32 	%f84, 0f00000000;
	mov.b32 	%r106, 0;
$L__BB3_4:
	.pragma "nounroll";
	ld.global.u32 	%r48, [%rd84+-28];
	mad.lo.s32 	%r49, %r48, %r26, %r2;
	mul.wide.s32 	%rd19, %r49, 4;
	add.s64 	%rd20, %rd1, %rd19;
	ld.global.f32 	%f18, [%rd20];
	add.f32 	%f19, %f84, %f18;
	ld.global.u32 	%r50, [%rd84+-24];
	mad.lo.s32 	%r51, %r50, %r26, %r2;
	mul.wide.s32 	%rd21, %r51, 4;
	add.s64 	%rd22, %rd1, %rd21;
	ld.global.f32 	%f20, [%rd22];
	add.f32 	%f21, %f19, %f20;
	ld.global.u32 	%r52, [%rd84+-20];
	mad.lo.s32 	%r53, %r52, %r26, %r2;
	mul.wide.s32 	%rd23, %r53, 4;
	add.s64 	%rd24, %rd1, %rd23;
	ld.global.f32 	%f22, [%rd24];
	add.f32 	%f23, %f21, %f22;
	ld.global.u32 	%r54, [%rd84+-16];
	mad.lo.s32 	%r55, %r54, %r26, %r2;
	mul.wide.s32 	%rd25, %r55, 4;
	add.s64 	%rd26, %rd1, %rd25;
	ld.global.f32 	%f24, [%rd26];
	add.f32 	%f25, %f23, %f24;
	ld.global.u32 	%r56, [%rd84+-12];
	mad.lo.s32 	%r57, %r56, %r26, %r2;
	mul.wide.s32 	%rd27, %r57, 4;
	add.s64 	%rd28, %rd1, %rd27;
	ld.global.f32 	%f26, [%rd28];
	add.f32 	%f27, %f25, %f26;
	ld.global.u32 	%r58, [%rd84+-8];
	mad.lo.s32 	%r59, %r58, %r26, %r2;
	mul.wide.s32 	%rd29, %r59, 4;
	add.s64 	%rd30, %rd1, %rd29;
	ld.global.f32 	%f28, [%rd30];
	add.f32 	%f29, %f27, %f28;
	ld.global.u32 	%r60, [%rd84+-4];
	mad.lo.s32 	%r61, %r60, %r26, %r2;
	mul.wide.s32 	%rd31, %r61, 4;
	add.s64 	%rd32, %rd1, %rd31;
	ld.global.f32 	%f30, [%rd32];
	add.f32 	%f31, %f29, %f30;
	ld.global.u32 	%r62, [%rd84];
	mad.lo.s32 	%r63, %r62, %r26, %r2;
	mul.wide.s32 	%rd33, %r63, 4;
	add.s64 	%rd34, %rd1, %rd33;
	ld.global.f32 	%f32, [%rd34];
	add.f32 	%f33, %f31, %f32;
	ld.global.u32 	%r64, [%rd84+4];
	mad.lo.s32 	%r65, %r64, %r26, %r2;
	mul.wide.s32 	%rd35, %r65, 4;
	add.s64 	%rd36, %rd1, %rd35;
	ld.global.f32 	%f34, [%rd36];
	add.f32 	%f35, %f33, %f34;
	ld.global.u32 	%r66, [%rd84+8];
	mad.lo.s32 	%r67, %r66, %r26, %r2;
	mul.wide.s32 	%rd37, %r67, 4;
	add.s64 	%rd38, %rd1, %rd37;
	ld.global.f32 	%f36, [%rd38];
	add.f32 	%f37, %f35, %f36;
	ld.global.u32 	%r68, [%rd84+12];
	mad.lo.s32 	%r69, %r68, %r26, %r2;
	mul.wide.s32 	%rd39, %r69, 4;
	add.s64 	%rd40, %rd1, %rd39;
	ld.global.f32 	%f38, [%rd40];
	add.f32 	%f39, %f37, %f38;
	ld.global.u32 	%r70, [%rd84+16];
	mad.lo.s32 	%r71, %r70, %r26, %r2;
	mul.wide.s32 	%rd41, %r71, 4;
	add.s64 	%rd42, %rd1, %rd41;
	ld.global.f32 	%f40, [%rd42];
	add.f32 	%f41, %f39, %f40;
	ld.global.u32 	%r72, [%rd84+20];
	mad.lo.s32 	%r73, %r72, %r26, %r2;
	mul.wide.s32 	%rd43, %r73, 4;
	add.s64 	%rd44, %rd1, %rd43;
	ld.global.f32 	%f42, [%rd44];
	add.f32 	%f43, %f41, %f42;
	ld.global.u32 	%r74, [%rd84+24];
	mad.lo.s32 	%r75, %r74, %r26, %r2;
	mul.wide.s32 	%rd45, %r75, 4;
	add.s64 	%rd46, %rd1, %rd45;
	ld.global.f32 	%f44, [%rd46];
	add.f32 	%f45, %f43, %f44;
	ld.global.u32 	%r76, [%rd84+28];
	mad.lo.s32 	%r77, %r76, %r26, %r2;
	mul.wide.s32 	%rd47, %r77, 4;
	add.s64 	%rd48, %rd1, %rd47;
	ld.global.f32 	%f46, [%rd48];
	add.f32 	%f47, %f45, %f46;
	ld.global.u32 	%r78, [%rd84+32];
	mad.lo.s32 	%r79, %r78, %r26, %r2;
	mul.wide.s32 	%rd49, %r79, 4;
	add.s64 	%rd50, %rd1, %rd49;
	ld.global.f32 	%f48, [%rd50];
	add.f32 	%f84, %f47, %f48;
	add.s32 	%r107, %r107, 16;
	add.s32 	%r106, %r106, 16;
	add.s64 	%rd84, %rd84, 64;
	setp.ne.s32 	%p12, %r107, 0;
	@%p12 bra 	$L__BB3_4;
	add.s32 	%r109, %r106, 1;
$L__BB3_6:
	setp.eq.s32 	%p13, %r9, 0;
	@%p13 bra 	$L__BB3_15;
	and.b32  	%r17, %r8, 7;
	setp.lt.u32 	%p14, %r9, 8;
	@%p14 bra 	$L__BB3_9;
	mul.wide.u32 	%rd51, %r109, 4;
	add.s64 	%rd52, %rd3, %rd51;
	ld.global.u32 	%r80, [%rd52];
	mad.lo.s32 	%r81, %r80, %r26, %r2;
	mul.wide.s32 	%rd53, %r81, 4;
	add.s64 	%rd54, %rd1, %rd53;
	ld.global.f32 	%f50, [%rd54];
	add.f32 	%f51, %f84, %f50;
	ld.global.u32 	%r82, [%rd52+4];
	mad.lo.s32 	%r83, %r82, %r26, %r2;
	mul.wide.s32 	%rd55, %r83, 4;
	add.s64 	%rd56, %rd1, %rd55;
	ld.global.f32 	%f52, [%rd56];
	add.f32 	%f53, %f51, %f52;
	ld.global.u32 	%r84, [%rd52+8];
	mad.lo.s32 	%r85, %r84, %r26, %r2;
	mul.wide.s32 	%rd57, %r85, 4;
	add.s64 	%rd58, %rd1, %rd57;
	ld.global.f32 	%f54, [%rd58];
	add.f32 	%f55, %f53, %f54;
	ld.global.u32 	%r86, [%rd52+12];
	mad.lo.s32 	%r87, %r86, %r26, %r2;
	mul.wide.s32 	%rd59, %r87, 4;
	add.s64 	%rd60, %rd1, %rd59;
	ld.global.f32 	%f56, [%rd60];
	add.f32 	%f57, %f55, %f56;
	ld.global.u32 	%r88, [%rd52+16];
	mad.lo.s32 	%r89, %r88, %r26, %r2;
	mul.wide.s32 	%rd61, %r89, 4;
	add.s64 	%rd62, %rd1, %rd61;
	ld.global.f32 	%f58, [%rd62];
	add.f32 	%f59, %f57, %f58;
	ld.global.u32 	%r90, [%rd52+20];
	mad.lo.s32 	%r91, %r90, %r26, %r2;
	mul.wide.s32 	%rd63, %r91, 4;
	add.s64 	%rd64, %rd1, %rd63;
	ld.global.f32 	%f60, [%rd64];
	add.f32 	%f61, %f59, %f60;
	ld.global.u32 	%r92, [%rd52+24];
	mad.lo.s32 	%r93, %r92, %r26, %r2;
	mul.wide.s32 	%rd65, %r93, 4;
	add.s64 	%rd66, %rd1, %rd65;
	ld.global.f32 	%f62, [%rd66];
	add.f32 	%f63, %f61, %f62;
	ld.global.u32 	%r94, [%rd52+28];
	mad.lo.s32 	%r95, %r94, %r26, %r2;
	mul.wide.s32 	%rd67, %r95, 4;
	add.s64 	%rd68, %rd1, %rd67;
	ld.global.f32 	%f64, [%rd68];
	add.f32 	%f84, %f63, %f64;
	add.s32 	%r109, %r109, 8;
$L__BB3_9:
	setp.eq.s32 	%p15, %r17, 0;
	@%p15 bra 	$L__BB3_15;
	and.b32  	%r20, %r8, 3;
	setp.lt.u32 	%p16, %r17, 4;
	@%p16 bra 	$L__BB3_12;
	mul.wide.u32 	%rd69, %r109, 4;
	add.s64 	%rd70, %rd3, %rd69;
	ld.global.u32 	%r96, [%rd70];
	mad.lo.s32 	%r97, %r96, %r26, %r2;
	mul.wide.s32 	%rd71, %r97, 4;
	add.s64 	%rd72, %rd1, %rd71;
	ld.global.f32 	%f66, [%rd72];
	add.f32 	%f67, %f84, %f66;
	ld.global.u32 	%r98, [%rd70+4];
	mad.lo.s32 	%r99, %r98, %r26, %r2;
	mul.wide.s32 	%rd73, %r99, 4;
	add.s64 	%rd74, %rd1, %rd73;
	ld.global.f32 	%f68, [%rd74];
	add.f32 	%f69, %f67, %f68;
	ld.global.u32 	%r100, [%rd70+8];
	mad.lo.s32 	%r101, %r100, %r26, %r2;
	mul.wide.s32 	%rd75, %r101, 4;
	add.s64 	%rd76, %rd1, %rd75;
	ld.global.f32 	%f70, [%rd76];
	add.f32 	%f71, %f69, %f70;
	ld.global.u32 	%r102, [%rd70+12];
	mad.lo.s32 	%r103, %r102, %r26, %r2;
	mul.wide.s32 	%rd77, %r103, 4;
	add.s64 	%rd78, %rd1, %rd77;
	ld.global.f32 	%f72, [%rd78];
	add.f32 	%f84, %f71, %f72;
	add.s32 	%r109, %r109, 4;
$L__BB3_12:
	setp.eq.s32 	%p17, %r20, 0;
	@%p17 bra 	$L__BB3_15;
	mul.wide.u32 	%rd80, %r109, 4;
	add.s64 	%rd81, %rd15, %rd80;
	add.s64 	%rd85, %rd2, %rd81;
	neg.s32 	%r111, %r20;
$L__BB3_14:
	.pragma "nounroll";
	ld.global.u32 	%r104, [%rd85];
	mad.lo.s32 	%r105, %r104, %r26, %r2;
	mul.wide.s32 	%rd82, %r105, 4;
	add.s64 	%rd83, %rd1, %rd82;
	ld.global.f32 	%f73, [%rd83];
	add.f32 	%f84, %f84, %f73;
	add.s64 	%rd85, %rd85, 4;
	add.s32 	%r111, %r111, 1;
	setp.ne.s32 	%p18, %r111, 0;
	@%p18 bra 	$L__BB3_14;
$L__BB3_15:
	setp.lt.s32 	%p19, %r8, 1;
	@%p19 bra 	$L__BB3_17;
	cvt.rn.f32.u32 	%f74, %r8;
	div.rn.f32 	%f75, %f84, %f74;
	st.global.f32 	[%rd4], %f75;
$L__BB3_17:
	ret;

}
	// .globl	_Z27roiaware_maxpool3d_backwardiiiiiPKiPKfPf
.visible .entry _Z27roiaware_maxpool3d_backwardiiiiiPKiPKfPf(
	.param .u32 _Z27roiaware_maxpool3d_backwardiiiiiPKiPKfPf_param_0,
	.param .u32 _Z27roiaware_maxpool3d_backwardiiiiiPKiPKfPf_param_1,
	.param .u32 _Z27roiaware_maxpool3d_backwardiiiiiPKiPKfPf_param_2,
	.param .u32 _Z27roiaware_maxpool3d_backwardiiiiiPKiPKfPf_param_3,
	.param .u32 _Z27roiaware_maxpool3d_backwardiiiiiPKiPKfPf_param_4,
	.param .u64 .ptr .align 1 _Z27roiaware_maxpool3d_backwardiiiiiPKiPKfPf_param_5,
	.param .u64 .ptr .align 1 _Z27roiaware_maxpool3d_backwardiiiiiPKiPKfPf_param_6,
	.param .u64 .ptr .align 1 _Z27roiaware_maxpool3d_backwardiiiiiPKiPKfPf_param_7
)
{
	.reg .pred 	%p<11>;
	.reg .b32 	%r<26>;
	.reg .b32 	%f<3>;
	.reg .b64 	%rd<15>;

	ld.param.u32 	%r11, [_Z27roiaware_maxpool3d_backwardiiiiiPKiPKfPf_param_0];
	ld.param.u32 	%r7, [_Z27roiaware_maxpool3d_backwardiiiiiPKiPKfPf_param_1];
	ld.param.u32 	%r8, [_Z27roiaware_maxpool3d_backwardiiiiiPKiPKfPf_param_2];
	ld.param.u32 	%r12, [_Z27roiaware_maxpool3d_backwardiiiiiPKiPKfPf_param_3];
	ld.param.u32 	%r10, [_Z27roiaware_maxpool3d_backwardiiiiiPKiPKfPf_param_4];
	ld.param.u64 	%rd2, [_Z27roiaware_maxpool3d_backwardiiiiiPKiPKfPf_param_5];
	ld.param.u64 	%rd3, [_Z27roiaware_maxpool3d_backwardiiiiiPKiPKfPf_param_6];
	ld.param.u64 	%rd4, [_Z27roiaware_maxpool3d_backwardiiiiiPKiPKfPf_param_7];
	mov.u32 	%r1, %ctaid.z;
	mov.u32 	%r2, %ctaid.y;
	mov.u32 	%r13, %ctaid.x;
	mov.u32 	%r14, %ntid.x;
	mov.u32 	%r15, %tid.x;
	mad.lo.s32 	%r3, %r13, %r14, %r15;
	mul.lo.s32 	%r16, %r10, %r12;
	div.s32 	%r4, %r3, %r16;
	mul.lo.s32 	%r17, %r4, %r16;
	sub.s32 	%r18, %r3, %r17;
	div.s32 	%r19, %r18, %r10;
	setp.ge.s32 	%p1, %r1, %r11;
	setp.ge.s32 	%p2, %r2, %r7;
	or.pred  	%p3, %p1, %p2;
	setp.ge.s32 	%p4, %r4, %r8;
	or.pred  	%p5, %p3, %p4;
	setp.ge.s32 	%p6, %r19, %r12;
	or.pred  	%p7, %p5, %p6;
	setp.lt.s32 	%p8, %r10, 0;
	or.pred  	%p9, %p8, %p7;
	@%p9 bra 	$L__BB4_3;
	cvta.to.global.u64 	%rd5, %rd2;
	cvta.to.global.u64 	%rd6, %rd3;
	mad.lo.s32 	%r20, %r8, %r1, %r4;
	mad.lo.s32 	%r21, %r20, %r12, %r19;
	rem.s32 	%r22, %r3, %r10;
	mad.lo.s32 	%r23, %r21, %r10, %r22;
	mad.lo.s32 	%r24, %r23, %r7, %r2;
	mul.wide.s32 	%rd7, %r24, 4;
	add.s64 	%rd8, %rd5, %rd7;
	add.s64 	%rd1, %rd6, %rd7;
	ld.global.u32 	%r6, [%rd8];
	setp.eq.s32 	%p10, %r6, -1;
	@%p10 bra 	$L__BB4_3;
	mul.lo.s32 	%r25, %r6, %r7;
	cvt.s64.s32 	%rd9, %r25;
	cvt.u64.u32 	%rd10, %r2;
	add.s64 	%rd11, %rd9, %rd10;
	cvta.to.global.u64 	%rd12, %rd4;
	shl.b64 	%rd13, %rd11, 2;
	add.s64 	%rd14, %rd12, %rd13;
	ld.global.f32 	%f1, [%rd1];
	atom.global.add.f32 	%f2, [%rd14], %f1;
$L__BB4_3:
	ret;

}
	// .globl	_Z27roiaware_avgpool3d_backwardiiiiiiPKiPKfPf
.visible .entry _Z27roiaware_avgpool3d_backwardiiiiiiPKiPKfPf(
	.param .u32 _Z27roiaware_avgpool3d_backwardiiiiiiPKiPKfPf_param_0,
	.param .u32 _Z27roiaware_avgpool3d_backwardiiiiiiPKiPKfPf_param_1,
	.param .u32 _Z27roiaware_avgpool3d_backwardiiiiiiPKiPKfPf_param_2,
	.param .u32 _Z27roiaware_avgpool3d_backwardiiiiiiPKiPKfPf_param_3,
	.param .u32 _Z27roiaware_avgpool3d_backwardiiiiiiPKiPKfPf_param_4,
	.param .u32 _Z27roiaware_avgpool3d_backwardiiiiiiPKiPKfPf_param_5,
	.param .u64 .ptr .align 1 _Z27roiaware_avgpool3d_backwardiiiiiiPKiPKfPf_param_6,
	.param .u64 .ptr .align 1 _Z27roiaware_avgpool3d_backwardiiiiiiPKiPKfPf_param_7,
	.param .u64 .ptr .align 1 _Z27roiaware_avgpool3d_backwardiiiiiiPKiPKfPf_param_8
)
{
	.reg .pred 	%p<19>;
	.reg .b32 	%r<80>;
	.reg .b32 	%f<49>;
	.reg .b64 	%rd<84>;

	ld.param.u32 	%r27, [_Z27roiaware_avgpool3d_backwardiiiiiiPKiPKfPf_param_0];
	ld.param.u32 	%r22, [_Z27roiaware_avgpool3d_backwardiiiiiiPKiPKfPf_param_1];
	ld.param.u32 	%r23, [_Z27roiaware_avgpool3d_backwardiiiiiiPKiPKfPf_param_2];
	ld.param.u32 	%r28, [_Z27roiaware_avgpool3d_backwardiiiiiiPKiPKfPf_param_3];
	ld.param.u32 	%r25, [_Z27roiaware_avgpool3d_backwardiiiiiiPKiPKfPf_param_4];
	ld.param.u32 	%r26, [_Z27roiaware_avgpool3d_backwardiiiiiiPKiPKfPf_param_5];
	ld.param.u64 	%rd9, [_Z27roiaware_avgpool3d_backwardiiiiiiPKiPKfPf_param_6];
	ld.param.u64 	%rd10, [_Z27roiaware_avgpool3d_backwardiiiiiiPKiPKfPf_param_7];
	ld.param.u64 	%rd11, [_Z27roiaware_avgpool3d_backwardiiiiiiPKiPKfPf_param_8];
	cvta.to.global.u64 	%rd1, %rd11;
	mov.u32 	%r1, %ctaid.z;
	mov.u32 	%r2, %ctaid.y;
	mov.u32 	%r29, %ctaid.x;
	mov.u32 	%r30, %ntid.x;
	mov.u32 	%r31, %tid.x;
	mad.lo.s32 	%r3, %r29, %r30, %r31;
	mul.lo.s32 	%r4, %r25, %r28;
	div.s32 	%r5, %r3, %r4;
	mul.lo.s32 	%r32, %r5, %r4;
	sub.s32 	%r33, %r3, %r32;
	div.s32 	%r34, %r33, %r25;
	setp.ge.s32 	%p1, %r1, %r27;
	setp.ge.s32 	%p2, %r2, %r22;
	or.pred  	%p3, %p1, %p2;
	setp.ge.s32 	%p4, %r5, %r23;
	or.pred  	%p5, %p3, %p4;
	setp.ge.s32 	%p6, %r34, %r28;
	or.pred  	%p7, %p5, %p6;
	setp.lt.s32 	%p8, %r25, 0;
	or.pred  	%p9, %p8, %p7;
	@%p9 bra 	$L__BB5_14;
	cvta.to.global.u64 	%rd2, %rd9;
	cvta.to.global.u64 	%rd12, %rd10;
	mad.lo.s32 	%r35, %r5, %r28, %r34;
	rem.s32 	%r36, %r3, %r25;
	mad.lo.s32 	%r37, %r35, %r25, %r36;
	mul.lo.s32 	%r38, %r23, %r1;
	mad.lo.s32 	%r39, %r4, %r38, %r37;
	mul.lo.s32 	%r7, %r39, %r26;
	mul.wide.s32 	%rd13, %r7, 4;
	add.s64 	%rd3, %rd2, %rd13;
	mad.lo.s32 	%r40, %r39, %r22, %r2;
	mul.wide.s32 	%rd14, %r40, 4;
	add.s64 	%rd4, %rd12, %rd14;
	ld.global.u32 	%r8, [%rd3];
	cvt.rn.f32.s32 	%f2, %r8;
	max.f32 	%f3, %f2, 0f3F800000;
	rcp.rn.f32 	%f1, %f3;
	setp.lt.s32 	%p10, %r8, 1;
	@%p10 bra 	$L__BB5_14;
	cvt.u64.u32 	%rd5, %r2;
	and.b32  	%r9, %r8, 7;
	setp.lt.u32 	%p11, %r8, 8;
	mov.b32 	%r78, 1;
	@%p11 bra 	$L__BB5_6;
	and.b32  	%r43, %r8, 2147483640;
	neg.s32 	%r76, %r43;
	add.s64 	%rd16, %rd13, %rd2;
	add.s64 	%rd83, %rd16, 16;
	mov.b32 	%r75, 0;
$L__BB5_4:
	.pragma "nounroll";
	ld.global.u32 	%r44, [%rd83+-12];
	mul.lo.s32 	%r45, %r44, %r22;
	cvt.s64.s32 	%rd17, %r45;
	add.s64 	%rd18, %rd17, %rd5;
	shl.b64 	%rd19, %rd18, 2;
	add.s64 	%rd20, %rd1, %rd19;
	ld.global.f32 	%f4, [%rd4];
	mul.f32 	%f5, %f1, %f4;
	atom.global.add.f32 	%f6, [%rd20], %f5;
	ld.global.u32 	%r46, [%rd83+-8];
	mul.lo.s32 	%r47, %r46, %r22;
	cvt.s64.s32 	%rd21, %r47;
	add.s64 	%rd22, %rd21, %rd5;
	shl.b64 	%rd23, %rd22, 2;
	add.s64 	%rd24, %rd1, %rd23;
	ld.global.f32 	%f7, [%rd4];
	mul.f32 	%f8, %f1, %f7;
	atom.global.add.f32 	%f9, [%rd24], %f8;
	ld.global.u32 	%r48, [%rd83+-4];
	mul.lo.s32 	%r49, %r48, %r22;
	cvt.s64.s32 	%rd25, %r49;
	add.s64 	%rd26, %rd25, %rd5;
	shl.b64 	%rd27, %rd26, 2;
	add.s64 	%rd28, %rd1, %rd27;
	ld.global.f32 	%f10, [%rd4];
	mul.f32 	%f11, %f1, %f10;
	atom.global.add.f32 	%f12, [%rd28], %f11;
	ld.global.u32 	%r50, [%rd83];
	mul.lo.s32 	%r51, %r50, %r22;
	cvt.s64.s32 	%rd29, %r51;
	add.s64 	%rd30, %rd29, %rd5;
	shl.b64 	%rd31, %rd30, 2;
	add.s64 	%rd32, %rd1, %rd31;
	ld.global.f32 	%f13, [%rd4];
	mul.f32 	%f14, %f1, %f13;
	atom.global.add.f32 	%f15, [%rd32], %f14;
	ld.global.u32 	%r52, [%rd83+4];
	mul.lo.s32 	%r53, %r52, %r22;
	cvt.s64.s32 	%rd33, %r53;
	add.s64 	%rd34, %rd33, %rd5;
	shl.b64 	%rd35, %rd34, 2;
	add.s64 	%rd36, %rd1, %rd35;
	ld.global.f32 	%f16, [%rd4];
	mul.f32 	%f17, %f1, %f16;
	atom.global.add.f32 	%f18, [%rd36], %f17;
	ld.global.u32 	%r54, [%rd83+8];
	mul.lo.s32 	%r55, %r54, %r22;
	cvt.s64.s32 	%rd37, %r55;
	add.s64 	%rd38, %rd37, %rd5;
	shl.b64 	%rd39, %rd38, 2;
	add.s64 	%rd40, %rd1, %rd39;
	ld.global.f32 	%f19, [%rd4];
	mul.f32 	%f20, %f1, %f19;
	atom.global.add.f32 	%f21, [%rd40], %f20;
	ld.global.u32 	%r56, [%rd83+12];
	mul.lo.s32 	%r57, %r56, %r22;
	cvt.s64.s32 	%rd41, %r57;
	add.s64 	%rd42, %rd41, %rd5;
	shl.b64 	%rd43, %rd42, 2;
	add.s64 	%rd44, %rd1, %rd43;
	ld.global.f32 	%f22, [%rd4];
	mul.f32 	%f23, %f1, %f22;
	atom.global.add.f32 	%f24, [%rd44], %f23;
	ld.global.u32 	%r58, [%rd83+16];
	mul.lo.s32 	%r59, %r58, %r22;
	cvt.s64.s32 	%rd45, %r59;
	add.s64 	%rd46, %rd45, %rd5;
	shl.b64 	%rd47, %rd46, 2;
	add.s64 	%rd48, %rd1, %rd47;
	ld.global.f32 	%f25, [%rd4];
	mul.f32 	%f26, %f1, %f25;
	atom.global.add.f32 	%f27, [%rd48], %f26;
	add.s32 	%r76, %r76, 8;
	add.s32 	%r75, %r75, 8;
	add.s64 	%rd83, %rd83, 32;
	setp.ne.s32 	%p12, %r76, 0;
	@%p12 bra 	$L__BB5_4;
	add.s32 	%r78, %r75, 1;
$L__BB5_6:
	setp.eq.s32 	%p13, %r9, 0;
	@%p13 bra 	$L__BB5_14;
	and.b32  	%r17, %r8, 3;
	setp.lt.u32 	%p14, %r9, 4;
	@%p14 bra 	$L__BB5_9;
	mul.wide.u32 	%rd49, %r78, 4;
	add.s64 	%rd50, %rd3, %rd49;
	ld.global.u32 	%r60, [%rd50];
	mul.lo.s32 	%r61, %r60, %r22;
	cvt.s64.s32 	%rd51, %r61;
	add.s64 	%rd52, %rd51, %rd5;
	shl.b64 	%rd53, %rd52, 2;
	add.s64 	%rd54, %rd1, %rd53;
	ld.global.f32 	%f28, [%rd4];
	mul.f32 	%f29, %f1, %f28;
	atom.global.add.f32 	%f30, [%rd54], %f29;
	ld.global.u32 	%r62, [%rd50+4];
	mul.lo.s32 	%r63, %r62, %r22;
	cvt.s64.s32 	%rd55, %r63;
	add.s64 	%rd56, %rd55, %rd5;
	shl.b64 	%rd57, %rd56, 2;
	add.s64 	%rd58, %rd1, %rd57;
	ld.global.f32 	%f31, [%rd4];
	mul.f32 	%f32, %f1, %f31;
	atom.global.add.f32 	%f33, [%rd58], %f32;
	ld.global.u32 	%r64, [%rd50+8];
	mul.lo.s32 	%r65, %r64, %r22;
	cvt.s64.s32 	%rd59, %r65;
	add.s64 	%rd60, %rd59, %rd5;
	shl.b64 	%rd61, %rd60, 2;
	add.s64 	%rd62, %rd1, %rd61;
	ld.global.f32 	%f34, [%rd4];
	mul.f32 	%f35, %f1, %f34;
	atom.global.add.f32 	%f36, [%rd62], %f35;
	ld.global.u32 	%r66, [%rd50+12];
	mul.lo.s32 	%r67, %r66, %r22;
	cvt.s64.s32 	%rd63, %r67;
	add.s64 	%rd64, %rd63, %rd5;
	shl.b64 	%rd65, %rd64, 2;
	add.s64 	%rd66, %rd1, %rd65;
	ld.global.f32 	%f37, [%rd4];
	mul.f32 	%f38, %f1, %f37;
	atom.global.add.f32 	%f39, [%rd66], %f38;
	add.s32 	%r78, %r78, 4;
$L__BB5_9:
	setp.eq.s32 	%p15, %r17, 0;
	@%p15 bra 	$L__BB5_14;
	setp.eq.s32 	%p16, %r17, 1;
	@%p16 bra 	$L__BB5_12;
	mul.wide.u32 	%rd67, %r78, 4;
	add.s64 	%rd68, %rd3, %rd67;
	ld.global.u32 	%r68, [%rd68];
	mul.lo.s32 	%r69, %r68, %r22;
	cvt.s64.s32 	%rd69, %r69;
	add.s64 	%rd70, %rd69, %rd5;
	shl.b64 	%rd71, %rd70, 2;
	add.s64 	%rd72, %rd1, %rd71;
	ld.global.f32 	%f40, [%rd4];
	mul.f32 	%f41, %f1, %f40;
	atom.global.add.f32 	%f42, [%rd72], %f41;
	ld.global.u32 	%r70, [%rd68+4];
	mul.lo.s32 	%r71, %r70, %r22;
	cvt.s64.s32 	%rd73, %r71;
	add.s64 	%rd74, %rd73, %rd5;
	shl.b64 	%rd75, %rd74, 2;
	add.s64 	%rd76, %rd1, %rd75;
	ld.global.f32 	%f43, [%rd4];
	mul.f32 	%f44, %f1, %f43;
	atom.global.add.f32 	%f45, [%rd76], %f44;
	add.s32 	%r78, %r78, 2;
$L__BB5_12:
	and.b32  	%r72, %r8, 1;
	setp.eq.b32 	%p17, %r72, 1;
	not.pred 	%p18, %p17;
	@%p18 bra 	$L__BB5_14;
	mul.wide.u32 	%rd77, %r78, 4;
	add.s64 	%rd78, %rd3, %rd77;
	ld.global.u32 	%r73, [%rd78];
	mul.lo.s32 	%r74, %r73, %r22;
	cvt.s64.s32 	%rd79, %r74;
	add.s64 	%rd80, %rd79, %rd5;
	shl.b64 	%rd81, %rd80, 2;
	add.s64 	%rd82, %rd1, %rd81;
	ld.global.f32 	%f46, [%rd4];
	mul.f32 	%f47, %f1, %f46;
	atom.global.add.f32 	%f48, [%rd82], %f47;
$L__BB5_14:
	ret;

}
	// .globl	_Z22points_in_boxes_kerneliiiPKfS0_Pi
.visible .entry _Z22points_in_boxes_kerneliiiPKfS0_Pi(
	.param .u32 _Z22points_in_boxes_kerneliiiPKfS0_Pi_param_0,
	.param .u32 _Z22points_in_boxes_kerneliiiPKfS0_Pi_param_1,
	.param .u32 _Z22points_in_boxes_kerneliiiPKfS0_Pi_param_2,
	.param .u64 .ptr .align 1 _Z22points_in_boxes_kerneliiiPKfS0_Pi_param_3,
	.param .u64 .ptr .align 1 _Z22points_in_boxes_kerneliiiPKfS0_Pi_param_4,
	.param .u64 .ptr .align 1 _Z22points_in_boxes_kerneliiiPKfS0_Pi_param_5
)
{
	.local .align 4 .b8 	__local_depot6[28];
	.reg .b64 	%SP;
	.reg .b64 	%SPL;
	.reg .pred 	%p<27>;
	.reg .b32 	%r<98>;
	.reg .b32 	%f<70>;
	.reg .b64 	%rd<54>;
	.reg .b64 	%fd<14>;

	mov.u64 	%SPL, __local_depot6;
	ld.param.u32 	%r35, [_Z22points_in_boxes_kerneliiiPKfS0_Pi_param_0];
	ld.param.u32 	%r33, [_Z22points_in_boxes_kerneliiiPKfS0_Pi_param_1];
	ld.param.u32 	%r34, [_Z22points_in_boxes_kerneliiiPKfS0_Pi_param_2];
	ld.param.u64 	%rd19, [_Z22points_in_boxes_kerneliiiPKfS0_Pi_param_4];
	ld.param.u64 	%rd20, [_Z22points_in_boxes_kerneliiiPKfS0_Pi_param_5];
	add.u64 	%rd1, %SPL, 0;
	add.u64 	%rd2, %SPL, 0;
	mov.u32 	%r1, %ctaid.y;
	mov.u32 	%r36, %ctaid.x;
	mov.u32 	%r37, %ntid.x;
	mov.u32 	%r38, %tid.x;
	mad.lo.s32 	%r2, %r36, %r37, %r38;
	setp.ge.s32 	%p1, %r1, %r35;
	setp.ge.s32 	%p2, %r2, %r34;
	or.pred  	%p3, %p1, %p2;
	@%p3 bra 	$L__BB6_23;
	cvta.to.global.u64 	%rd3, %rd19;
	cvta.to.global.u64 	%rd23, %rd20;
	mul.lo.s32 	%r39, %r1, %r33;
	mul.lo.s32 	%r3, %r39, 7;
	mad.lo.s32 	%r4, %r34, %r1, %r2;
	mul.wide.s32 	%rd24, %r4, 4;
	add.s64 	%rd4, %rd23, %rd24;
	setp.lt.s32 	%p4, %r33, 1;
	@%p4 bra 	$L__BB6_23;
	mul.lo.s32 	%r41, %r4, 3;
	mul.wide.s32 	%rd25, %r41, 4;
	add.s64 	%rd5, %rd3, %rd25;
	ld.global.f32 	%f1, [%rd5+8];
	cvt.s64.s32 	%rd6, %r3;
	mov.b32 	%r89, 0;
	mov.u64 	%rd40, __cudart_i2opi_f;
$L__BB6_3:
	ld.param.u64 	%rd49, [_Z22points_in_boxes_kerneliiiPKfS0_Pi_param_3];
	mul.lo.s32 	%r42, %r89, 7;
	cvt.u64.u32 	%rd26, %r42;
	add.s64 	%rd27, %rd26, %rd6;
	cvta.to.global.u64 	%rd28, %rd49;
	shl.b64 	%rd29, %rd27, 2;
	add.s64 	%rd7, %rd28, %rd29;
	ld.global.f32 	%f16, [%rd7+8];
	ld.global.f32 	%f17, [%rd7+20];
	sub.f32 	%f18, %f1, %f16;
	abs.f32 	%f19, %f18;
	cvt.f64.f32 	%fd1, %f19;
	cvt.f64.f32 	%fd2, %f17;
	mul.f64 	%fd3, %fd2, 0d3FE0000000000000;
	setp.lt.f64 	%p5, %fd3, %fd1;
	@%p5 bra 	$L__BB6_22;
	ld.global.f32 	%f20, [%rd7+24];
	ld.global.f32 	%f2, [%rd7+16];
	ld.global.f32 	%f3, [%rd7+12];
	ld.global.f32 	%f21, [%rd7+4];
	ld.global.f32 	%f22, [%rd7];
	ld.global.f32 	%f23, [%rd5+4];
	ld.global.f32 	%f24, [%rd5];
	sub.f32 	%f4, %f24, %f22;
	sub.f32 	%f5, %f23, %f21;
	neg.f32 	%f6, %f20;
	mul.f32 	%f25, %f20, 0fBF22F983;
	cvt.rni.s32.f32 	%r97, %f25;
	cvt.rn.f32.s32 	%f26, %r97;
	fma.rn.f32 	%f27, %f26, 0fBFC90FDA, %f6;
	fma.rn.f32 	%f28, %f26, 0fB3A22168, %f27;
	fma.rn.f32 	%f69, %f26, 0fA7C234C5, %f28;
	abs.f32 	%f8, %f6;
	setp.ltu.f32 	%p6, %f8, 0f47CE4780;
	mov.u32 	%r93, %r97;
	mov.f32 	%f68, %f69;
	@%p6 bra 	$L__BB6_12;
	setp.neu.f32 	%p7, %f8, 0f7F800000;
	@%p7 bra 	$L__BB6_7;
	mov.f32 	%f31, 0f00000000;
	mul.rn.f32 	%f68, %f6, %f31;
	mov.b32 	%r93, 0;
	bra.uni 	$L__BB6_12;
$L__BB6_7:
	mov.b32 	%r7, %f6;
	mov.b64 	%rd52, 0;
	mov.b32 	%r90, 0;
	mov.u64 	%rd50, __cudart_i2opi_f;
	mov.u64 	%rd51, %rd2;
$L__BB6_8:
	.pragma "nounroll";
	ld.global.nc.u32 	%r44, [%rd50];
	shl.b32 	%r45, %r7, 8;
	or.b32  	%r46, %r45, -2147483648;
	mad.wide.u32 	%rd32, %r44, %r46, %rd52;
	shr.u64 	%rd52, %rd32, 32;
	st.local.u32 	[%rd51], %rd32;
	add.s32 	%r90, %r90, 1;
	add.s64 	%rd51, %rd51, 4;
	add.s64 	%rd50, %rd50, 4;
	setp.ne.s32 	%p8, %r90, 6;
	@%p8 bra 	$L__BB6_8;
	shr.u32 	%r47, %r7, 23;
	st.local.u32 	[%rd2+24], %rd52;
	and.b32  	%r10, %r47, 31;
	and.b32  	%r48, %r47, 224;
	add.s32 	%r49, %r48, -128;
	shr.u32 	%r50, %r49, 5;
	mul.wide.u32 	%rd33, %r50, 4;
	sub.s64 	%rd14, %rd2, %rd33;
	ld.local.u32 	%r91, [%rd14+24];
	ld.local.u32 	%r92, [%rd14+20];
	setp.eq.s32 	%p9, %r10, 0;
	@%p9 bra 	$L__BB6_11;
	shf.l.wrap.b32 	%r91, %r92, %r91, %r10;
	ld.local.u32 	%r51, [%rd14+16];
	shf.l.wrap.b32 	%r92, %r51, %r92, %r10;
$L__BB6_11:
	shr.u32 	%r52, %r91, 30;
	shf.l.wrap.b32 	%r53, %r92, %r91, 2;
	shl.b32 	%r54, %r92, 2;
	shr.u32 	%r55, %r53, 31;
	add.s32 	%r56, %r55, %r52;
	neg.s32 	%r57, %r56;
	setp.lt.s32 	%p10, %r7, 0;
	selp.b32 	%r93, %r57, %r56, %p10;
	xor.b32  	%r58, %r53, %r7;
	shr.s32 	%r59, %r53, 31;
	xor.b32  	%r60, %r59, %r53;
	xor.b32  	%r61, %r59, %r54;
	cvt.u64.u32 	%rd34, %r60;
	shl.b64 	%rd35, %rd34, 32;
	cvt.u64.u32 	%rd36, %r61;
	or.b64  	%rd37, %rd35, %rd36;
	cvt.rn.f64.s64 	%fd4, %rd37;
	mul.f64 	%fd5, %fd4, 0d3BF921FB54442D19;
	cvt.rn.f32.f64 	%f29, %fd5;
	neg.f32 	%f30, %f29;
	setp.lt.s32 	%p11, %r58, 0;
	selp.f32 	%f68, %f30, %f29, %p11;
$L__BB6_12:
	setp.ltu.f32 	%p12, %f8, 0f47CE4780;
	add.s32 	%r63, %r93, 1;
	mul.rn.f32 	%f32, %f68, %f68;
	and.b32  	%r64, %r93, 1;
	setp.eq.b32 	%p13, %r64, 1;
	selp.f32 	%f33, %f68, 0f3F800000, %p13;
	fma.rn.f32 	%f34, %f32, %f33, 0f00000000;
	fma.rn.f32 	%f35, %f32, 0f37CBAC00, 0fBAB607ED;
	selp.f32 	%f36, 0fB94D4153, %f35, %p13;
	selp.f32 	%f37, 0f3C0885E4, 0f3D2AAABB, %p13;
	fma.rn.f32 	%f38, %f36, %f32, %f37;
	selp.f32 	%f39, 0fBE2AAAA8, 0fBEFFFFFF, %p13;
	fma.rn.f32 	%f40, %f38, %f32, %f39;
	fma.rn.f32 	%f41, %f40, %f34, %f33;
	and.b32  	%r65, %r63, 2;
	setp.eq.s32 	%p14, %r65, 0;
	mov.f32 	%f42, 0f00000000;
	sub.f32 	%f43, %f42, %f41;
	selp.f32 	%f12, %f41, %f43, %p14;
	@%p12 bra 	$L__BB6_20;
	setp.neu.f32 	%p15, %f8, 0f7F800000;
	@%p15 bra 	$L__BB6_15;
	mov.f32 	%f46, 0f00000000;
	mul.rn.f32 	%f69, %f6, %f46;
	mov.b32 	%r97, 0;
	bra.uni 	$L__BB6_20;
$L__BB6_15:
	mov.b32 	%r19, %f6;
	shl.b32 	%r67, %r19, 8;
	or.b32  	%r20, %r67, -2147483648;
	mov.b64 	%rd53, 0;
	mov.b32 	%r94, 0;
$L__BB6_16:
	.pragma "nounroll";
	mul.wide.u32 	%rd39, %r94, 4;
	add.s64 	%rd41, %rd40, %rd39;
	ld.global.nc.u32 	%r68, [%rd41];
	mad.wide.u32 	%rd42, %r68, %r20, %rd53;
	shr.u64 	%rd53, %rd42, 32;
	add.s64 	%rd43, %rd1, %rd39;
	st.local.u32 	[%rd43], %rd42;
	add.s32 	%r94, %r94, 1;
	setp.ne.s32 	%p16, %r94, 6;
	@%p16 bra 	$L__BB6_16;
	shr.u32 	%r69, %r19, 23;
	st.local.u32 	[%rd1+24], %rd53;
	and.b32  	%r23, %r69, 31;
	and.b32  	%r70, %r69, 224;
	add.s32 	%r71, %r70, -128;
	shr.u32 	%r72, %r71, 5;
	mul.wide.u32 	%rd44, %r72, 4;
	sub.s64 	%rd17, %rd1, %rd44;
	ld.local.u32 	%r95, [%rd17+24];
	ld.local.u32 	%r96, [%rd17+20];
	setp.eq.s32 	%p17, %r23, 0;
	@%p17 bra 	$L__BB6_19;
	shf.l.wrap.b32 	%r95, %r96, %r95, %r23;
	ld.local.u32 	%r73, [%rd17+16];
	shf.l.wrap.b32 	%r96, %r73, %r96, %r23;
$L__BB6_19:
	shr.u32 	%r74, %r95, 30;
	shf.l.wrap.b32 	%r75, %r96, %r95, 2;
	shl.b32 	%r76, %r96, 2;
	shr.u32 	%r77, %r75, 31;
	add.s32 	%r78, %r77, %r74;
	neg.s32 	%r79, %r78;
	setp.lt.s32 	%p18, %r19, 0;
	selp.b32 	%r97, %r79, %r78, %p18;
	xor.b32  	%r80, %r75, %r19;
	shr.s32 	%r81, %r75, 31;
	xor.b32  	%r82, %r81, %r75;
	xor.b32  	%r83, %r81, %r76;
	cvt.u64.u32 	%rd45, %r82;
	shl.b64 	%rd46, %rd45, 32;
	cvt.u64.u32 	%rd47, %r83;
	or.b64  	%rd48, %rd46, %rd47;
	cvt.rn.f64.s64 	%fd6, %rd48;
	mul.f64 	%fd7, %fd6, 0d3BF921FB54442D19;
	cvt.rn.f32.f64 	%f44, %fd7;
	neg.f32 	%f45, %f44;
	setp.lt.s32 	%p19, %r80, 0;
	selp.f32 	%f69, %f45, %f44, %p19;
$L__BB6_20:
	mul.rn.f32 	%f47, %f69, %f69;
	and.b32  	%r85, %r97, 1;
	setp.eq.b32 	%p20, %r85, 1;
	selp.f32 	%f48, 0f3F800000, %f69, %p20;
	fma.rn.f32 	%f49, %f47, %f48, 0f00000000;
	fma.rn.f32 	%f50, %f47, 0f37CBAC00, 0fBAB607ED;
	selp.f32 	%f51, %f50, 0fB94D4153, %p20;
	selp.f32 	%f52, 0f3D2AAABB, 0f3C0885E4, %p20;
	fma.rn.f32 	%f53, %f51, %f47, %f52;
	selp.f32 	%f54, 0fBEFFFFFF, 0fBE2AAAA8, %p20;
	fma.rn.f32 	%f55, %f53, %f47, %f54;
	fma.rn.f32 	%f56, %f55, %f49, %f48;
	and.b32  	%r86, %r97, 2;
	setp.eq.s32 	%p21, %r86, 0;
	mov.f32 	%f57, 0f00000000;
	sub.f32 	%f58, %f57, %f56;
	selp.f32 	%f59, %f56, %f58, %p21;
	mul.f32 	%f60, %f4, %f12;
	mul.f32 	%f61, %f5, %f59;
	sub.f32 	%f62, %f60, %f61;
	mul.f32 	%f63, %f4, %f59;
	fma.rn.f32 	%f64, %f5, %f12, %f63;
	abs.f32 	%f65, %f62;
	cvt.f64.f32 	%fd8, %f65;
	cvt.f64.f32 	%fd9, %f3;
	fma.rn.f64 	%fd10, %fd9, 0d3FE0000000000000, 0d3EE4F8B580000000;
	setp.gt.f64 	%p22, %fd10, %fd8;
	abs.f32 	%f66, %f64;
	cvt.f64.f32 	%fd11, %f66;
	cvt.f64.f32 	%fd12, %f2;
	fma.rn.f64 	%fd13, %fd12, 0d3FE0000000000000, 0d3EE4F8B580000000;
	setp.gt.f64 	%p23, %fd13, %fd11;
	and.pred  	%p24, %p22, %p23;
	selp.u32 	%r87, 1, 0, %p24;
	cvt.rn.f32.u32 	%f67, %r87;
	cvt.rzi.s32.f32 	%r88, %f67;
	setp.eq.s32 	%p25, %r88, 0;
	@%p25 bra 	$L__BB6_22;
	st.global.u32 	[%rd4], %r89;
	bra.uni 	$L__BB6_23;
$L__BB6_22:
	add.s32 	%r89, %r89, 1;
	setp.ne.s32 	%p26, %r89, %r33;
	@%p26 bra 	$L__BB6_3;
$L__BB6_23:
	ret;

}
	// .globl	_Z26points_in_boxes_bev_kerneliiiPKfS0_Pi
.visible .entry _Z26points_in_boxes_bev_kerneliiiPKfS0_Pi(
	.param .u32 _Z26points_in_boxes_bev_kerneliiiPKfS0_Pi_param_0,
	.param .u32 _Z26points_in_boxes_bev_kerneliiiPKfS0_Pi_param_1,
	.param .u32 _Z26points_in_boxes_bev_kerneliiiPKfS0_Pi_param_2,
	.param .u64 .ptr .align 1 _Z26points_in_boxes_bev_kerneliiiPKfS0_Pi_param_3,
	.param .u64 .ptr .align 1 _Z26points_in_boxes_bev_kerneliiiPKfS0_Pi_param_4,
	.param .u64 .ptr .align 1 _Z26points_in_boxes_bev_kerneliiiPKfS0_Pi_param_5
)
{
	.local .align 4 .b8 	__local_depot7[28];
	.reg .b64 	%SP;
	.reg .b64 	%SPL;
	.reg .pred 	%p<26>;
	.reg .b32 	%r<101>;
	.reg .b32 	%f<65>;
	.reg .b64 	%rd<54>;
	.reg .b64 	%fd<11>;

	mov.u64 	%SPL, __local_depot7;
	ld.param.u32 	%r33, [_Z26points_in_boxes_bev_kerneliiiPKfS0_Pi_param_0];
	ld.param.u32 	%r31, [_Z26points_in_boxes_bev_kerneliiiPKfS0_Pi_param_1];
	ld.param.u32 	%r32, [_Z26points_in_boxes_bev_kerneliiiPKfS0_Pi_param_2];
	ld.param.u64 	%rd17, [_Z26points_in_boxes_bev_kerneliiiPKfS0_Pi_param_4];
	ld.param.u64 	%rd18, [_Z26points_in_boxes_bev_kerneliiiPKfS0_Pi_param_5];
	add.u64 	%rd1, %SPL, 0;
	add.u64 	%rd2, %SPL, 0;
	mov.u32 	%r1, %ctaid.y;
	mov.u32 	%r34, %ctaid.x;
	mov.u32 	%r35, %ntid.x;
	mov.u32 	%r36, %tid.x;
	mad.lo.s32 	%r2, %r34, %r35, %r36;
	setp.ge.s32 	%p1, %r1, %r33;
	setp.ge.s32 	%p2, %r2, %r32;
	or.pred  	%p3, %p1, %p2;
	@%p3 bra 	$L__BB7_22;
	cvta.to.global.u64 	%rd21, %rd17;
	cvta.to.global.u64 	%rd22, %rd18;
	mul.lo.s32 	%r37, %r1, %r31;
	mul.lo.s32 	%r38, %r37, 7;
	cvt.s64.s32 	%rd3, %r38;
	mul.lo.s32 	%r39, %r32, %r1;
	shl.b32 	%r40, %r39, 1;
	shl.b32 	%r41, %r2, 1;
	add.s32 	%r42, %r40, %r41;
	mul.wide.s32 	%rd23, %r42, 4;
	add.s64 	%rd4, %rd21, %rd23;
	add.s32 	%r43, %r39, %r2;
	mul.wide.s32 	%rd24, %r43, 4;
	add.s64 	%rd5, %rd22, %rd24;
	setp.lt.s32 	%p4, %r31, 1;
	@%p4 bra 	$L__BB7_22;
	ld.global.f32 	%f1, [%rd4];
	ld.global.f32 	%f2, [%rd4+4];
	mov.b32 	%r92, 0;
	mov.u64 	%rd40, __cudart_i2opi_f;
$L__BB7_3:
	ld.param.u64 	%rd49, [_Z26points_in_boxes_bev_kerneliiiPKfS0_Pi_param_3];
	mul.lo.s32 	%r45, %r92, 7;
	cvt.u64.u32 	%rd25, %r45;
	add.s64 	%rd26, %rd25, %rd3;
	cvta.to.global.u64 	%rd27, %rd49;
	shl.b64 	%rd28, %rd26, 2;
	add.s64 	%rd29, %rd27, %rd28;
	ld.global.f32 	%f3, [%rd29];
	ld.global.f32 	%f4, [%rd29+4];
	ld.global.f32 	%f5, [%rd29+12];
	ld.global.f32 	%f6, [%rd29+16];
	ld.global.f32 	%f17, [%rd29+24];
	neg.f32 	%f7, %f17;
	mul.f32 	%f18, %f17, 0fBF22F983;
	cvt.rni.s32.f32 	%r100, %f18;
	cvt.rn.f32.s32 	%f19, %r100;
	fma.rn.f32 	%f20, %f19, 0fBFC90FDA, %f7;
	fma.rn.f32 	%f21, %f19, 0fB3A22168, %f20;
	fma.rn.f32 	%f64, %f19, 0fA7C234C5, %f21;
	abs.f32 	%f9, %f7;
	setp.ltu.f32 	%p5, %f9, 0f47CE4780;
	mov.u32 	%r96, %r100;
	mov.f32 	%f63, %f64;
	@%p5 bra 	$L__BB7_11;
	setp.neu.f32 	%p6, %f9, 0f7F800000;
	@%p6 bra 	$L__BB7_6;
	mov.f32 	%f24, 0f00000000;
	mul.rn.f32 	%f63, %f7, %f24;
	mov.b32 	%r96, 0;
	bra.uni 	$L__BB7_11;
$L__BB7_6:
	mov.b32 	%r5, %f7;
	mov.b64 	%rd52, 0;
	mov.b32 	%r93, 0;
	mov.u64 	%rd50, __cudart_i2opi_f;
	mov.u64 	%rd51, %rd2;
$L__BB7_7:
	.pragma "nounroll";
	ld.global.nc.u32 	%r47, [%rd50];
	shl.b32 	%r48, %r5, 8;
	or.b32  	%r49, %r48, -2147483648;
	mad.wide.u32 	%rd32, %r47, %r49, %rd52;
	shr.u64 	%rd52, %rd32, 32;
	st.local.u32 	[%rd51], %rd32;
	add.s32 	%r93, %r93, 1;
	add.s64 	%rd51, %rd51, 4;
	add.s64 	%rd50, %rd50, 4;
	setp.ne.s32 	%p7, %r93, 6;
	@%p7 bra 	$L__BB7_7;
	shr.u32 	%r50, %r5, 23;
	st.local.u32 	[%rd2+24], %rd52;
	and.b32  	%r8, %r50, 31;
	and.b32  	%r51, %r50, 224;
	add.s32 	%r52, %r51, -128;
	shr.u32 	%r53, %r52, 5;
	mul.wide.u32 	%rd33, %r53, 4;
	sub.s64 	%rd12, %rd2, %rd33;
	ld.local.u32 	%r94, [%rd12+24];
	ld.local.u32 	%r95, [%rd12+20];
	setp.eq.s32 	%p8, %r8, 0;
	@%p8 bra 	$L__BB7_10;
	shf.l.wrap.b32 	%r94, %r95, %r94, %r8;
	ld.local.u32 	%r54, [%rd12+16];
	shf.l.wrap.b32 	%r95, %r54, %r95, %r8;
$L__BB7_10:
	shr.u32 	%r55, %r94, 30;
	shf.l.wrap.b32 	%r56, %r95, %r94, 2;
	shl.b32 	%r57, %r95, 2;
	shr.u32 	%r58, %r56, 31;
	add.s32 	%r59, %r58, %r55;
	neg.s32 	%r60, %r59;
	setp.lt.s32 	%p9, %r5, 0;
	selp.b32 	%r96, %r60, %r59, %p9;
	xor.b32  	%r61, %r56, %r5;
	shr.s32 	%r62, %r56, 31;
	xor.b32  	%r63, %r62, %r56;
	xor.b32  	%r64, %r62, %r57;
	cvt.u64.u32 	%rd34, %r63;
	shl.b64 	%rd35, %rd34, 32;
	cvt.u64.u32 	%rd36, %r64;
	or.b64  	%rd37, %rd35, %rd36;
	cvt.rn.f64.s64 	%fd1, %rd37;
	mul.f64 	%fd2, %fd1, 0d3BF921FB54442D19;
	cvt.rn.f32.f64 	%f22, %fd2;
	neg.f32 	%f23, %f22;
	setp.lt.s32 	%p10, %r61, 0;
	selp.f32 	%f63, %f23, %f22, %p10;
$L__BB7_11:
	setp.ltu.f32 	%p11, %f9, 0f47CE4780;
	add.s32 	%r66, %r96, 1;
	mul.rn.f32 	%f25, %f63, %f63;
	and.b32  	%r67, %r96, 1;
	setp.eq.b32 	%p12, %r67, 1;
	selp.f32 	%f26, %f63, 0f3F800000, %p12;
	fma.rn.f32 	%f27, %f25, %f26, 0f00000000;
	fma.rn.f32 	%f28, %f25, 0f37CBAC00, 0fBAB607ED;
	selp.f32 	%f29, 0fB94D4153, %f28, %p12;
	selp.f32 	%f30, 0f3C0885E4, 0f3D2AAABB, %p12;
	fma.rn.f32 	%f31, %f29, %f25, %f30;
	selp.f32 	%f32, 0fBE2AAAA8, 0fBEFFFFFF, %p12;
	fma.rn.f32 	%f33, %f31, %f25, %f32;
	fma.rn.f32 	%f34, %f33, %f27, %f26;
	and.b32  	%r68, %r66, 2;
	setp.eq.s32 	%p13, %r68, 0;
	mov.f32 	%f35, 0f00000000;
	sub.f32 	%f36, %f35, %f34;
	selp.f32 	%f13, %f34, %f36, %p13;
	@%p11 bra 	$L__BB7_19;
	setp.neu.f32 	%p14, %f9, 0f7F800000;
	@%p14 bra 	$L__BB7_14;
	mov.f32 	%f39, 0f00000000;
	mul.rn.f32 	%f64, %f7, %f39;
	mov.b32 	%r100, 0;
	bra.uni 	$L__BB7_19;
$L__BB7_14:
	mov.b32 	%r17, %f7;
	shl.b32 	%r70, %r17, 8;
	or.b32  	%r18, %r70, -2147483648;
	mov.b64 	%rd53, 0;
	mov.b32 	%r97, 0;
$L__BB7_15:
	.pragma "nounroll";
	mul.wide.u32 	%rd39, %r97, 4;
	add.s64 	%rd41, %rd40, %rd39;
	ld.global.nc.u32 	%r71, [%rd41];
	mad.wide.u32 	%rd42, %r71, %r18, %rd53;
	shr.u64 	%rd53, %rd42, 32;
	add.s64 	%rd43, %rd1, %rd39;
	st.local.u32 	[%rd43], %rd42;
	add.s32 	%r97, %r97, 1;
	setp.ne.s32 	%p15, %r97, 6;
	@%p15 bra 	$L__BB7_15;
	shr.u32 	%r72, %r17, 23;
	st.local.u32 	[%rd1+24], %rd53;
	and.b32  	%r21, %r72, 31;
	and.b32  	%r73, %r72, 224;
	add.s32 	%r74, %r73, -128;
	shr.u32 	%r75, %r74, 5;
	mul.wide.u32 	%rd44, %r75, 4;
	sub.s64 	%rd15, %rd1, %rd44;
	ld.local.u32 	%r98, [%rd15+24];
	ld.local.u32 	%r99, [%rd15+20];
	setp.eq.s32 	%p16, %r21, 0;
	@%p16 bra 	$L__BB7_18;
	shf.l.wrap.b32 	%r98, %r99, %r98, %r21;
	ld.local.u32 	%r76, [%rd15+16];
	shf.l.wrap.b32 	%r99, %r76, %r99, %r21;
$L__BB7_18:
	shr.u32 	%r77, %r98, 30;
	shf.l.wrap.b32 	%r78, %r99, %r98, 2;
	shl.b32 	%r79, %r99, 2;
	shr.u32 	%r80, %r78, 31;
	add.s32 	%r81, %r80, %r77;
	neg.s32 	%r82, %r81;
	setp.lt.s32 	%p17, %r17, 0;
	selp.b32 	%r100, %r82, %r81, %p17;
	xor.b32  	%r83, %r78, %r17;
	shr.s32 	%r84, %r78, 31;
	xor.b32  	%r85, %r84, %r78;
	xor.b32  	%r86, %r84, %r79;
	cvt.u64.u32 	%rd45, %r85;
	shl.b64 	%rd46, %rd45, 32;
	cvt.u64.u32 	%rd47, %r86;
	or.b64  	%rd48, %rd46, %rd47;
	cvt.rn.f64.s64 	%fd3, %rd48;
	mul.f64 	%fd4, %fd3, 0d3BF921FB54442D19;
	cvt.rn.f32.f64 	%f37, %fd4;
	neg.f32 	%f38, %f37;
	setp.lt.s32 	%p18, %r83, 0;
	selp.f32 	%f64, %f38, %f37, %p18;
$L__BB7_19:
	sub.f32 	%f40, %f1, %f3;
	sub.f32 	%f41, %f2, %f4;
	mul.rn.f32 	%f42, %f64, %f64;
	and.b32  	%r88, %r100, 1;
	setp.eq.b32 	%p19, %r88, 1;
	selp.f32 	%f43, 0f3F800000, %f64, %p19;
	fma.rn.f32 	%f44, %f42, %f43, 0f00000000;
	fma.rn.f32 	%f45, %f42, 0f37CBAC00, 0fBAB607ED;
	selp.f32 	%f46, %f45, 0fB94D4153, %p19;
	selp.f32 	%f47, 0f3D2AAABB, 0f3C0885E4, %p19;
	fma.rn.f32 	%f48, %f46, %f42, %f47;
	selp.f32 	%f49, 0fBEFFFFFF, 0fBE2AAAA8, %p19;
	fma.rn.f32 	%f50, %f48, %f42, %f49;
	fma.rn.f32 	%f51, %f50, %f44, %f43;
	and.b32  	%r89, %r100, 2;
	setp.eq.s32 	%p20, %r89, 0;
	mov.f32 	%f52, 0f00000000;
	sub.f32 	%f53, %f52, %f51;
	selp.f32 	%f54, %f51, %f53, %p20;
	mul.f32 	%f55, %f40, %f13;
	mul.f32 	%f56, %f41, %f54;
	sub.f32 	%f57, %f55, %f56;
	mul.f32 	%f58, %f40, %f54;
	fma.rn.f32 	%f59, %f41, %f13, %f58;
	abs.f32 	%f60, %f57;
	cvt.f64.f32 	%fd5, %f60;
	cvt.f64.f32 	%fd6, %f5;
	fma.rn.f64 	%fd7, %fd6, 0d3FE0000000000000, 0d3EE4F8B580000000;
	setp.gt.f64 	%p21, %fd7, %fd5;
	abs.f32 	%f61, %f59;
	cvt.f64.f32 	%fd8, %f61;
	cvt.f64.f32 	%fd9, %f6;
	fma.rn.f64 	%fd10, %fd9, 0d3FE0000000000000, 0d3EE4F8B580000000;
	setp.gt.f64 	%p22, %fd10, %fd8;
	and.pred  	%p23, %p21, %p22;
	selp.u32 	%r90, 1, 0, %p23;
	cvt.rn.f32.u32 	%f62, %r90;
	cvt.rzi.s32.f32 	%r91, %f62;
	setp.eq.s32 	%p24, %r91, 0;
	@%p24 bra 	$L__BB7_21;
	st.global.u32 	[%rd5], %r92;
	bra.uni 	$L__BB7_22;
$L__BB7_21:
	add.s32 	%r92, %r92, 1;
	setp.ne.s32 	%p25, %r92, %r31;
	@%p25 bra 	$L__BB7_3;
$L__BB7_22:
	ret;

}
	// .globl	_Z19bev_in_boxes_kernelffffiiiiPKfS0_Pi
.visible .entry _Z19bev_in_boxes_kernelffffiiiiPKfS0_Pi(
	.param .f32 _Z19bev_in_boxes_kernelffffiiiiPKfS0_Pi_param_0,
	.param .f32 _Z19bev_in_boxes_kernelffffiiiiPKfS0_Pi_param_1,
	.param .f32 _Z19bev_in_boxes_kernelffffiiiiPKfS0_Pi_param_2,
	.param .f32 _Z19bev_in_boxes_kernelffffiiiiPKfS0_Pi_param_3,
	.param .u32 _Z19bev_in_boxes_kernelffffiiiiPKfS0_Pi_param_4,
	.param .u32 _Z19bev_in_boxes_kernelffffiiiiPKfS0_Pi_param_5,
	.param .u32 _Z19bev_in_boxes_kernelffffiiiiPKfS0_Pi_param_6,
	.param .u32 _Z19bev_in_boxes_kernelffffiiiiPKfS0_Pi_param_7,
	.param .u64 .ptr .align 1 _Z19bev_in_boxes_kernelffffiiiiPKfS0_Pi_param_8,
	.param .u64 .ptr .align 1 _Z19bev_in_boxes_kernelffffiiiiPKfS0_Pi_param_9,
	.param .u64 .ptr .align 1 _Z19bev_in_boxes_kernelffffiiiiPKfS0_Pi_param_10
)
{
	.local .align 4 .b8 	__local_depot8[28];
	.reg .b64 	%SP;
	.reg .b64 	%SPL;
	.reg .pred 	%p<56>;
	.reg .b32 	%r<144>;
	.reg .b32 	%f<164>;
	.reg .b64 	%rd<80>;
	.reg .b64 	%fd<26>;

	mov.u64 	%SPL, __local_depot8;
	ld.param.u32 	%r50, [_Z19bev_in_boxes_kernelffffiiiiPKfS0_Pi_param_4];
	ld.param.u32 	%r53, [_Z19bev_in_boxes_kernelffffiiiiPKfS0_Pi_param_5];
	ld.param.u32 	%r51, [_Z19bev_in_boxes_kernelffffiiiiPKfS0_Pi_param_6];
	ld.param.u32 	%r52, [_Z19bev_in_boxes_kernelffffiiiiPKfS0_Pi_param_7];
	ld.param.u64 	%rd18, [_Z19bev_in_boxes_kernelffffiiiiPKfS0_Pi_param_8];
	ld.param.u64 	%rd19, [_Z19bev_in_boxes_kernelffffiiiiPKfS0_Pi_param_9];
	ld.param.u64 	%rd20, [_Z19bev_in_boxes_kernelffffiiiiPKfS0_Pi_param_10];
	cvta.to.global.u64 	%rd1, %rd20;
	cvta.to.global.u64 	%rd2, %rd19;
	add.u64 	%rd3, %SPL, 0;
	mov.u32 	%r1, %ctaid.x;
	mov.u32 	%r2, %tid.x;
	setp.ge.s32 	%p1, %r1, %r53;
	setp.ge.s32 	%p2, %r2, %r50;
	or.pred  	%p3, %p2, %p1;
	@%p3 bra 	$L__BB8_42;
	cvta.to.global.u64 	%rd22, %rd18;
	mul.lo.s32 	%r54, %r1, %r50;
	mul.lo.s32 	%r55, %r54, 7;
	cvt.u64.u32 	%rd23, %r55;
	mul.lo.s32 	%r56, %r51, %r1;
	mul.lo.s32 	%r57, %r56, %r52;
	cvt.s64.s32 	%rd4, %r57;
	mul.lo.s32 	%r58, %r2, 7;
	cvt.u64.u32 	%rd24, %r58;
	add.s64 	%rd25, %rd23, %rd24;
	shl.b64 	%rd26, %rd25, 2;
	add.s64 	%rd5, %rd22, %rd26;
	ld.global.f32 	%f1, [%rd5];
	ld.global.f32 	%f2, [%rd5+4];
	ld.global.f32 	%f3, [%rd5+12];
	ld.global.f32 	%f20, [%rd5+16];
	setp.eq.f32 	%p4, %f3, 0f00000000;
	setp.eq.f32 	%p5, %f20, 0f00000000;
	or.pred  	%p6, %p4, %p5;
	@%p6 bra 	$L__BB8_42;
	ld.global.f32 	%f21, [%rd5+24];
	cvt.f64.f32 	%fd5, %f3;
	mul.f64 	%fd1, %fd5, 0d3FE0000000000000;
	cvt.f64.f32 	%fd6, %f20;
	mul.f64 	%fd2, %fd6, 0d3FE0000000000000;
	neg.f32 	%f5, %f21;
	mul.f32 	%f22, %f21, 0fBF22F983;
	cvt.rni.s32.f32 	%r138, %f22;
	cvt.rn.f32.s32 	%f23, %r138;
	fma.rn.f32 	%f24, %f23, 0fBFC90FDA, %f5;
	fma.rn.f32 	%f25, %f23, 0fB3A22168, %f24;
	fma.rn.f32 	%f163, %f23, 0fA7C234C5, %f25;
	abs.f32 	%f7, %f5;
	setp.ltu.f32 	%p7, %f7, 0f47CE4780;
	mov.u32 	%r134, %r138;
	mov.f32 	%f162, %f163;
	@%p7 bra 	$L__BB8_10;
	setp.neu.f32 	%p8, %f7, 0f7F800000;
	@%p8 bra 	$L__BB8_5;
	mov.f32 	%f28, 0f00000000;
	mul.rn.f32 	%f162, %f5, %f28;
	mov.b32 	%r134, 0;
	bra.uni 	$L__BB8_10;
$L__BB8_5:
	mov.b32 	%r4, %f5;
	mov.b64 	%rd78, 0;
	mov.b32 	%r131, 0;
	mov.u64 	%rd76, __cudart_i2opi_f;
	shl.b32 	%r61, %r4, 8;
	or.b32  	%r62, %r61, -2147483648;
	mov.u64 	%rd77, %rd3;
$L__BB8_6:
	.pragma "nounroll";
	ld.global.nc.u32 	%r60, [%rd76];
	mad.wide.u32 	%rd29, %r60, %r62, %rd78;
	shr.u64 	%rd78, %rd29, 32;
	st.local.u32 	[%rd77], %rd29;
	add.s32 	%r131, %r131, 1;
	add.s64 	%rd77, %rd77, 4;
	add.s64 	%rd76, %rd76, 4;
	setp.ne.s32 	%p9, %r131, 6;
	@%p9 bra 	$L__BB8_6;
	shr.u32 	%r63, %r4, 23;
	st.local.u32 	[%rd3+24], %rd78;
	and.b32  	%r7, %r63, 31;
	and.b32  	%r64, %r63, 224;
	add.s32 	%r65, %r64, -128;
	shr.u32 	%r66, %r65, 5;
	mul.wide.u32 	%rd30, %r66, 4;
	sub.s64 	%rd12, %rd3, %rd30;
	ld.local.u32 	%r132, [%rd12+24];
	ld.local.u32 	%r133, [%rd12+20];
	setp.eq.s32 	%p10, %r7, 0;
	@%p10 bra 	$L__BB8_9;
	shf.l.wrap.b32 	%r132, %r133, %r132, %r7;
	ld.local.u32 	%r67, [%rd12+16];
	shf.l.wrap.b32 	%r133, %r67, %r133, %r7;
$L__BB8_9:
	shr.u32 	%r68, %r132, 30;
	shf.l.wrap.b32 	%r69, %r133, %r132, 2;
	shl.b32 	%r70, %r133, 2;
	shr.u32 	%r71, %r69, 31;
	add.s32 	%r72, %r71, %r68;
	neg.s32 	%r73, %r72;
	setp.lt.s32 	%p11, %r4, 0;
	selp.b32 	%r134, %r73, %r72, %p11;
	xor.b32  	%r74, %r69, %r4;
	shr.s32 	%r75, %r69, 31;
	xor.b32  	%r76, %r75, %r69;
	xor.b32  	%r77, %r75, %r70;
	cvt.u64.u32 	%rd31, %r76;
	shl.b64 	%rd32, %rd31, 32;
	cvt.u64.u32 	%rd33, %r77;
	or.b64  	%rd34, %rd32, %rd33;
	cvt.rn.f64.s64 	%fd7, %rd34;
	mul.f64 	%fd8, %fd7, 0d3BF921FB54442D19;
	cvt.rn.f32.f64 	%f26, %fd8;
	neg.f32 	%f27, %f26;
	setp.lt.s32 	%p12, %r74, 0;
	selp.f32 	%f162, %f27, %f26, %p12;
$L__BB8_10:
	setp.ltu.f32 	%p13, %f7, 0f47CE4780;
	add.s32 	%r79, %r134, 1;
	mul.rn.f32 	%f29, %f162, %f162;
	and.b32  	%r80, %r134, 1;
	setp.eq.b32 	%p14, %r80, 1;
	selp.f32 	%f30, %f162, 0f3F800000, %p14;
	fma.rn.f32 	%f31, %f29, %f30, 0f00000000;
	fma.rn.f32 	%f32, %f29, 0f37CBAC00, 0fBAB607ED;
	selp.f32 	%f33, 0fB94D4153, %f32, %p14;
	selp.f32 	%f34, 0f3C0885E4, 0f3D2AAABB, %p14;
	fma.rn.f32 	%f35, %f33, %f29, %f34;
	selp.f32 	%f36, 0fBE2AAAA8, 0fBEFFFFFF, %p14;
	fma.rn.f32 	%f37, %f35, %f29, %f36;
	fma.rn.f32 	%f38, %f37, %f31, %f30;
	and.b32  	%r81, %r79, 2;
	setp.eq.s32 	%p15, %r81, 0;
	mov.f32 	%f39, 0f00000000;
	sub.f32 	%f40, %f39, %f38;
	selp.f32 	%f11, %f38, %f40, %p15;
	@%p13 bra 	$L__BB8_18;
	setp.neu.f32 	%p16, %f7, 0f7F800000;
	@%p16 bra 	$L__BB8_13;
	mov.f32 	%f43, 0f00000000;
	mul.rn.f32 	%f163, %f5, %f43;
	mov.b32 	%r138, 0;
	bra.uni 	$L__BB8_18;
$L__BB8_13:
	mov.b32 	%r16, %f5;
	mov.b64 	%rd79, 0;
	mov.b32 	%r135, 0;
	mov.u64 	%rd37, __cudart_i2opi_f;
	shl.b32 	%r84, %r16, 8;
	or.b32  	%r85, %r84, -2147483648;
$L__BB8_14:
	.pragma "nounroll";
	mul.wide.u32 	%rd36, %r135, 4;
	add.s64 	%rd38, %rd37, %rd36;
	ld.global.nc.u32 	%r83, [%rd38];
	mad.wide.u32 	%rd39, %r83, %r85, %rd79;
	shr.u64 	%rd79, %rd39, 32;
	add.s64 	%rd40, %rd3, %rd36;
	st.local.u32 	[%rd40], %rd39;
	add.s32 	%r135, %r135, 1;
	setp.ne.s32 	%p17, %r135, 6;
	@%p17 bra 	$L__BB8_14;
	shr.u32 	%r86, %r16, 23;
	st.local.u32 	[%rd3+24], %rd79;
	and.b32  	%r19, %r86, 31;
	and.b32  	%r87, %r86, 224;
	add.s32 	%r88, %r87, -128;
	shr.u32 	%r89, %r88, 5;
	mul.wide.u32 	%rd41, %r89, 4;
	sub.s64 	%rd15, %rd3, %rd41;
	ld.local.u32 	%r136, [%rd15+24];
	ld.local.u32 	%r137, [%rd15+20];
	setp.eq.s32 	%p18, %r19, 0;
	@%p18 bra 	$L__BB8_17;
	shf.l.wrap.b32 	%r136, %r137, %r136, %r19;
	ld.local.u32 	%r90, [%rd15+16];
	shf.l.wrap.b32 	%r137, %r90, %r137, %r19;
$L__BB8_17:
	shr.u32 	%r91, %r136, 30;
	shf.l.wrap.b32 	%r92, %r137, %r136, 2;
	shl.b32 	%r93, %r137, 2;
	shr.u32 	%r94, %r92, 31;
	add.s32 	%r95, %r94, %r91;
	neg.s32 	%r96, %r95;
	setp.lt.s32 	%p19, %r16, 0;
	selp.b32 	%r138, %r96, %r95, %p19;
	xor.b32  	%r97, %r92, %r16;
	shr.s32 	%r98, %r92, 31;
	xor.b32  	%r99, %r98, %r92;
	xor.b32  	%r100, %r98, %r93;
	cvt.u64.u32 	%rd42, %r99;
	shl.b64 	%rd43, %rd42, 32;
	cvt.u64.u32 	%rd44, %r100;
	or.b64  	%rd45, %rd43, %rd44;
	cvt.rn.f64.s64 	%fd9, %rd45;
	mul.f64 	%fd10, %fd9, 0d3BF921FB54442D19;
	cvt.rn.f32.f64 	%f41, %fd10;
	neg.f32 	%f42, %f41;
	setp.lt.s32 	%p20, %r97, 0;
	selp.f32 	%f163, %f42, %f41, %p20;
$L__BB8_18:
	ld.param.f32 	%f161, [_Z19bev_in_boxes_kernelffffiiiiPKfS0_Pi_param_3];
	ld.param.f32 	%f160, [_Z19bev_in_boxes_kernelffffiiiiPKfS0_Pi_param_2];
	ld.param.f32 	%f159, [_Z19bev_in_boxes_kernelffffiiiiPKfS0_Pi_param_1];
	ld.param.f32 	%f158, [_Z19bev_in_boxes_kernelffffiiiiPKfS0_Pi_param_0];
	sub.f32 	%f44, %f159, %f158;
	sub.f32 	%f45, %f161, %f160;
	mul.rn.f32 	%f46, %f163, %f163;
	and.b32  	%r102, %r138, 1;
	setp.eq.b32 	%p21, %r102, 1;
	selp.f32 	%f47, 0f3F800000, %f163, %p21;
	fma.rn.f32 	%f48, %f46, %f47, 0f00000000;
	fma.rn.f32 	%f49, %f46, 0f37CBAC00, 0fBAB607ED;
	selp.f32 	%f50, %f49, 0fB94D4153, %p21;
	selp.f32 	%f51, 0f3D2AAABB, 0f3C0885E4, %p21;
	fma.rn.f32 	%f52, %f50, %f46, %f51;
	selp.f32 	%f53, 0fBEFFFFFF, 0fBE2AAAA8, %p21;
	fma.rn.f32 	%f54, %f52, %f46, %f53;
	fma.rn.f32 	%f55, %f54, %f48, %f47;
	and.b32  	%r103, %r138, 2;
	setp.eq.s32 	%p22, %r103, 0;
	mov.f32 	%f56, 0f00000000;
	sub.f32 	%f57, %f56, %f55;
	selp.f32 	%f15, %f55, %f57, %p22;
	cvt.rn.f32.s32 	%f58, %r51;
	add.f64 	%fd11, %fd1, %fd2;
	cvt.rn.f32.f64 	%f59, %fd11;
	sub.f32 	%f60, %f1, %f59;
	sub.f32 	%f61, %f60, %f158;
	div.rn.f32 	%f62, %f61, %f44;
	mul.f32 	%f63, %f62, %f58;
	cvt.rmi.f32.f32 	%f64, %f63;
	cvt.rzi.s32.f32 	%r104, %f64;
	max.s32 	%r105, %r104, 0;
	setp.lt.s32 	%p23, %r105, %r51;
	add.s32 	%r106, %r51, -1;
	selp.b32 	%r139, %r105, %r106, %p23;
	add.f32 	%f65, %f1, %f59;
	sub.f32 	%f66, %f65, %f158;
	div.rn.f32 	%f67, %f66, %f44;
	mul.f32 	%f68, %f67, %f58;
	cvt.rpi.f32.f32 	%f69, %f68;
	cvt.rzi.s32.f32 	%r107, %f69;
	max.s32 	%r108, %r107, 0;
	setp.lt.s32 	%p24, %r108, %r51;
	selp.b32 	%r29, %r108, %r106, %p24;
	cvt.rn.f32.s32 	%f70, %r52;
	sub.f32 	%f71, %f2, %f59;
	sub.f32 	%f72, %f71, %f160;
	div.rn.f32 	%f73, %f72, %f45;
	mul.f32 	%f74, %f73, %f70;
	cvt.rmi.f32.f32 	%f75, %f74;
	cvt.rzi.s32.f32 	%r109, %f75;
	max.s32 	%r110, %r109, 0;
	setp.lt.s32 	%p25, %r110, %r52;
	add.s32 	%r111, %r52, -1;
	selp.b32 	%r30, %r110, %r111, %p25;
	add.f32 	%f76, %f2, %f59;
	sub.f32 	%f77, %f76, %f160;
	div.rn.f32 	%f78, %f77, %f45;
	mul.f32 	%f79, %f78, %f70;
	cvt.rpi.f32.f32 	%f80, %f79;
	cvt.rzi.s32.f32 	%r112, %f80;
	max.s32 	%r113, %r112, 0;
	setp.lt.s32 	%p26, %r113, %r52;
	selp.b32 	%r31, %r113, %r111, %p26;
	setp.gt.s32 	%p27, %r139, %r29;
	@%p27 bra 	$L__BB8_42;
	add.f64 	%fd3, %fd1, 0d3F50624DE0000000;
	add.f64 	%fd4, %fd2, 0d3F50624DE0000000;
	sub.s32 	%r114, %r31, %r30;
	add.s32 	%r115, %r114, 1;
	and.b32  	%r32, %r115, 3;
$L__BB8_20:
	mov.u32 	%r33, %r139;
	setp.lt.s32 	%p28, %r31, %r30;
	@%p28 bra 	$L__BB8_41;
	setp.eq.s32 	%p29, %r32, 0;
	mul.lo.s32 	%r34, %r33, %r52;
	mov.u32 	%r140, %r30;
	@%p29 bra 	$L__BB8_30;
	shl.b32 	%r116, %r30, 1;
	shl.b32 	%r117, %r34, 1;
	add.s32 	%r118, %r116, %r117;
	mul.wide.s32 	%rd46, %r118, 4;
	add.s64 	%rd16, %rd2, %rd46;
	ld.global.f32 	%f81, [%rd16];
	ld.global.f32 	%f82, [%rd16+4];
	sub.f32 	%f83, %f81, %f1;
	mul.f32 	%f84, %f11, %f83;
	sub.f32 	%f85, %f82, %f2;
	mul.f32 	%f86, %f15, %f85;
	sub.f32 	%f87, %f84, %f86;
	mul.f32 	%f88, %f11, %f85;
	fma.rn.f32 	%f89, %f15, %f83, %f88;
	abs.f32 	%f90, %f87;
	cvt.f64.f32 	%fd12, %f90;
	setp.leu.f64 	%p30, %fd3, %fd12;
	abs.f32 	%f91, %f89;
	cvt.f64.f32 	%fd13, %f91;
	setp.leu.f64 	%p31, %fd4, %fd13;
	or.pred  	%p32, %p30, %p31;
	@%p32 bra 	$L__BB8_24;
	add.s32 	%r119, %r30, %r34;
	cvt.s64.s32 	%rd47, %r119;
	add.s64 	%rd48, %rd47, %rd4;
	shl.b64 	%rd49, %rd48, 2;
	add.s64 	%rd50, %rd1, %rd49;
	st.global.u32 	[%rd50], %r2;
$L__BB8_24:
	add.s32 	%r140, %r30, 1;
	setp.eq.s32 	%p33, %r32, 1;
	@%p33 bra 	$L__BB8_30;
	ld.global.f32 	%f92, [%rd16+8];
	ld.global.f32 	%f93, [%rd16+12];
	sub.f32 	%f94, %f92, %f1;
	mul.f32 	%f95, %f11, %f94;
	sub.f32 	%f96, %f93, %f2;
	mul.f32 	%f97, %f15, %f96;
	sub.f32 	%f98, %f95, %f97;
	mul.f32 	%f99, %f11, %f96;
	fma.rn.f32 	%f100, %f15, %f94, %f99;
	abs.f32 	%f101, %f98;
	cvt.f64.f32 	%fd14, %f101;
	setp.leu.f64 	%p34, %fd3, %fd14;
	abs.f32 	%f102, %f100;
	cvt.f64.f32 	%fd15, %f102;
	setp.leu.f64 	%p35, %fd4, %fd15;
	or.pred  	%p36, %p34, %p35;
	@%p36 bra 	$L__BB8_27;
	add.s32 	%r120, %r30, %r34;
	add.s32 	%r121, %r120, 1;
	cvt.s64.s32 	%rd51, %r121;
	add.s64 	%rd52, %rd51, %rd4;
	shl.b64 	%rd53, %rd52, 2;
	add.s64 	%rd54, %rd1, %rd53;
	st.global.u32 	[%rd54], %r2;
$L__BB8_27:
	add.s32 	%r140, %r30, 2;
	setp.eq.s32 	%p37, %r32, 2;
	@%p37 bra 	$L__BB8_30;
	add.s32 	%r140, %r30, 3;
	ld.global.f32 	%f103, [%rd16+16];
	ld.global.f32 	%f104, [%rd16+20];
	sub.f32 	%f105, %f103, %f1;
	mul.f32 	%f106, %f11, %f105;
	sub.f32 	%f107, %f104, %f2;
	mul.f32 	%f108, %f15, %f107;
	sub.f32 	%f109, %f106, %f108;
	mul.f32 	%f110, %f11, %f107;
	fma.rn.f32 	%f111, %f15, %f105, %f110;
	abs.f32 	%f112, %f109;
	cvt.f64.f32 	%fd16, %f112;
	setp.leu.f64 	%p38, %fd3, %fd16;
	abs.f32 	%f113, %f111;
	cvt.f64.f32 	%fd17, %f113;
	setp.leu.f64 	%p39, %fd4, %fd17;
	or.pred  	%p40, %p38, %p39;
	@%p40 bra 	$L__BB8_30;
	add.s32 	%r122, %r30, %r34;
	add.s32 	%r123, %r122, 2;
	cvt.s64.s32 	%rd55, %r123;
	add.s64 	%rd56, %rd55, %rd4;
	shl.b64 	%rd57, %rd56, 2;
	add.s64 	%rd58, %rd1, %rd57;
	st.global.u32 	[%rd58], %r2;
$L__BB8_30:
	setp.lt.u32 	%p41, %r114, 3;
	@%p41 bra 	$L__BB8_41;
	sub.s32 	%r143, %r140, %r31;
	add.s32 	%r125, %r140, %r34;
	add.s32 	%r142, %r125, 1;
	shl.b32 	%r126, %r140, 1;
	shl.b32 	%r127, %r34, 1;
	add.s32 	%r141, %r127, %r126;
$L__BB8_32:
	mul.wide.s32 	%rd59, %r141, 4;
	add.s64 	%rd17, %rd2, %rd59;
	ld.global.f32 	%f114, [%rd17];
	ld.global.f32 	%f115, [%rd17+4];
	sub.f32 	%f116, %f114, %f1;
	mul.f32 	%f117, %f11, %f116;
	sub.f32 	%f118, %f115, %f2;
	mul.f32 	%f119, %f15, %f118;
	sub.f32 	%f120, %f117, %f119;
	mul.f32 	%f121, %f11, %f118;
	fma.rn.f32 	%f122, %f15, %f116, %f121;
	abs.f32 	%f123, %f120;
	cvt.f64.f32 	%fd18, %f123;
	setp.leu.f64 	%p42, %fd3, %fd18;
	abs.f32 	%f124, %f122;
	cvt.f64.f32 	%fd19, %f124;
	setp.leu.f64 	%p43, %fd4, %fd19;
	or.pred  	%p44, %p42, %p43;
	@%p44 bra 	$L__BB8_34;
	add.s32 	%r128, %r142, -1;
	cvt.s64.s32 	%rd60, %r128;
	add.s64 	%rd61, %rd60, %rd4;
	shl.b64 	%rd62, %rd61, 2;
	add.s64 	%rd63, %rd1, %rd62;
	st.global.u32 	[%rd63], %r2;
$L__BB8_34:
	ld.global.f32 	%f125, [%rd17+8];
	ld.global.f32 	%f126, [%rd17+12];
	sub.f32 	%f127, %f125, %f1;
	mul.f32 	%f128, %f11, %f127;
	sub.f32 	%f129, %f126, %f2;
	mul.f32 	%f130, %f15, %f129;
	sub.f32 	%f131, %f128, %f130;
	mul.f32 	%f132, %f11, %f129;
	fma.rn.f32 	%f133, %f15, %f127, %f132;
	abs.f32 	%f134, %f131;
	cvt.f64.f32 	%fd20, %f134;
	setp.leu.f64 	%p45, %fd3, %fd20;
	abs.f32 	%f135, %f133;
	cvt.f64.f32 	%fd21, %f135;
	setp.leu.f64 	%p46, %fd4, %fd21;
	or.pred  	%p47, %p45, %p46;
	@%p47 bra 	$L__BB8_36;
	cvt.s64.s32 	%rd64, %r142;
	add.s64 	%rd65, %rd64, %rd4;
	shl.b64 	%rd66, %rd65, 2;
	add.s64 	%rd67, %rd1, %rd66;
	st.global.u32 	[%rd67], %r2;
$L__BB8_36:
	ld.global.f32 	%f136, [%rd17+16];
	ld.global.f32 	%f137, [%rd17+20];
	sub.f32 	%f138, %f136, %f1;
	mul.f32 	%f139, %f11, %f138;
	sub.f32 	%f140, %f137, %f2;
	mul.f32 	%f141, %f15, %f140;
	sub.f32 	%f142, %f139, %f141;
	mul.f32 	%f143, %f11, %f140;
	fma.rn.f32 	%f144, %f15, %f138, %f143;
	abs.f32 	%f145, %f142;
	cvt.f64.f32 	%fd22, %f145;
	setp.leu.f64 	%p48, %fd3, %fd22;
	abs.f32 	%f146, %f144;
	cvt.f64.f32 	%fd23, %f146;
	setp.leu.f64 	%p49, %fd4, %fd23;
	or.pred  	%p50, %p48, %p49;
	@%p50 bra 	$L__BB8_38;
	add.s32 	%r129, %r142, 1;
	cvt.s64.s32 	%rd68, %r129;
	add.s64 	%rd69, %rd68, %rd4;
	shl.b64 	%rd70, %rd69, 2;
	add.s64 	%rd71, %rd1, %rd70;
	st.global.u32 	[%rd71], %r2;
$L__BB8_38:
	ld.global.f32 	%f147, [%rd17+24];
	ld.global.f32 	%f148, [%rd17+28];
	sub.f32 	%f149, %f147, %f1;
	mul.f32 	%f150, %f11, %f149;
	sub.f32 	%f151, %f148, %f2;
	mul.f32 	%f152, %f15, %f151;
	sub.f32 	%f153, %f150, %f152;
	mul.f32 	%f154, %f11, %f151;
	fma.rn.f32 	%f155, %f15, %f149, %f154;
	abs.f32 	%f156, %f153;
	cvt.f64.f32 	%fd24, %f156;
	setp.leu.f64 	%p51, %fd3, %fd24;
	abs.f32 	%f157, %f155;
	cvt.f64.f32 	%fd25, %f157;
	setp.leu.f64 	%p52, %fd4, %fd25;
	or.pred  	%p53, %p51, %p52;
	@%p53 bra 	$L__BB8_40;
	add.s32 	%r130, %r142, 2;
	cvt.s64.s32 	%rd72, %r130;
	add.s64 	%rd73, %rd72, %rd4;
	shl.b64 	%rd74, %rd73, 2;
	add.s64 	%rd75, %rd1, %rd74;
	st.global.u32 	[%rd75], %r2;
$L__BB8_40:
	add.s32 	%r143, %r143, 4;
	add.s32 	%r142, %r142, 4;
	add.s32 	%r141, %r141, 8;
	setp.ne.s32 	%p54, %r143, 1;
	@%p54 bra 	$L__BB8_32;
$L__BB8_41:
	add.s32 	%r139, %r33, 1;
	setp.ne.s32 	%p55, %r33, %r29;
	@%p55 bra 	$L__BB8_20;
$L__BB8_42:
	ret;

}


// ===== COMPILED SASS (sm_100) =====

	.target	sm_100

	.elftype	@"ET_EXEC"


//--------------------- .note.nv.tkinfo           --------------------------
	.section	.note.nv.tkinfo,"",@"SHT_NOTE"
	.sectionflags	@"SHF_NOTE_NV_TKINFO"
	.tkinfo
        /*0018*/ 	.word	0x00000002
        /*0030*/ 	.string	""
        /*0030*/ 	.string	"ptxas"
        /*0030*/ 	.string	"Cuda compilation tools, release 13.0, V13.0.88"
        /*0030*/ 	.string	"Build cuda_13.0.r13.0/compiler.36424714_0"
        /*0030*/ 	.string	"-arch sm_100 -m 64 "



//--------------------- .note.nv.cuinfo           --------------------------
	.section	.note.nv.cuinfo,"",@"SHT_NOTE"
	.sectionflags	@"SHF_NOTE_NV_CUINFO"
        /*0018*/ 	.short	0x0002
        /*001a*/ 	.short	0x0064
        /*001c*/ 	.short	0x0082
	.zero		2


//--------------------- .nv.info                  --------------------------
	.section	.nv.info,"",@"SHT_CUDA_INFO"
	.align	4


	//----- nvinfo : EIATTR_REGCOUNT
	.align		4
        /*0000*/ 	.byte	0x04, 0x2f
        /*0002*/ 	.short	(.L_2 - .L_1)
	.align		4
.L_1:
        /*0004*/ 	.word	index@(_Z27generate_pts_mask_for_box3diiiiiPKfS0_Pi)
        /*0008*/ 	.word	0x00000020


	//----- nvinfo : EIATTR_FRAME_SIZE
	.align		4
.L_2:
        /*000c*/ 	.byte	0x04, 0x11
        /*000e*/ 	.short	(.L_4 - .L_3)
	.align		4
.L_3:
        /*0010*/ 	.word	index@($__internal_3_$__cuda_sm3x_div_rn_noftz_f32_slowpath)
        /*0014*/ 	.word	0x00000000


	//----- nvinfo : EIATTR_FRAME_SIZE
	.align		4
.L_4:
        /*0018*/ 	.byte	0x04, 0x11
        /*001a*/ 	.short	(.L_6 - .L_5)
	.align		4
.L_5:
        /*001c*/ 	.word	index@(_Z27generate_pts_mask_for_box3diiiiiPKfS0_Pi)
        /*0020*/ 	.word	0x00000000


	//----- nvinfo : EIATTR_REGCOUNT
	.align		4
.L_6:
        /*0024*/ 	.byte	0x04, 0x2f
        /*0026*/ 	.short	(.L_8 - .L_7)
	.align		4
.L_7:
        /*0028*/ 	.word	index@(_Z28collect_inside_pts_for_box3diiiiiiPKiPi)
        /*002c*/ 	.word	0x00000014


	//----- nvinfo : EIATTR_FRAME_SIZE
	.align		4
.L_8:
        /*0030*/ 	.byte	0x04, 0x11
        /*0032*/ 	.short	(.L_10 - .L_9)
	.align		4
.L_9:
        /*0034*/ 	.word	index@(_Z28collect_inside_pts_for_box3diiiiiiPKiPi)
        /*0038*/ 	.word	0x00000000


	//----- nvinfo : EIATTR_REGCOUNT
	.align		4
.L_10:
        /*003c*/ 	.byte	0x04, 0x2f
        /*003e*/ 	.short	(.L_12 - .L_11)
	.align		4
.L_11:
        /*0040*/ 	.word	index@(_Z18roiaware_maxpool3diiiiiiiPKfPKiPfPi)
        /*0044*/ 	.word	0x00000020


	//----- nvinfo : EIATTR_FRAME_SIZE
	.align		4
.L_12:
        /*0048*/ 	.byte	0x04, 0x11
        /*004a*/ 	.short	(.L_14 - .L_13)
	.align		4
.L_13:
        /*004c*/ 	.word	index@(_Z18roiaware_maxpool3diiiiiiiPKfPKiPfPi)
        /*0050*/ 	.word	0x00000000


	//----- nvinfo : EIATTR_REGCOUNT
	.align		4
.L_14:
        /*0054*/ 	.byte	0x04, 0x2f
        /*0056*/ 	.short	(.L_16 - .L_15)
	.align		4
.L_15:
        /*0058*/ 	.word	index@(_Z18roiaware_avgpool3diiiiiiiPKfPKiPf)
        /*005c*/ 	.word	0x00000020


	//----- nvinfo : EIATTR_FRAME_SIZE
	.align		4
.L_16:
        /*0060*/ 	.byte	0x04, 0x11
        /*0062*/ 	.short	(.L_18 - .L_17)
	.align		4
.L_17:
        /*0064*/ 	.word	index@($__internal_2_$__cuda_sm3x_div_rn_noftz_f32_slowpath)
        /*0068*/ 	.word	0x00000000


	//----- nvinfo : EIATTR_FRAME_SIZE
	.align		4
.L_18:
        /*006c*/ 	.byte	0x04, 0x11
        /*006e*/ 	.short	(.L_20 - .L_19)
	.align		4
.L_19:
        /*0070*/ 	.word	index@(_Z18roiaware_avgpool3diiiiiiiPKfPKiPf)
        /*0074*/ 	.word	0x00000000


	//----- nvinfo : EIATTR_REGCOUNT
	.align		4
.L_20:
        /*0078*/ 	.byte	0x04, 0x2f
        /*007a*/ 	.short	(.L_22 - .L_21)
	.align		4
.L_21:
        /*007c*/ 	.word	index@(_Z27roiaware_maxpool3d_backwardiiiiiPKiPKfPf)
        /*0080*/ 	.word	0x00000010


	//----- nvinfo : EIATTR_FRAME_SIZE
	.align		4
.L_22:
        /*0084*/ 	.byte	0x04, 0x11
        /*0086*/ 	.short	(.L_24 - .L_23)
	.align		4
.L_23:
        /*0088*/ 	.word	index@(_Z27roiaware_maxpool3d_backwardiiiiiPKiPKfPf)
        /*008c*/ 	.word	0x00000000


	//----- nvinfo : EIATTR_REGCOUNT
	.align		4
.L_24:
        /*0090*/ 	.byte	0x04, 0x2f
        /*0092*/ 	.short	(.L_26 - .L_25)
	.align		4
.L_25:
        /*0094*/ 	.word	index@(_Z27roiaware_avgpool3d_backwardiiiiiiPKiPKfPf)
        /*0098*/ 	.word	0x00000016


	//----- nvinfo : EIATTR_FRAME_SIZE
	.align		4
.L_26:
        /*009c*/ 	.byte	0x04, 0x11
        /*009e*/ 	.short	(.L_28 - .L_27)
	.align		4
.L_27:
        /*00a0*/ 	.word	index@($__internal_1_$__cuda_sm20_rcp_rn_f32_slowpath)
        /*00a4*/ 	.word	0x00000000


	//----- nvinfo : EIATTR_FRAME_SIZE
	.align		4
.L_28:
        /*00a8*/ 	.byte	0x04, 0x11
        /*00aa*/ 	.short	(.L_30 - .L_29)
	.align		4
.L_29:
        /*00ac*/ 	.word	index@(_Z27roiaware_avgpool3d_backwardiiiiiiPKiPKfPf)
        /*00b0*/ 	.word	0x00000000


	//----- nvinfo : EIATTR_REGCOUNT
	.align		4
.L_30:
        /*00b4*/ 	.byte	0x04, 0x2f
        /*00b6*/ 	.short	(.L_32 - .L_31)
	.align		4
.L_31:
        /*00b8*/ 	.word	index@(_Z22points_in_boxes_kerneliiiPKfS0_Pi)
        /*00bc*/ 	.word	0x00000026


	//----- nvinfo : EIATTR_FRAME_SIZE
	.align		4
.L_32:
        /*00c0*/ 	.byte	0x04, 0x11
        /*00c2*/ 	.short	(.L_34 - .L_33)
	.align		4
.L_33:
        /*00c4*/ 	.word	index@(_Z22points_in_boxes_kerneliiiPKfS0_Pi)
        /*00c8*/ 	.word	0x00000000


	//----- nvinfo : EIATTR_REGCOUNT
	.align		4
.L_34:
        /*00cc*/ 	.byte	0x04, 0x2f
        /*00ce*/ 	.short	(.L_36 - .L_35)
	.align		4
.L_35:
        /*00d0*/ 	.word	index@(_Z26points_in_boxes_bev_kerneliiiPKfS0_Pi)
        /*00d4*/ 	.word	0x00000020


	//----- nvinfo : EIATTR_FRAME_SIZE
	.align		4
.L_36:
        /*00d8*/ 	.byte	0x04, 0x11
        /*00da*/ 	.short	(.L_38 - .L_37)
	.align		4
.L_37:
        /*00dc*/ 	.word	index@(_Z26points_in_boxes_bev_kerneliiiPKfS0_Pi)
        /*00e0*/ 	.word	0x00000000


	//----- nvinfo : EIATTR_REGCOUNT
	.align		4
.L_38:
        /*00e4*/ 	.byte	0x04, 0x2f
        /*00e6*/ 	.short	(.L_40 - .L_39)
	.align		4
.L_39:
        /*00e8*/ 	.word	index@(_Z19bev_in_boxes_kernelffffiiiiPKfS0_Pi)
        /*00ec*/ 	.word	0x0000001e


	//----- nvinfo : EIATTR_FRAME_SIZE
	.align		4
.L_40:
        /*00f0*/ 	.byte	0x04, 0x11
        /*00f2*/ 	.short	(.L_42 - .L_41)
	.align		4
.L_41:
        /*00f4*/ 	.word	index@($__internal_0_$__cuda_sm3x_div_rn_noftz_f32_slowpath)
        /*00f8*/ 	.word	0x00000020


	//----- nvinfo : EIATTR_FRAME_SIZE
	.align		4
.L_42:
        /*00fc*/ 	.byte	0x04, 0x11
        /*00fe*/ 	.short	(.L_44 - .L_43)
	.align		4
.L_43:
        /*0100*/ 	.word	index@(_Z19bev_in_boxes_kernelffffiiiiPKfS0_Pi)
        /*0104*/ 	.word	0x00000020


	//----- nvinfo : EIATTR_MIN_STACK_SIZE
	.align		4
.L_44:
        /*0108*/ 	.byte	0x04, 0x12
        /*010a*/ 	.short	(.L_46 - .L_45)
	.align		4
.L_45:
        /*010c*/ 	.word	index@(_Z19bev_in_boxes_kernelffffiiiiPKfS0_Pi)
        /*0110*/ 	.word	0x00000020


	//----- nvinfo : EIATTR_MIN_STACK_SIZE
	.align		4
.L_46:
        /*0114*/ 	.byte	0x04, 0x12
        /*0116*/ 	.short	(.L_48 - .L_47)
	.align		4
.L_47:
        /*0118*/ 	.word	index@(_Z26points_in_boxes_bev_kerneliiiPKfS0_Pi)
        /*011c*/ 	.word	0x00000000


	//----- nvinfo : EIATTR_MIN_STACK_SIZE
	.align		4
.L_48:
        /*0120*/ 	.byte	0x04, 0x12
        /*0122*/ 	.short	(.L_50 - .L_49)
	.align		4
.L_49:
        /*0124*/ 	.word	index@(_Z22points_in_boxes_kerneliiiPKfS0_Pi)
        /*0128*/ 	.word	0x00000000


	//----- nvinfo : EIATTR_MIN_STACK_SIZE
	.align		4
.L_50:
        /*012c*/ 	.byte	0x04, 0x12
        /*012e*/ 	.short	(.L_52 - .L_51)
	.align		4
.L_51:
        /*0130*/ 	.word	index@(_Z27roiaware_avgpool3d_backwardiiiiiiPKiPKfPf)
        /*0134*/ 	.word	0x00000000


	//----- nvinfo : EIATTR_MIN_STACK_SIZE
	.align		4
.L_52:
        /*0138*/ 	.byte	0x04, 0x12
        /*013a*/ 	.short	(.L_54 - .L_53)
	.align		4
.L_53:
        /*013c*/ 	.word	index@(_Z27roiaware_maxpool3d_backwardiiiiiPKiPKfPf)
        /*0140*/ 	.word	0x00000000


	//----- nvinfo : EIATTR_MIN_STACK_SIZE
	.align		4
.L_54:
        /*0144*/ 	.byte	0x04, 0x12
        /*0146*/ 	.short	(.L_56 - .L_55)
	.align		4
.L_55:
        /*0148*/ 	.word	index@(_Z18roiaware_avgpool3diiiiiiiPKfPKiPf)
        /*014c*/ 	.word	0x00000000


	//----- nvinfo : EIATTR_MIN_STACK_SIZE
	.align		4
.L_56:
        /*0150*/ 	.byte	0x04, 0x12
        /*0152*/ 	.short	(.L_58 - .L_57)
	.align		4
.L_57:
        /*0154*/ 	.word	index@(_Z18roiaware_maxpool3diiiiiiiPKfPKiPfPi)
        /*0158*/ 	.word	0x00000000


	//----- nvinfo : EIATTR_MIN_STACK_SIZE
	.align		4
.L_58:
        /*015c*/ 	.byte	0x04, 0x12
        /*015e*/ 	.short	(.L_60 - .L_59)
	.align		4
.L_59:
        /*0160*/ 	.word	index@(_Z28collect_inside_pts_for_box3diiiiiiPKiPi)
        /*0164*/ 	.word	0x00000000


	//----- nvinfo : EIATTR_MIN_STACK_SIZE
	.align		4
.L_60:
        /*0168*/ 	.byte	0x04, 0x12
        /*016a*/ 	.short	(.L_62 - .L_61)
	.align		4
.L_61:
        /*016c*/ 	.word	index@(_Z27generate_pts_mask_for_box3diiiiiPKfS0_Pi)
        /*0170*/ 	.word	0x00000000
.L_62:


//--------------------- .nv.compat                --------------------------
	.section	.nv.compat,"",@"SHT_CUDA_COMPAT_INFO"
	.align	4
        /*0000*/ 	.byte	0x02, 0x09, 0x00, 0x00, 0x02, 0x02, 0x01, 0x00, 0x02, 0x05, 0x05, 0x00, 0x03, 0x07, 0x01, 0x01
        /*0010*/ 	.byte	0x02, 0x03, 0x00, 0x00, 0x02, 0x06, 0x01, 0x00, 0x04, 0x0b, 0x08, 0x00, 0x01, 0x00, 0x00, 0x00
        /*0020*/ 	.byte	0x00, 0x00, 0x00, 0x00


//--------------------- .nv.info._Z19bev_in_boxes_kernelffffiiiiPKfS0_Pi --------------------------
	.section	.nv.info._Z19bev_in_boxes_kernelffffiiiiPKfS0_Pi,"",@"SHT_CUDA_INFO"
	.sectionflags	@""
	.align	4


	//----- nvinfo : EIATTR_CUDA_API_VERSION
	.align		4
        /*0000*/ 	.byte	0x04, 0x37
        /*0002*/ 	.short	(.L_64 - .L_63)
.L_63:
        /*0004*/ 	.word	0x00000082


	//----- nvinfo : EIATTR_KPARAM_INFO
	.align		4
.L_64:
        /*0008*/ 	.byte	0x04, 0x17
        /*000a*/ 	.short	(.L_66 - .L_65)
.L_65:
        /*000c*/ 	.word	0x00000000
        /*0010*/ 	.short	0x000a
        /*0012*/ 	.short	0x0030
        /*0014*/ 	.byte	0x00, 0xf5, 0x21, 0x00


	//----- nvinfo : EIATTR_KPARAM_INFO
	.align		4
.L_66:
        /*0018*/ 	.byte	0x04, 0x17
        /*001a*/ 	.short	(.L_68 - .L_67)
.L_67:
        /*001c*/ 	.word	0x00000000
        /*0020*/ 	.short	0x0009
        /*0022*/ 	.short	0x0028
        /*0024*/ 	.byte	0x00, 0xf5, 0x21, 0x00


	//----- nvinfo : EIATTR_KPARAM_INFO
	.align		4
.L_68:
        /*0028*/ 	.byte	0x04, 0x17
        /*002a*/ 	.short	(.L_70 - .L_69)
.L_69:
        /*002c*/ 	.word	0x00000000
        /*0030*/ 	.short	0x0008
        /*0032*/ 	.short	0x0020
        /*0034*/ 	.byte	0x00, 0xf5, 0x21, 0x00


	//----- nvinfo : EIATTR_KPARAM_INFO
	.align		4
.L_70:
        /*0038*/ 	.byte	0x04, 0x17
        /*003a*/ 	.short	(.L_72 - .L_71)
.L_71:
        /*003c*/ 	.word	0x00000000
        /*0040*/ 	.short	0x0007
        /*0042*/ 	.short	0x001c
        /*0044*/ 	.byte	0x00, 0xf0, 0x11, 0x00


	//----- nvinfo : EIATTR_KPARAM_INFO
	.align		4
.L_72:
        /*0048*/ 	.byte	0x04, 0x17
        /*004a*/ 	.short	(.L_74 - .L_73)
.L_73:
        /*004c*/ 	.word	0x00000000
        /*0050*/ 	.short	0x0006
        /*0052*/ 	.short	0x0018
        /*0054*/ 	.byte	0x00, 0xf0, 0x11, 0x00


	//----- nvinfo : EIATTR_KPARAM_INFO
	.align		4
.L_74:
        /*0058*/ 	.byte	0x04, 0x17
        /*005a*/ 	.short	(.L_76 - .L_75)
.L_75:
        /*005c*/ 	.word	0x00000000
        /*0060*/ 	.short	0x0005
        /*0062*/ 	.short	0x0014
        /*0064*/ 	.byte	0x00, 0xf0, 0x11, 0x00


	//----- nvinfo : EIATTR_KPARAM_INFO
	.align		4
.L_76:
        /*0068*/ 	.byte	0x04, 0x17
        /*006a*/ 	.short	(.L_78 - .L_77)
.L_77:
        /*006c*/ 	.word	0x00000000
        /*0070*/ 	.short	0x0004
        /*0072*/ 	.short	0x0010
        /*0074*/ 	.byte	0x00, 0xf0, 0x11, 0x00


	//----- nvinfo : EIATTR_KPARAM_INFO
	.align		4
.L_78:
        /*0078*/ 	.byte	0x04, 0x17
        /*007a*/ 	.short	(.L_80 - .L_79)
.L_79:
        /*007c*/ 	.word	0x00000000
        /*0080*/ 	.short	0x0003
        /*0082*/ 	.short	0x000c
        /*0084*/ 	.byte	0x00, 0xf0, 0x11, 0x00


	//----- nvinfo : EIATTR_KPARAM_INFO
	.align		4
.L_80:
        /*0088*/ 	.byte	0x04, 0x17
        /*008a*/ 	.short	(.L_82 - .L_81)
.L_81:
        /*008c*/ 	.word	0x00000000
        /*0090*/ 	.short	0x0002
        /*0092*/ 	.short	0x0008
        /*0094*/ 	.byte	0x00, 0xf0, 0x11, 0x00


	//----- nvinfo : EIATTR_KPARAM_INFO
	.align		4
.L_82:
        /*0098*/ 	.byte	0x04, 0x17
        /*009a*/ 	.short	(.L_84 - .L_83)
.L_83:
        /*009c*/ 	.word	0x00000000
        /*00a0*/ 	.short	0x0001
        /*00a2*/ 	.short	0x0004
        /*00a4*/ 	.byte	0x00, 0xf0, 0x11, 0x00


	//----- nvinfo : EIATTR_KPARAM_INFO
	.align		4
.L_84:
        /*00a8*/ 	.byte	0x04, 0x17
        /*00aa*/ 	.short	(.L_86 - .L_85)
.L_85:
        /*00ac*/ 	.word	0x00000000
        /*00b0*/ 	.short	0x0000
        /*00b2*/ 	.short	0x0000
        /*00b4*/ 	.byte	0x00, 0xf0, 0x11, 0x00


	//----- nvinfo : EIATTR_SPARSE_MMA_MASK
	.align		4
.L_86:
        /*00b8*/ 	.byte	0x03, 0x50
        /*00ba*/ 	.short	0x0000


	//----- nvinfo : EIATTR_MAXREG_COUNT
	.align		4
        /*00bc*/ 	.byte	0x03, 0x1b
        /*00be*/ 	.short	0x00ff


	//----- nvinfo : EIATTR_MERCURY_ISA_VERSION
	.align		4
        /*00c0*/ 	.byte	0x03, 0x5f
        /*00c2*/ 	.short	0x0101


	//----- nvinfo : EIATTR_VRC_CTA_INIT_COUNT
	.align		4
        /*00c4*/ 	.byte	0x02, 0x4a
	.zero		1
	.zero		1


	//----- nvinfo : EIATTR_EXIT_INSTR_OFFSETS
	.align		4
        /*00c8*/ 	.byte	0x04, 0x1c
        /*00ca*/ 	.short	(.L_88 - .L_87)


	//   ....[0]....
.L_87:
        /*00cc*/ 	.word	0x00000070


	//   ....[1]....
        /*00d0*/ 	.word	0x00000180


	//   ....[2]....
        /*00d4*/ 	.word	0x00001200


	//   ....[3]....
        /*00d8*/ 	.word	0x00001d10


	//----- nvinfo : EIATTR_CRS_STACK_SIZE
	.align		4
.L_88:
        /*00dc*/ 	.byte	0x04, 0x1e
        /*00de*/ 	.short	(.L_90 - .L_89)
.L_89:
        /*00e0*/ 	.word	0x00000000


	//----- nvinfo : EIATTR_CBANK_PARAM_SIZE
	.align		4
.L_90:
        /*00e4*/ 	.byte	0x03, 0x19
        /*00e6*/ 	.short	0x0038


	//----- nvinfo : EIATTR_PARAM_CBANK
	.align		4
        /*00e8*/ 	.byte	0x04, 0x0a
        /*00ea*/ 	.short	(.L_92 - .L_91)
	.align		4
.L_91:
        /*00ec*/ 	.word	index@(.nv.constant0._Z19bev_in_boxes_kernelffffiiiiPKfS0_Pi)
        /*00f0*/ 	.short	0x0380
        /*00f2*/ 	.short	0x0038


	//----- nvinfo : EIATTR_SW_WAR
	.align		4
.L_92:
        /*00f4*/ 	.byte	0x04, 0x36
        /*00f6*/ 	.short	(.L_94 - .L_93)
.L_93:
        /*00f8*/ 	.word	0x00000008
.L_94:


//--------------------- .nv.info._Z26points_in_boxes_bev_kerneliiiPKfS0_Pi --------------------------
	.section	.nv.info._Z26points_in_boxes_bev_kerneliiiPKfS0_Pi,"",@"SHT_CUDA_INFO"
	.sectionflags	@""
	.align	4


	//----- nvinfo : EIATTR_CUDA_API_VERSION
	.align		4
        /*0000*/ 	.byte	0x04, 0x37
        /*0002*/ 	.short	(.L_96 - .L_95)
.L_95:
        /*0004*/ 	.word	0x00000082


	//----- nvinfo : EIATTR_KPARAM_INFO
	.align		4
.L_96:
        /*0008*/ 	.byte	0x04, 0x17
        /*000a*/ 	.short	(.L_98 - .L_97)
.L_97:
        /*000c*/ 	.word	0x00000000
        /*0010*/ 	.short	0x0005
        /*0012*/ 	.short	0x0020
        /*0014*/ 	.byte	0x00, 0xf5, 0x21, 0x00


	//----- nvinfo : EIATTR_KPARAM_INFO
	.align		4
.L_98:
        /*0018*/ 	.byte	0x04, 0x17
        /*001a*/ 	.short	(.L_100 - .L_99)
.L_99:
        /*001c*/ 	.word	0x00000000
        /*0020*/ 	.short	0x0004
        /*0022*/ 	.short	0x0018
        /*0024*/ 	.byte	0x00, 0xf5, 0x21, 0x00


	//----- nvinfo : EIATTR_KPARAM_INFO
	.align		4
.L_100:
        /*0028*/ 	.byte	0x04, 0x17
        /*002a*/ 	.short	(.L_102 - .L_101)
.L_101:
        /*002c*/ 	.word	0x00000000
        /*0030*/ 	.short	0x0003
        /*0032*/ 	.short	0x0010
        /*0034*/ 	.byte	0x00, 0xf5, 0x21, 0x00


	//----- nvinfo : EIATTR_KPARAM_INFO
	.align		4
.L_102:
        /*0038*/ 	.byte	0x04, 0x17
        /*003a*/ 	.short	(.L_104 - .L_103)
.L_103:
        /*003c*/ 	.word	0x00000000
        /*0040*/ 	.short	0x0002
        /*0042*/ 	.short	0x0008
        /*0044*/ 	.byte	0x00, 0xf0, 0x11, 0x00


	//----- nvinfo : EIATTR_KPARAM_INFO
	.align		4
.L_104:
        /*0048*/ 	.byte	0x04, 0x17
        /*004a*/ 	.short	(.L_106 - .L_105)
.L_105:
        /*004c*/ 	.word	0x00000000
        /*0050*/ 	.short	0x0001
        /*0052*/ 	.short	0x0004
        /*0054*/ 	.byte	0x00, 0xf0, 0x11, 0x00


	//----- nvinfo : EIATTR_KPARAM_INFO
	.align		4
.L_106:
        /*0058*/ 	.byte	0x04, 0x17
        /*005a*/ 	.short	(.L_108 - .L_107)
.L_107:
        /*005c*/ 	.word	0x00000000
        /*0060*/ 	.short	0x0000
        /*0062*/ 	.short	0x0000
        /*0064*/ 	.byte	0x00, 0xf0, 0x11, 0x00


	//----- nvinfo : EIATTR_SPARSE_MMA_MASK
	.align		4
.L_108:
        /*0068*/ 	.byte	0x03, 0x50
        /*006a*/ 	.short	0x0000


	//----- nvinfo : EIATTR_MAXREG_COUNT
	.align		4
        /*006c*/ 	.byte	0x03, 0x1b
        /*006e*/ 	.short	0x00ff


	//----- nvinfo : EIATTR_MERCURY_ISA_VERSION
	.align		4
        /*0070*/ 	.byte	0x03, 0x5f
        /*0072*/ 	.short	0x0101


	//----- nvinfo : EIATTR_VRC_CTA_INIT_COUNT
	.align		4
        /*0074*/ 	.byte	0x02, 0x4a
	.zero		1
	.zero		1


	//----- nvinfo : EIATTR_EXIT_INSTR_OFFSETS
	.align		4
        /*0078*/ 	.byte	0x04, 0x1c
        /*007a*/ 	.short	(.L_110 - .L_109)


	//   ....[0]....
.L_109:
        /*007c*/ 	.word	0x000000a0


	//   ....[1]....
        /*0080*/ 	.word	0x00000100


	//   ....[2]....
        /*0084*/ 	.word	0x00001260


	//   ....[3]....
        /*0088*/ 	.word	0x00001280


	//----- nvinfo : EIATTR_CRS_STACK_SIZE
	.align		4
.L_110:
        /*008c*/ 	.byte	0x04, 0x1e
        /*008e*/ 	.short	(.L_112 - .L_111)
.L_111:
        /*0090*/ 	.word	0x00000000


	//----- nvinfo : EIATTR_CBANK_PARAM_SIZE
	.align		4
.L_112:
        /*0094*/ 	.byte	0x03, 0x19
        /*0096*/ 	.short	0x0028


	//----- nvinfo : EIATTR_PARAM_CBANK
	.align		4
        /*0098*/ 	.byte	0x04, 0x0a
        /*009a*/ 	.short	(.L_114 - .L_113)
	.align		4
.L_113:
        /*009c*/ 	.word	index@(.nv.constant0._Z26points_in_boxes_bev_kerneliiiPKfS0_Pi)
        /*00a0*/ 	.short	0x0380
        /*00a2*/ 	.short	0x0028


	//----- nvinfo : EIATTR_SW_WAR
	.align		4
.L_114:
        /*00a4*/ 	.byte	0x04, 0x36
        /*00a6*/ 	.short	(.L_116 - .L_115)
.L_115:
        /*00a8*/ 	.word	0x00000008
.L_116:


//--------------------- .nv.info._Z22points_in_boxes_kerneliiiPKfS0_Pi --------------------------
	.section	.nv.info._Z22points_in_boxes_kerneliiiPKfS0_Pi,"",@"SHT_CUDA_INFO"
	.sectionflags	@""
	.align	4


	//----- nvinfo : EIATTR_CUDA_API_VERSION
	.align		4
        /*0000*/ 	.byte	0x04, 0x37
        /*0002*/ 	.short	(.L_118 - .L_117)
.L_117:
        /*0004*/ 	.word	0x00000082


	//----- nvinfo : EIATTR_KPARAM_INFO
	.align		4
.L_118:
        /*0008*/ 	.byte	0x04, 0x17
        /*000a*/ 	.short	(.L_120 - .L_119)
.L_119:
        /*000c*/ 	.word	0x00000000
        /*0010*/ 	.short	0x0005
        /*0012*/ 	.short	0x0020
        /*0014*/ 	.byte	0x00, 0xf5, 0x21, 0x00


	//----- nvinfo : EIATTR_KPARAM_INFO
	.align		4
.L_120:
        /*0018*/ 	.byte	0x04, 0x17
        /*001a*/ 	.short	(.L_122 - .L_121)
.L_121:
        /*001c*/ 	.word	0x00000000
        /*0020*/ 	.short	0x0004
        /*0022*/ 	.short	0x0018
        /*0024*/ 	.byte	0x00, 0xf5, 0x21, 0x00


	//----- nvinfo : EIATTR_KPARAM_INFO
	.align		4
.L_122:
        /*0028*/ 	.byte	0x04, 0x17
        /*002a*/ 	.short	(.L_124 - .L_123)
.L_123:
        /*002c*/ 	.word	0x00000000
        /*0030*/ 	.short	0x0003
        /*0032*/ 	.short	0x0010
        /*0034*/ 	.byte	0x00, 0xf5, 0x21, 0x00


	//----- nvinfo : EIATTR_KPARAM_INFO
	.align		4
.L_124:
        /*0038*/ 	.byte	0x04, 0x17
        /*003a*/ 	.short	(.L_126 - .L_125)
.L_125:
        /*003c*/ 	.word	0x00000000
        /*0040*/ 	.short	0x0002
        /*0042*/ 	.short	0x0008
        /*0044*/ 	.byte	0x00, 0xf0, 0x11, 0x00


	//----- nvinfo : EIATTR_KPARAM_INFO
	.align		4
.L_126:
        /*0048*/ 	.byte	0x04, 0x17
        /*004a*/ 	.short	(.L_128 - .L_127)
.L_127:
        /*004c*/ 	.word	0x00000000
        /*0050*/ 	.short	0x0001
        /*0052*/ 	.short	0x0004
        /*0054*/ 	.byte	0x00, 0xf0, 0x11, 0x00


	//----- nvinfo : EIATTR_KPARAM_INFO
	.align		4
.L_128:
        /*0058*/ 	.byte	0x04, 0x17
        /*005a*/ 	.short	(.L_130 - .L_129)
.L_129:
        /*005c*/ 	.word	0x00000000
        /*0060*/ 	.short	0x0000
        /*0062*/ 	.short	0x0000
        /*0064*/ 	.byte	0x00, 0xf0, 0x11, 0x00


	//----- nvinfo : EIATTR_SPARSE_MMA_MASK
	.align		4
.L_130:
        /*0068*/ 	.byte	0x03, 0x50
        /*006a*/ 	.short	0x0000


	//----- nvinfo : EIATTR_MAXREG_COUNT
	.align		4
        /*006c*/ 	.byte	0x03, 0x1b
        /*006e*/ 	.short	0x00ff


	//----- nvinfo : EIATTR_MERCURY_ISA_VERSION
	.align		4
        /*0070*/ 	.byte	0x03, 0x5f
        /*0072*/ 	.short	0x0101


	//----- nvinfo : EIATTR_VRC_CTA_INIT_COUNT
	.align		4
        /*0074*/ 	.byte	0x02, 0x4a
	.zero		1
	.zero		1


	//----- nvinfo : EIATTR_EXIT_INSTR_OFFSETS
	.align		4
        /*0078*/ 	.byte	0x04, 0x1c
        /*007a*/ 	.short	(.L_132 - .L_131)


	//   ....[0]....
.L_131:
        /*007c*/ 	.word	0x000000a0


	//   ....[1]....
        /*0080*/ 	.word	0x000000f0


	//   ....[2]....
        /*0084*/ 	.word	0x00001360


	//   ....[3]....
        /*0088*/ 	.word	0x00001380


	//----- nvinfo : EIATTR_CRS_STACK_SIZE
	.align		4
.L_132:
        /*008c*/ 	.byte	0x04, 0x1e
        /*008e*/ 	.short	(.L_134 - .L_133)
.L_133:
        /*0090*/ 	.word	0x00000000


	//----- nvinfo : EIATTR_CBANK_PARAM_SIZE
	.align		4
.L_134:
        /*0094*/ 	.byte	0x03, 0x19
        /*0096*/ 	.short	0x0028


	//----- nvinfo : EIATTR_PARAM_CBANK
	.align		4
        /*0098*/ 	.byte	0x04, 0x0a
        /*009a*/ 	.short	(.L_136 - .L_135)
	.align		4
.L_135:
        /*009c*/ 	.word	index@(.nv.constant0._Z22points_in_boxes_kerneliiiPKfS0_Pi)
        /*00a0*/ 	.short	0x0380
        /*00a2*/ 	.short	0x0028


	//----- nvinfo : EIATTR_SW_WAR
	.align		4
.L_136:
        /*00a4*/ 	.byte	0x04, 0x36
        /*00a6*/ 	.short	(.L_138 - .L_137)
.L_137:
        /*00a8*/ 	.word	0x00000008
.L_138:


//--------------------- .nv.info._Z27roiaware_avgpool3d_backwardiiiiiiPKiPKfPf --------------------------
	.section	.nv.info._Z27roiaware_avgpool3d_backwardiiiiiiPKiPKfPf,"",@"SHT_CUDA_INFO"
	.sectionflags	@""
	.align	4


	//----- nvinfo : EIATTR_CUDA_API_VERSION
	.align		4
        /*0000*/ 	.byte	0x04, 0x37
        /*0002*/ 	.short	(.L_140 - .L_139)
.L_139:
        /*0004*/ 	.word	0x00000082


	//----- nvinfo : EIATTR_KPARAM_INFO
	.align		4
.L_140:
        /*0008*/ 	.byte	0x04, 0x17
        /*000a*/ 	.short	(.L_142 - .L_141)
.L_141:
        /*000c*/ 	.word	0x00000000
        /*0010*/ 	.short	0x0008
        /*0012*/ 	.short	0x0028
        /*0014*/ 	.byte	0x00, 0xf5, 0x21, 0x00


	//----- nvinfo : EIATTR_KPARAM_INFO
	.align		4
.L_142:
        /*0018*/ 	.byte	0x04, 0x17
        /*001a*/ 	.short	(.L_144 - .L_143)
.L_143:
        /*001c*/ 	.word	0x00000000
        /*0020*/ 	.short	0x0007
        /*0022*/ 	.short	0x0020
        /*0024*/ 	.byte	0x00, 0xf5, 0x21, 0x00


	//----- nvinfo : EIATTR_KPARAM_INFO
	.align		4
.L_144:
        /*0028*/ 	.byte	0x04, 0x17
        /*002a*/ 	.short	(.L_146 - .L_145)
.L_145:
        /*002c*/ 	.word	0x00000000
        /*0030*/ 	.short	0x0006
        /*0032*/ 	.short	0x0018
        /*0034*/ 	.byte	0x00, 0xf5, 0x21, 0x00


	//----- nvinfo : EIATTR_KPARAM_INFO
	.align		4
.L_146:
        /*0038*/ 	.byte	0x04, 0x17
        /*003a*/ 	.short	(.L_148 - .L_147)
.L_147:
        /*003c*/ 	.word	0x00000000
        /*0040*/ 	.short	0x0005
        /*0042*/ 	.short	0x0014
        /*0044*/ 	.byte	0x00, 0xf0, 0x11, 0x00


	//----- nvinfo : EIATTR_KPARAM_INFO
	.align		4
.L_148:
        /*0048*/ 	.byte	0x04, 0x17
        /*004a*/ 	.short	(.L_150 - .L_149)
.L_149:
        /*004c*/ 	.word	0x00000000
        /*0050*/ 	.short	0x0004
        /*0052*/ 	.short	0x0010
        /*0054*/ 	.byte	0x00, 0xf0, 0x11, 0x00


	//----- nvinfo : EIATTR_KPARAM_INFO
	.align		4
.L_150:
        /*0058*/ 	.byte	0x04, 0x17
        /*005a*/ 	.short	(.L_152 - .L_151)
.L_151:
        /*005c*/ 	.word	0x00000000
        /*0060*/ 	.short	0x0003
        /*0062*/ 	.short	0x000c
        /*0064*/ 	.byte	0x00, 0xf0, 0x11, 0x00


	//----- nvinfo : EIATTR_KPARAM_INFO
	.align		4
.L_152:
        /*0068*/ 	.byte	0x04, 0x17
        /*006a*/ 	.short	(.L_154 - .L_153)
.L_153:
        /*006c*/ 	.word	0x00000000
        /*0070*/ 	.short	0x0002
        /*0072*/ 	.short	0x0008
        /*0074*/ 	.byte	0x00, 0xf0, 0x11, 0x00


	//----- nvinfo : EIATTR_KPARAM_INFO
	.align		4
.L_154:
        /*0078*/ 	.byte	0x04, 0x17
        /*007a*/ 	.short	(.L_156 - .L_155)
.L_155:
        /*007c*/ 	.word	0x00000000
        /*0080*/ 	.short	0x0001
        /*0082*/ 	.short	0x0004
        /*0084*/ 	.byte	0x00, 0xf0, 0x11, 0x00


	//----- nvinfo : EIATTR_KPARAM_INFO
	.align		4
.L_156:
        /*0088*/ 	.byte	0x04, 0x17
        /*008a*/ 	.short	(.L_158 - .L_157)
.L_157:
        /*008c*/ 	.word	0x00000000
        /*0090*/ 	.short	0x0000
        /*0092*/ 	.short	0x0000
        /*0094*/ 	.byte	0x00, 0xf0, 0x11, 0x00


	//----- nvinfo : EIATTR_SPARSE_MMA_MASK
	.align		4
.L_158:
        /*0098*/ 	.byte	0x03, 0x50
        /*009a*/ 	.short	0x0000


	//----- nvinfo : EIATTR_MAXREG_COUNT
	.align		4
        /*009c*/ 	.byte	0x03, 0x1b
        /*009e*/ 	.short	0x00ff


	//----- nvinfo : EIATTR_MERCURY_ISA_VERSION
	.align		4
        /*00a0*/ 	.byte	0x03, 0x5f
        /*00a2*/ 	.short	0x0101


	//----- nvinfo : EIATTR_VRC_CTA_INIT_COUNT
	.align		4
        /*00a4*/ 	.byte	0x02, 0x4a
	.zero		1
	.zero		1


	//----- nvinfo : EIATTR_EXIT_INSTR_OFFSETS
	.align		4
        /*00a8*/ 	.byte	0x04, 0x1c
        /*00aa*/ 	.short	(.L_160 - .L_159)


	//   ....[0]....
.L_159:
        /*00ac*/ 	.word	0x00000440


	//   ....[1]....
        /*00b0*/ 	.word	0x000006e0


	//   ....[2]....
        /*00b4*/ 	.word	0x00000d00


	//   ....[3]....
        /*00b8*/ 	.word	0x00000ff0


	//   ....[4]....
        /*00bc*/ 	.word	0x000011c0


	//   ....[5]....
        /*00c0*/ 	.word	0x00001290


	//----- nvinfo : EIATTR_CRS_STACK_SIZE
	.align		4
.L_160:
        /*00c4*/ 	.byte	0x04, 0x1e
        /*00c6*/ 	.short	(.L_162 - .L_161)
.L_161:
        /*00c8*/ 	.word	0x00000000


	//----- nvinfo : EIATTR_CBANK_PARAM_SIZE
	.align		4
.L_162:
        /*00cc*/ 	.byte	0x03, 0x19
        /*00ce*/ 	.short	0x0030


	//----- nvinfo : EIATTR_PARAM_CBANK
	.align		4
        /*00d0*/ 	.byte	0x04, 0x0a
        /*00d2*/ 	.short	(.L_164 - .L_163)
	.align		4
.L_163:
        /*00d4*/ 	.word	index@(.nv.constant0._Z27roiaware_avgpool3d_backwardiiiiiiPKiPKfPf)
        /*00d8*/ 	.short	0x0380
        /*00da*/ 	.short	0x0030


	//----- nvinfo : EIATTR_SW_WAR
	.align		4
.L_164:
        /*00dc*/ 	.byte	0x04, 0x36
        /*00de*/ 	.short	(.L_166 - .L_165)
.L_165:
        /*00e0*/ 	.word	0x00000008
.L_166:


//--------------------- .nv.info._Z27roiaware_maxpool3d_backwardiiiiiPKiPKfPf --------------------------
	.section	.nv.info._Z27roiaware_maxpool3d_backwardiiiiiPKiPKfPf,"",@"SHT_CUDA_INFO"
	.sectionflags	@""
	.align	4


	//----- nvinfo : EIATTR_CUDA_API_VERSION
	.align		4
        /*0000*/ 	.byte	0x04, 0x37
        /*0002*/ 	.short	(.L_168 - .L_167)
.L_167:
        /*0004*/ 	.word	0x00000082


	//----- nvinfo : EIATTR_KPARAM_INFO
	.align		4
.L_168:
        /*0008*/ 	.byte	0x04, 0x17
        /*000a*/ 	.short	(.L_170 - .L_169)
.L_169:
        /*000c*/ 	.word	0x00000000
        /*0010*/ 	.short	0x0007
        /*0012*/ 	.short	0x0028
        /*0014*/ 	.byte	0x00, 0xf5, 0x21, 0x00


	//----- nvinfo : EIATTR_KPARAM_INFO
	.align		4
.L_170:
        /*0018*/ 	.byte	0x04, 0x17
        /*001a*/ 	.short	(.L_172 - .L_171)
.L_171:
        /*001c*/ 	.word	0x00000000
        /*0020*/ 	.short	0x0006
        /*0022*/ 	.short	0x0020
        /*0024*/ 	.byte	0x00, 0xf5, 0x21, 0x00


	//----- nvinfo : EIATTR_KPARAM_INFO
	.align		4
.L_172:
        /*0028*/ 	.byte	0x04, 0x17
        /*002a*/ 	.short	(.L_174 - .L_173)
.L_173:
        /*002c*/ 	.word	0x00000000
        /*0030*/ 	.short	0x0005
        /*0032*/ 	.short	0x0018
        /*0034*/ 	.byte	0x00, 0xf5, 0x21, 0x00


	//----- nvinfo : EIATTR_KPARAM_INFO
	.align		4
.L_174:
        /*0038*/ 	.byte	0x04, 0x17
        /*003a*/ 	.short	(.L_176 - .L_175)
.L_175:
        /*003c*/ 	.word	0x00000000
        /*0040*/ 	.short	0x0004
        /*0042*/ 	.short	0x0010
        /*0044*/ 	.byte	0x00, 0xf0, 0x11, 0x00


	//----- nvinfo : EIATTR_KPARAM_INFO
	.align		4
.L_176:
        /*0048*/ 	.byte	0x04, 0x17
        /*004a*/ 	.short	(.L_178 - .L_177)
.L_177:
        /*004c*/ 	.word	0x00000000
        /*0050*/ 	.short	0x0003
        /*0052*/ 	.short	0x000c
        /*0054*/ 	.byte	0x00, 0xf0, 0x11, 0x00


	//----- nvinfo : EIATTR_KPARAM_INFO
	.align		4
.L_178:
        /*0058*/ 	.byte	0x04, 0x17
        /*005a*/ 	.short	(.L_180 - .L_179)
.L_179:
        /*005c*/ 	.word	0x00000000
        /*0060*/ 	.short	0x0002
        /*0062*/ 	.short	0x0008
        /*0064*/ 	.byte	0x00, 0xf0, 0x11, 0x00


	//----- nvinfo : EIATTR_KPARAM_INFO
	.align		4
.L_180:
        /*0068*/ 	.byte	0x04, 0x17
        /*006a*/ 	.short	(.L_182 - .L_181)
.L_181:
        /*006c*/ 	.word	0x00000000
        /*0070*/ 	.short	0x0001
        /*0072*/ 	.short	0x0004
        /*0074*/ 	.byte	0x00, 0xf0, 0x11, 0x00


	//----- nvinfo : EIATTR_KPARAM_INFO
	.align		4
.L_182:
        /*0078*/ 	.byte	0x04, 0x17
        /*007a*/ 	.short	(.L_184 - .L_183)
.L_183:
        /*007c*/ 	.word	0x00000000
        /*0080*/ 	.short	0x0000
        /*0082*/ 	.short	0x0000
        /*0084*/ 	.byte	0x00, 0xf0, 0x11, 0x00


	//----- nvinfo : EIATTR_SPARSE_MMA_MASK
	.align		4
.L_184:
        /*0088*/ 	.byte	0x03, 0x50
        /*008a*/ 	.short	0x0000


	//----- nvinfo : EIATTR_MAXREG_COUNT
	.align		4
        /*008c*/ 	.byte	0x03, 0x1b
        /*008e*/ 	.short	0x00ff


	//----- nvinfo : EIATTR_MERCURY_ISA_VERSION
	.align		4
        /*0090*/ 	.byte	0x03, 0x5f
        /*0092*/ 	.short	0x0101


	//----- nvinfo : EIATTR_VRC_CTA_INIT_COUNT
	.align		4
        /*0094*/ 	.byte	0x02, 0x4a
	.zero		1
	.zero		1


	//----- nvinfo : EIATTR_EXIT_INSTR_OFFSETS
	.align		4
        /*0098*/ 	.byte	0x04, 0x1c
        /*009a*/ 	.short	(.L_186 - .L_185)


	//   ....[0]....
.L_185:
        /*009c*/ 	.word	0x00000450


	//   ....[1]....
        /*00a0*/ 	.word	0x000005b0


	//   ....[2]....
        /*00a4*/ 	.word	0x00000640


	//----- nvinfo : EIATTR_CBANK_PARAM_SIZE
	.align		4
.L_186:
        /*00a8*/ 	.byte	0x03, 0x19
        /*00aa*/ 	.short	0x0030


	//----- nvinfo : EIATTR_PARAM_CBANK
	.align		4
        /*00ac*/ 	.byte	0x04, 0x0a
        /*00ae*/ 	.short	(.L_188 - .L_187)
	.align		4
.L_187:
        /*00b0*/ 	.word	index@(.nv.constant0._Z27roiaware_maxpool3d_backwardiiiiiPKiPKfPf)
        /*00b4*/ 	.short	0x0380
        /*00b6*/ 	.short	0x0030


	//----- nvinfo : EIATTR_SW_WAR
	.align		4
.L_188:
        /*00b8*/ 	.byte	0x04, 0x36
        /*00ba*/ 	.short	(.L_190 - .L_189)
.L_189:
        /*00bc*/ 	.word	0x00000008
.L_190:


//--------------------- .nv.info._Z18roiaware_avgpool3diiiiiiiPKfPKiPf --------------------------
	.section	.nv.info._Z18roiaware_avgpool3diiiiiiiPKfPKiPf,"",@"SHT_CUDA_INFO"
	.sectionflags	@""
	.align	4


	//----- nvinfo : EIATTR_CUDA_API_VERSION
	.align		4
        /*0000*/ 	.byte	0x04, 0x37
        /*0002*/ 	.short	(.L_192 - .L_191)
.L_191:
        /*0004*/ 	.word	0x00000082


	//----- nvinfo : EIATTR_KPARAM_INFO
	.align		4
.L_192:
        /*0008*/ 	.byte	0x04, 0x17
        /*000a*/ 	.short	(.L_194 - .L_193)
.L_193:
        /*000c*/ 	.word	0x00000000
        /*0010*/ 	.short	0x0009
        /*0012*/ 	.short	0x0030
        /*0014*/ 	.byte	0x00, 0xf5, 0x21, 0x00


	//----- nvinfo : EIATTR_KPARAM_INFO
	.align		4
.L_194:
        /*0018*/ 	.byte	0x04, 0x17
        /*001a*/ 	.short	(.L_196 - .L_195)
.L_195:
        /*001c*/ 	.word	0x00000000
        /*0020*/ 	.short	0x0008
        /*0022*/ 	.short	0x0028
        /*0024*/ 	.byte	0x00, 0xf5, 0x21, 0x00


	//----- nvinfo : EIATTR_KPARAM_INFO
	.align		4
.L_196:
        /*0028*/ 	.byte	0x04, 0x17
        /*002a*/ 	.short	(.L_198 - .L_197)
.L_197:
        /*002c*/ 	.word	0x00000000
        /*0030*/ 	.short	0x0007
        /*0032*/ 	.short	0x0020
        /*0034*/ 	.byte	0x00, 0xf5, 0x21, 0x00


	//----- nvinfo : EIATTR_KPARAM_INFO
	.align		4
.L_198:
        /*0038*/ 	.byte	0x04, 0x17
        /*003a*/ 	.short	(.L_200 - .L_199)
.L_199:
        /*003c*/ 	.word	0x00000000
        /*0040*/ 	.short	0x0006
        /*0042*/ 	.short	0x0018
        /*0044*/ 	.byte	0x00, 0xf0, 0x11, 0x00


	//----- nvinfo : EIATTR_KPARAM_INFO
	.align		4
.L_200:
        /*0048*/ 	.byte	0x04, 0x17
        /*004a*/ 	.short	(.L_202 - .L_201)
.L_201:
        /*004c*/ 	.word	0x00000000
        /*0050*/ 	.short	0x0005
        /*0052*/ 	.short	0x0014
        /*0054*/ 	.byte	0x00, 0xf0, 0x11, 0x00


	//----- nvinfo : EIATTR_KPARAM_INFO
	.align		4
.L_202:
        /*0058*/ 	.byte	0x04, 0x17
        /*005a*/ 	.short	(.L_204 - .L_203)
.L_203:
        /*005c*/ 	.word	0x00000000
        /*0060*/ 	.short	0x0004
        /*0062*/ 	.short	0x0010
        /*0064*/ 	.byte	0x00, 0xf0, 0x11, 0x00


	//----- nvinfo : EIATTR_KPARAM_INFO
	.align		4
.L_204:
        /*0068*/ 	.byte	0x04, 0x17
        /*006a*/ 	.short	(.L_206 - .L_205)
.L_205:
        /*006c*/ 	.word	0x00000000
        /*0070*/ 	.short	0x0003
        /*0072*/ 	.short	0x000c
        /*0074*/ 	.byte	0x00, 0xf0, 0x11, 0x00


	//----- nvinfo : EIATTR_KPARAM_INFO
	.align		4
.L_206:
        /*0078*/ 	.byte	0x04, 0x17
        /*007a*/ 	.short	(.L_208 - .L_207)
.L_207:
        /*007c*/ 	.word	0x00000000
        /*0080*/ 	.short	0x0002
        /*0082*/ 	.short	0x0008
        /*0084*/ 	.byte	0x00, 0xf0, 0x11, 0x00


	//----- nvinfo : EIATTR_KPARAM_INFO
	.align		4
.L_208:
        /*0088*/ 	.byte	0x04, 0x17
        /*008a*/ 	.short	(.L_210 - .L_209)
.L_209:
        /*008c*/ 	.word	0x00000000
        /*0090*/ 	.short	0x0001
        /*0092*/ 	.short	0x0004
        /*0094*/ 	.byte	0x00, 0xf0, 0x11, 0x00


	//----- nvinfo : EIATTR_KPARAM_INFO
	.align		4
.L_210:
        /*0098*/ 	.byte	0x04, 0x17
        /*009a*/ 	.short	(.L_212 - .L_211)
.L_211:
        /*009c*/ 	.word	0x00000000
        /*00a0*/ 	.short	0x0000
        /*00a2*/ 	.short	0x0000
        /*00a4*/ 	.byte	0x00, 0xf0, 0x11, 0x00


	//----- nvinfo : EIATTR_SPARSE_MMA_MASK
	.align		4
.L_212:
        /*00a8*/ 	.byte	0x03, 0x50
        /*00aa*/ 	.short	0x0000


	//----- nvinfo : EIATTR_MAXREG_COUNT
	.align		4
        /*00ac*/ 	.byte	0x03, 0x1b
        /*00ae*/ 	.short	0x00ff


	//----- nvinfo : EIATTR_MERCURY_ISA_VERSION
	.align		4
        /*00b0*/ 	.byte	0x03, 0x5f
        /*00b2*/ 	.short	0x0101


	//----- nvinfo : EIATTR_VRC_CTA_INIT_COUNT
	.align		4
        /*00b4*/ 	.byte	0x02, 0x4a
	.zero		1
	.zero		1


	//----- nvinfo : EIATTR_EXIT_INSTR_OFFSETS
	.align		4
        /*00b8*/ 	.byte	0x04, 0x1c
        /*00ba*/ 	.short	(.L_214 - .L_213)


	//   ....[0]....
.L_213:
        /*00bc*/ 	.word	0x00000470


	//   ....[1]....
        /*00c0*/ 	.word	0x000012f0


	//   ....[2]....
        /*00c4*/ 	.word	0x000013f0


	//----- nvinfo : EIATTR_CRS_STACK_SIZE
	.align		4
.L_214:
        /*00c8*/ 	.byte	0x04, 0x1e
        /*00ca*/ 	.short	(.L_216 - .L_215)
.L_215:
        /*00cc*/ 	.word	0x00000000


	//----- nvinfo : EIATTR_CBANK_PARAM_SIZE
	.align		4
.L_216:
        /*00d0*/ 	.byte	0x03, 0x19
        /*00d2*/ 	.short	0x0038


	//----- nvinfo : EIATTR_PARAM_CBANK
	.align		4
        /*00d4*/ 	.byte	0x04, 0x0a
        /*00d6*/ 	.short	(.L_218 - .L_217)
	.align		4
.L_217:
        /*00d8*/ 	.word	index@(.nv.constant0._Z18roiaware_avgpool3diiiiiiiPKfPKiPf)
        /*00dc*/ 	.short	0x0380
        /*00de*/ 	.short	0x0038


	//----- nvinfo : EIATTR_SW_WAR
	.align		4
.L_218:
        /*00e0*/ 	.byte	0x04, 0x36
        /*00e2*/ 	.short	(.L_220 - .L_219)
.L_219:
        /*00e4*/ 	.word	0x00000008
.L_220:


//--------------------- .nv.info._Z18roiaware_maxpool3diiiiiiiPKfPKiPfPi --------------------------
	.section	.nv.info._Z18roiaware_maxpool3diiiiiiiPKfPKiPfPi,"",@"SHT_CUDA_INFO"
	.sectionflags	@""
	.align	4


	//----- nvinfo : EIATTR_CUDA_API_VERSION
	.align		4
        /*0000*/ 	.byte	0x04, 0x37
        /*0002*/ 	.short	(.L_222 - .L_221)
.L_221:
        /*0004*/ 	.word	0x00000082


	//----- nvinfo : EIATTR_KPARAM_INFO
	.align		4
.L_222:
        /*0008*/ 	.byte	0x04, 0x17
        /*000a*/ 	.short	(.L_224 - .L_223)
.L_223:
        /*000c*/ 	.word	0x00000000
        /*0010*/ 	.short	0x000a
        /*0012*/ 	.short	0x0038
        /*0014*/ 	.byte	0x00, 0xf5, 0x21, 0x00


	//----- nvinfo : EIATTR_KPARAM_INFO
	.align		4
.L_224:
        /*0018*/ 	.byte	0x04, 0x17
        /*001a*/ 	.short	(.L_226 - .L_225)
.L_225:
        /*001c*/ 	.word	0x00000000
        /*0020*/ 	.short	0x0009
        /*0022*/ 	.short	0x0030
        /*0024*/ 	.byte	0x00, 0xf5, 0x21, 0x00


	//----- nvinfo : EIATTR_KPARAM_INFO
	.align		4
.L_226:
        /*0028*/ 	.byte	0x04, 0x17
        /*002a*/ 	.short	(.L_228 - .L_227)
.L_227:
        /*002c*/ 	.word	0x00000000
        /*0030*/ 	.short	0x0008
        /*0032*/ 	.short	0x0028
        /*0034*/ 	.byte	0x00, 0xf5, 0x21, 0x00


	//----- nvinfo : EIATTR_KPARAM_INFO
	.align		4
.L_228:
        /*0038*/ 	.byte	0x04, 0x17
        /*003a*/ 	.short	(.L_230 - .L_229)
.L_229:
        /*003c*/ 	.word	0x00000000
        /*0040*/ 	.short	0x0007
        /*0042*/ 	.short	0x0020
        /*0044*/ 	.byte	0x00, 0xf5, 0x21, 0x00


	//----- nvinfo : EIATTR_KPARAM_INFO
	.align		4
.L_230:
        /*0048*/ 	.byte	0x04, 0x17
        /*004a*/ 	.short	(.L_232 - .L_231)
.L_231:
        /*004c*/ 	.word	0x00000000
        /*0050*/ 	.short	0x0006
        /*0052*/ 	.short	0x0018
        /*0054*/ 	.byte	0x00, 0xf0, 0x11, 0x00


	//----- nvinfo : EIATTR_KPARAM_INFO
	.align		4
.L_232:
        /*0058*/ 	.byte	0x04, 0x17
        /*005a*/ 	.short	(.L_234 - .L_233)
.L_233:
        /*005c*/ 	.word	0x00000000
        /*0060*/ 	.short	0x0005
        /*0062*/ 	.short	0x0014
        /*0064*/ 	.byte	0x00, 0xf0, 0x11, 0x00


	//----- nvinfo : EIATTR_KPARAM_INFO
	.align		4
.L_234:
        /*0068*/ 	.byte	0x04, 0x17
        /*006a*/ 	.short	(.L_236 - .L_235)
.L_235:
        /*006c*/ 	.word	0x00000000
        /*0070*/ 	.short	0x0004
        /*0072*/ 	.short	0x0010
        /*0074*/ 	.byte	0x00, 0xf0, 0x11, 0x00


	//----- nvinfo : EIATTR_KPARAM_INFO
	.align		4
.L_236:
        /*0078*/ 	.byte	0x04, 0x17
        /*007a*/ 	.short	(.L_238 - .L_237)
.L_237:
        /*007c*/ 	.word	0x00000000
        /*0080*/ 	.short	0x0003
        /*0082*/ 	.short	0x000c
        /*0084*/ 	.byte	0x00, 0xf0, 0x11, 0x00


	//----- nvinfo : EIATTR_KPARAM_INFO
	.align		4
.L_238:
        /*0088*/ 	.byte	0x04, 0x17
        /*008a*/ 	.short	(.L_240 - .L_239)
.L_239:
        /*008c*/ 	.word	0x00000000
        /*0090*/ 	.short	0x0002
        /*0092*/ 	.short	0x0008
        /*0094*/ 	.byte	0x00, 0xf0, 0x11, 0x00


	//----- nvinfo : EIATTR_KPARAM_INFO
	.align		4
.L_240:
        /*0098*/ 	.byte	0x04, 0x17
        /*009a*/ 	.short	(.L_242 - .L_241)
.L_241:
        /*009c*/ 	.word	0x00000000
        /*00a0*/ 	.short	0x0001
        /*00a2*/ 	.short	0x0004
        /*00a4*/ 	.byte	0x00, 0xf0, 0x11, 0x00


	//----- nvinfo : EIATTR_KPARAM_INFO
	.align		4
.L_242:
        /*00a8*/ 	.byte	0x04, 0x17
        /*00aa*/ 	.short	(.L_244 - .L_243)
.L_243:
        /*00ac*/ 	.word	0x00000000
        /*00b0*/ 	.short	0x0000
        /*00b2*/ 	.short	0x0000
        /*00b4*/ 	.byte	0x00, 0xf0, 0x11, 0x00


	//----- nvinfo : EIATTR_SPARSE_MMA_MASK
	.align		4
.L_244:
        /*00b8*/ 	.byte	0x03, 0x50
        /*00ba*/ 	.short	0x0000


	//----- nvinfo : EIATTR_MAXREG_COUNT
	.align		4
        /*00bc*/ 	.byte	0x03, 0x1b
        /*00be*/ 	.short	0x00ff


	//----- nvinfo : EIATTR_MERCURY_ISA_VERSION
	.align		4
        /*00c0*/ 	.byte	0x03, 0x5f
        /*00c2*/ 	.short	0x0101


	//----- nvinfo : EIATTR_VRC_CTA_INIT_COUNT
	.align		4
        /*00c4*/ 	.byte	0x02, 0x4a
	.zero		1
	.zero		1


	//----- nvinfo : EIATTR_EXIT_INSTR_OFFSETS
	.align		4
        /*00c8*/ 	.byte	0x04, 0x1c
        /*00ca*/ 	.short	(.L_246 - .L_245)


	//   ....[0]....
.L_245:
        /*00cc*/ 	.word	0x00000460


	//   ....[1]....
        /*00d0*/ 	.word	0x00000fe0


	//----- nvinfo : EIATTR_CRS_STACK_SIZE
	.align		4
.L_246:
        /*00d4*/ 	.byte	0x04, 0x1e
        /*00d6*/ 	.short	(.L_248 - .L_247)
.L_247:
        /*00d8*/ 	.word	0x00000000


	//----- nvinfo : EIATTR_CBANK_PARAM_SIZE
	.align		4
.L_248:
        /*00dc*/ 	.byte	0x03, 0x19
        /*00de*/ 	.short	0x0040


	//----- nvinfo : EIATTR_PARAM_CBANK
	.align		4
        /*00e0*/ 	.byte	0x04, 0x0a
        /*00e2*/ 	.short	(.L_250 - .L_249)
	.align		4
.L_249:
        /*00e4*/ 	.word	index@(.nv.constant0._Z18roiaware_maxpool3diiiiiiiPKfPKiPfPi)
        /*00e8*/ 	.short	0x0380
        /*00ea*/ 	.short	0x0040


	//----- nvinfo : EIATTR_SW_WAR
	.align		4
.L_250:
        /*00ec*/ 	.byte	0x04, 0x36
        /*00ee*/ 	.short	(.L_252 - .L_251)
.L_251:
        /*00f0*/ 	.word	0x00000008
.L_252:


//--------------------- .nv.info._Z28collect_inside_pts_for_box3diiiiiiPKiPi --------------------------
	.section	.nv.info._Z28collect_inside_pts_for_box3diiiiiiPKiPi,"",@"SHT_CUDA_INFO"
	.sectionflags	@""
	.align	4


	//----- nvinfo : EIATTR_CUDA_API_VERSION
	.align		4
        /*0000*/ 	.byte	0x04, 0x37
        /*0002*/ 	.short	(.L_254 - .L_253)
.L_253:
        /*0004*/ 	.word	0x00000082


	//----- nvinfo : EIATTR_KPARAM_INFO
	.align		4
.L_254:
        /*0008*/ 	.byte	0x04, 0x17
        /*000a*/ 	.short	(.L_256 - .L_255)
.L_255:
        /*000c*/ 	.word	0x00000000
        /*0010*/ 	.short	0x0007
        /*0012*/ 	.short	0x0020
        /*0014*/ 	.byte	0x00, 0xf5, 0x21, 0x00


	//----- nvinfo : EIATTR_KPARAM_INFO
	.align		4
.L_256:
        /*0018*/ 	.byte	0x04, 0x17
        /*001a*/ 	.short	(.L_258 - .L_257)
.L_257:
        /*001c*/ 	.word	0x00000000
        /*0020*/ 	.short	0x0006
        /*0022*/ 	.short	0x0018
        /*0024*/ 	.byte	0x00, 0xf5, 0x21, 0x00


	//----- nvinfo : EIATTR_KPARAM_INFO
	.align		4
.L_258:
        /*0028*/ 	.byte	0x04, 0x17
        /*002a*/ 	.short	(.L_260 - .L_259)
.L_259:
        /*002c*/ 	.word	0x00000000
        /*0030*/ 	.short	0x0005
        /*0032*/ 	.short	0x0014
        /*0034*/ 	.byte	0x00, 0xf0, 0x11, 0x00


	//----- nvinfo : EIATTR_KPARAM_INFO
	.align		4
.L_260:
        /*0038*/ 	.byte	0x04, 0x17
        /*003a*/ 	.short	(.L_262 - .L_261)
.L_261:
        /*003c*/ 	.word	0x00000000
        /*0040*/ 	.short	0x0004
        /*0042*/ 	.short	0x0010
        /*0044*/ 	.byte	0x00, 0xf0, 0x11, 0x00


	//----- nvinfo : EIATTR_KPARAM_INFO
	.align		4
.L_262:
        /*0048*/ 	.byte	0x04, 0x17
        /*004a*/ 	.short	(.L_264 - .L_263)
.L_263:
        /*004c*/ 	.word	0x00000000
        /*0050*/ 	.short	0x0003
        /*0052*/ 	.short	0x000c
        /*0054*/ 	.byte	0x00, 0xf0, 0x11, 0x00


	//----- nvinfo : EIATTR_KPARAM_INFO
	.align		4
.L_264:
        /*0058*/ 	.byte	0x04, 0x17
        /*005a*/ 	.short	(.L_266 - .L_265)
.L_265:
        /*005c*/ 	.word	0x00000000
        /*0060*/ 	.short	0x0002
        /*0062*/ 	.short	0x0008
        /*0064*/ 	.byte	0x00, 0xf0, 0x11, 0x00


	//----- nvinfo : EIATTR_KPARAM_INFO
	.align		4
.L_266:
        /*0068*/ 	.byte	0x04, 0x17
        /*006a*/ 	.short	(.L_268 - .L_267)
.L_267:
        /*006c*/ 	.word	0x00000000
        /*0070*/ 	.short	0x0001
        /*0072*/ 	.short	0x0004
        /*0074*/ 	.byte	0x00, 0xf0, 0x11, 0x00


	//----- nvinfo : EIATTR_KPARAM_INFO
	.align		4
.L_268:
        /*0078*/ 	.byte	0x04, 0x17
        /*007a*/ 	.short	(.L_270 - .L_269)
.L_269:
        /*007c*/ 	.word	0x00000000
        /*0080*/ 	.short	0x0000
        /*0082*/ 	.short	0x0000
        /*0084*/ 	.byte	0x00, 0xf0, 0x11, 0x00


	//----- nvinfo : EIATTR_SPARSE_MMA_MASK
	.align		4
.L_270:
        /*0088*/ 	.byte	0x03, 0x50
        /*008a*/ 	.short	0x0000


	//----- nvinfo : EIATTR_MAXREG_COUNT
	.align		4
        /*008c*/ 	.byte	0x03, 0x1b
        /*008e*/ 	.short	0x00ff


	//----- nvinfo : EIATTR_MERCURY_ISA_VERSION
	.align		4
        /*0090*/ 	.byte	0x03, 0x5f
        /*0092*/ 	.short	0x0101


	//----- nvinfo : EIATTR_VRC_CTA_INIT_COUNT
	.align		4
        /*0094*/ 	.byte	0x02, 0x4a
	.zero		1
	.zero		1


	//----- nvinfo : EIATTR_EXIT_INSTR_OFFSETS
	.align		4
        /*0098*/ 	.byte	0x04, 0x1c
        /*009a*/ 	.short	(.L_272 - .L_271)


	//   ....[0]....
.L_271:
        /*009c*/ 	.word	0x00000070


	//   ....[1]....
        /*00a0*/ 	.word	0x00000110


	//   ....[2]....
        /*00a4*/ 	.word	0x00000830


	//   ....[3]....
        /*00a8*/ 	.word	0x00000a40


	//----- nvinfo : EIATTR_CRS_STACK_SIZE
	.align		4
.L_272:
        /*00ac*/ 	.byte	0x04, 0x1e
        /*00ae*/ 	.short	(.L_274 - .L_273)
.L_273:
        /*00b0*/ 	.word	0x00000000


	//----- nvinfo : EIATTR_CBANK_PARAM_SIZE
	.align		4
.L_274:
        /*00b4*/ 	.byte	0x03, 0x19
        /*00b6*/ 	.short	0x0028


	//----- nvinfo : EIATTR_PARAM_CBANK
	.align		4
        /*00b8*/ 	.byte	0x04, 0x0a
        /*00ba*/ 	.short	(.L_276 - .L_275)
	.align		4
.L_275:
        /*00bc*/ 	.word	index@(.nv.constant0._Z28collect_inside_pts_for_box3diiiiiiPKiPi)
        /*00c0*/ 	.short	0x0380
        /*00c2*/ 	.short	0x0028


	//----- nvinfo : EIATTR_SW_WAR
	.align		4
.L_276:
        /*00c4*/ 	.byte	0x04, 0x36
        /*00c6*/ 	.short	(.L_278 - .L_277)
.L_277:
        /*00c8*/ 	.word	0x00000008
.L_278:


//--------------------- .nv.info._Z27generate_pts_mask_for_box3diiiiiPKfS0_Pi --------------------------
	.section	.nv.info._Z27generate_pts_mask_for_box3diiiiiPKfS0_Pi,"",@"SHT_CUDA_INFO"
	.sectionflags	@""
	.align	4


	//----- nvinfo : EIATTR_CUDA_API_VERSION
	.align		4
        /*0000*/ 	.byte	0x04, 0x37
        /*0002*/ 	.short	(.L_280 - .L_279)
.L_279:
        /*0004*/ 	.word	0x00000082


	//----- nvinfo : EIATTR_KPARAM_INFO
	.align		4
.L_280:
        /*0008*/ 	.byte	0x04, 0x17
        /*000a*/ 	.short	(.L_282 - .L_281)
.L_281:
        /*000c*/ 	.word	0x00000000
        /*0010*/ 	.short	0x0007
        /*0012*/ 	.short	0x0028
        /*0014*/ 	.byte	0x00, 0xf5, 0x21, 0x00


	//----- nvinfo : EIATTR_KPARAM_INFO
	.align		4
.L_282:
        /*0018*/ 	.byte	0x04, 0x17
        /*001a*/ 	.short	(.L_284 - .L_283)
.L_283:
        /*001c*/ 	.word	0x00000000
        /*0020*/ 	.short	0x0006
        /*0022*/ 	.short	0x0020
        /*0024*/ 	.byte	0x00, 0xf5, 0x21, 0x00


	//----- nvinfo : EIATTR_KPARAM_INFO
	.align		4
.L_284:
        /*0028*/ 	.byte	0x04, 0x17
        /*002a*/ 	.short	(.L_286 - .L_285)
.L_285:
        /*002c*/ 	.word	0x00000000
        /*0030*/ 	.short	0x0005
        /*0032*/ 	.short	0x0018
        /*0034*/ 	.byte	0x00, 0xf5, 0x21, 0x00


	//----- nvinfo : EIATTR_KPARAM_INFO
	.align		4
.L_286:
        /*0038*/ 	.byte	0x04, 0x17
        /*003a*/ 	.short	(.L_288 - .L_287)
.L_287:
        /*003c*/ 	.word	0x00000000
        /*0040*/ 	.short	0x0004
        /*0042*/ 	.short	0x0010
        /*0044*/ 	.byte	0x00, 0xf0, 0x11, 0x00


	//----- nvinfo : EIATTR_KPARAM_INFO
	.align		4
.L_288:
        /*0048*/ 	.byte	0x04, 0x17
        /*004a*/ 	.short	(.L_290 - .L_289)
.L_289:
        /*004c*/ 	.word	0x00000000
        /*0050*/ 	.short	0x0003
        /*0052*/ 	.short	0x000c
        /*0054*/ 	.byte	0x00, 0xf0, 0x11, 0x00


	//----- nvinfo : EIATTR_KPARAM_INFO
	.align		4
.L_290:
        /*0058*/ 	.byte	0x04, 0x17
        /*005a*/ 	.short	(.L_292 - .L_291)
.L_291:
        /*005c*/ 	.word	0x00000000
        /*0060*/ 	.short	0x0002
        /*0062*/ 	.short	0x0008
        /*0064*/ 	.byte	0x00, 0xf0, 0x11, 0x00


	//----- nvinfo : EIATTR_KPARAM_INFO
	.align		4
.L_292:
        /*0068*/ 	.byte	0x04, 0x17
        /*006a*/ 	.short	(.L_294 - .L_293)
.L_293:
        /*006c*/ 	.word	0x00000000
        /*0070*/ 	.short	0x0001
        /*0072*/ 	.short	0x0004
        /*0074*/ 	.byte	0x00, 0xf0, 0x11, 0x00


	//----- nvinfo : EIATTR_KPARAM_INFO
	.align		4
.L_294:
        /*0078*/ 	.byte	0x04, 0x17
        /*007a*/ 	.short	(.L_296 - .L_295)
.L_295:
        /*007c*/ 	.word	0x00000000
        /*0080*/ 	.short	0x0000
        /*0082*/ 	.short	0x0000
        /*0084*/ 	.byte	0x00, 0xf0, 0x11, 0x00


	//----- nvinfo : EIATTR_SPARSE_MMA_MASK
	.align		4
.L_296:
        /*0088*/ 	.byte	0x03, 0x50
        /*008a*/ 	.short	0x0000


	//----- nvinfo : EIATTR_MAXREG_COUNT
	.align		4
        /*008c*/ 	.byte	0x03, 0x1b
        /*008e*/ 	.short	0x00ff


	//----- nvinfo : EIATTR_MERCURY_ISA_VERSION
	.align		4
        /*0090*/ 	.byte	0x03, 0x5f
        /*0092*/ 	.short	0x0101


	//----- nvinfo : EIATTR_VRC_CTA_INIT_COUNT
	.align		4
        /*0094*/ 	.byte	0x02, 0x4a
	.zero		1
	.zero		1


	//----- nvinfo : EIATTR_EXIT_INSTR_OFFSETS
	.align		4
        /*0098*/ 	.byte	0x04, 0x1c
        /*009a*/ 	.short	(.L_298 - .L_297)


	//   ....[0]....
.L_297:
        /*009c*/ 	.word	0x00000090


	//   ....[1]....
        /*00a0*/ 	.word	0x000001e0


	//   ....[2]....
        /*00a4*/ 	.word	0x00001270


	//   ....[3]....
        /*00a8*/ 	.word	0x00001920


	//----- nvinfo : EIATTR_CRS_STACK_SIZE
	.align		4
.L_298:
        /*00ac*/ 	.byte	0x04, 0x1e
        /*00ae*/ 	.short	(.L_300 - .L_299)
.L_299:
        /*00b0*/ 	.word	0x00000000


	//----- nvinfo : EIATTR_CBANK_PARAM_SIZE
	.align		4
.L_300:
        /*00b4*/ 	.byte	0x03, 0x19
        /*00b6*/ 	.short	0x0030


	//----- nvinfo : EIATTR_PARAM_CBANK
	.align		4
        /*00b8*/ 	.byte	0x04, 0x0a
        /*00ba*/ 	.short	(.L_302 - .L_301)
	.align		4
.L_301:
        /*00bc*/ 	.word	index@(.nv.constant0._Z27generate_pts_mask_for_box3diiiiiPKfS0_Pi)
        /*00c0*/ 	.short	0x0380
        /*00c2*/ 	.short	0x0030


	//----- nvinfo : EIATTR_SW_WAR
	.align		4
.L_302:
        /*00c4*/ 	.byte	0x04, 0x36
        /*00c6*/ 	.short	(.L_304 - .L_303)
.L_303:
        /*00c8*/ 	.word	0x00000008
.L_304:


//--------------------- .nv.callgraph             --------------------------
	.section	.nv.callgraph,"",@"SHT_CUDA_CALLGRAPH"
	.align	4
	.sectionentsize	8
	.align		4
        /*0000*/ 	.word	0x00000000
	.align		4
        /*0004*/ 	.word	0xffffffff
	.align		4
        /*0008*/ 	.word	0x00000000
	.align		4
        /*000c*/ 	.word	0xfffffffe
	.align		4
        /*0010*/ 	.word	0x00000000
	.align		4
        /*0014*/ 	.word	0xfffffffd
	.align		4
        /*0018*/ 	.word	0x00000000
	.align		4
        /*001c*/ 	.word	0xfffffffc


//--------------------- .nv.constant4             --------------------------
	.section	.nv.constant4,"a",@progbits
	.align	8
	.align		8
.nv.constant4:
        /*0000*/ 	.dword	__cudart_i2opi_f


//--------------------- .text._Z19bev_in_boxes_kernelffffiiiiPKfS0_Pi --------------------------
	.section	.text._Z19bev_in_boxes_kernelffffiiiiPKfS0_Pi,"ax",@progbits
	.align	128
        .global         _Z19bev_in_boxes_kernelffffiiiiPKfS0_Pi
        .type           _Z19bev_in_boxes_kernelffffiiiiPKfS0_Pi,@function
        .size           _Z19bev_in_boxes_kernelffffiiiiPKfS0_Pi,(.L_x_156 - _Z19bev_in_boxes_kernelffffiiiiPKfS0_Pi)
        .other          _Z19bev_in_boxes_kernelffffiiiiPKfS0_Pi,@"STO_CUDA_ENTRY STV_DEFAULT"
_Z19bev_in_boxes_kernelffffiiiiPKfS0_Pi:
.text._Z19bev_in_boxes_kernelffffiiiiPKfS0_Pi:
[----:B------:R-:W0:Y:S01]  /*0000*/  LDC R1, c[0x0][0x37c] ;  /* 0x0000df00ff017b82 */ /* 0x000e220000000800 */
[----:B------:R-:W1:Y:S07]  /*0010*/  S2R R3, SR_TID.X ;  /* 0x0000000000037919 */ /* 0x000e6e0000002100 */
[----:B------:R-:W2:Y:S01]  /*0020*/  S2UR UR5, SR_CTAID.X ;  /* 0x00000000000579c3 */ /* 0x000ea20000002500 */
[----:B0-----:R-:W-:-:S07]  /*0030*/  VIADD R1, R1, 0xffffffe0 ;  /* 0xffffffe001017836 */ /* 0x001fce0000000000 */
[----:B------:R-:W2:Y:S02]  /*0040*/  LDC.64 R4, c[0x0][0x390] ;  /* 0x0000e400ff047b82 */ /* 0x000ea40000000a00 */
[----:B--2---:R-:W-:-:S04]  /*0050*/  ISETP.LE.AND P0, PT, R5, UR5, PT ;  /* 0x0000000505007c0c */ /* 0x004fc8000bf03270 */
[----:B-1----:R-:W-:-:S13]  /*0060*/  ISETP.GE.OR P0, PT, R3, R4, P0 ;  /* 0x000000040300720c */ /* 0x002fda0000706670 */
[----:B------:R-:W-:Y:S05]  /*0070*/  @P0 EXIT ;  /* 0x000000000000094d */ /* 0x000fea0003800000 */
[----:B------:R-:W0:Y:S01]  /*0080*/  LDCU.64 UR6, c[0x0][0x3a0] ;  /* 0x00007400ff0677ac */ /* 0x000e220008000a00 */
[----:B------:R-:W-:Y:S02]  /*0090*/  IMAD R0, R4, UR5, RZ ;  /* 0x0000000504007c24 */ /* 0x000fe4000f8e02ff */
[----:B------:R-:W-:Y:S01]  /*00a0*/  IMAD R2, R3, 0x7, RZ ;  /* 0x0000000703027824 */ /* 0x000fe200078e02ff */
[----:B------:R-:W1:Y:S01]  /*00b0*/  LDCU.64 UR8, c[0x0][0x358] ;  /* 0x00006b00ff0877ac */ /* 0x000e620008000a00 */
[----:B------:R-:W-:Y:S01]  /*00c0*/  IMAD R5, R0, 0x7, RZ ;  /* 0x0000000700057824 */ /* 0x000fe200078e02ff */
[----:B------:R-:W2:Y:S04]  /*00d0*/  LDCU.64 UR12, c[0x0][0x398] ;  /* 0x00007300ff0c77ac */ /* 0x000ea80008000a00 */
[----:B------:R-:W-:-:S05]  /*00e0*/  IADD3 R2, P0, PT, R5, R2, RZ ;  /* 0x0000000205027210 */ /* 0x000fca0007f1e0ff */
[----:B------:R-:W-:Y:S01]  /*00f0*/  IMAD.X R5, RZ, RZ, RZ, P0 ;  /* 0x000000ffff057224 */ /* 0x000fe200000e06ff */
[----:B0-----:R-:W-:-:S04]  /*0100*/  LEA R4, P0, R2, UR6, 0x2 ;  /* 0x0000000602047c11 */ /* 0x001fc8000f8010ff */
[----:B------:R-:W-:-:S05]  /*0110*/  LEA.HI.X R5, R2, UR7, R5, 0x2, P0 ;  /* 0x0000000702057c11 */ /* 0x000fca00080f1405 */
[----:B-1----:R-:W3:Y:S04]  /*0120*/  LDG.E R20, desc[UR8][R4.64+0x10] ;  /* 0x0000100804147981 */ /* 0x002ee8000c1e1900 */
[----:B------:R-:W4:Y:S01]  /*0130*/  LDG.E R12, desc[UR8][R4.64+0xc] ;  /* 0x00000c08040c7981 */ /* 0x000f22000c1e1900 */
[----:B--2---:R-:W-:-:S04]  /*0140*/  UIMAD UR4, UR5, UR12, URZ ;  /* 0x0000000c050472a4 */ /* 0x004fc8000f8e02ff */
[----:B------:R-:W-:Y:S01]  /*0150*/  UIMAD UR6, UR4, UR13, URZ ;  /* 0x0000000d040672a4 */ /* 0x000fe2000f8e02ff */
[----:B---3--:R-:W-:-:S04]  /*0160*/  FSETP.NEU.AND P0, PT, R20, RZ, PT ;  /* 0x000000ff1400720b */ /* 0x008fc80003f0d000 */
[----:B----4-:R-:W-:-:S13]  /*0170*/  FSETP.EQ.OR P0, PT, R12, RZ, !P0 ;  /* 0x000000ff0c00720b */ /* 0x010fda0004702400 */
[----:B------:R-:W-:Y:S05]  /*0180*/  @P0 EXIT ;  /* 0x000000000000094d */ /* 0x000fea0003800000 */
[----:B------:R-:W2:Y:S01]  /*0190*/  LDG.E R9, desc[UR8][R4.64+0x18] ;  /* 0x0000180804097981 */ /* 0x000ea2000c1e1900 */
[----:B------:R-:W-:Y:S01]  /*01a0*/  USHF.R.S32.HI UR7, URZ, 0x1f, UR6 ;  /* 0x0000001fff077899 */ /* 0x000fe20008011406 */
[----:B------:R-:W-:Y:S02]  /*01b0*/  BSSY.RECONVERGENT B0, `(.L_x_0) ;  /* 0x0000045000007945 */ /* 0x000fe40003800200 */
[----:B------:R-:W5:Y:S04]  /*01c0*/  LDG.E R0, desc[UR8][R4.64] ;  /* 0x0000000804007981 */ /* 0x000f68000c1e1900 */
[----:B------:R0:W5:Y:S01]  /*01d0*/  LDG.E R2, desc[UR8][R4.64+0x4] ;  /* 0x0000040804027981 */ /* 0x000162000c1e1900 */
[C---:B--2---:R-:W-:Y:S01]  /*01e0*/  FMUL R6, R9.reuse, -0.63661974668502807617 ;  /* 0xbf22f98309067820 */ /* 0x044fe20000400000 */
[C---:B------:R-:W-:Y:S01]  /*01f0*/  FSETP.GE.AND P0, PT, |R9|.reuse, 105615, PT ;  /* 0x47ce47800900780b */ /* 0x040fe20003f06200 */
[----:B------:R-:W-:-:S02]  /*0200*/  FADD R10, -R9, -RZ ;  /* 0x800000ff090a7221 */ /* 0x000fc40000000100 */
[----:B------:R-:W1:Y:S02]  /*0210*/  F2I.NTZ R13, R6 ;  /* 0x00000006000d7305 */ /* 0x000e640000203100 */
[----:B-1----:R-:W-:Y:S01]  /*0220*/  I2FP.F32.S32 R8, R13 ;  /* 0x0000000d00087245 */ /* 0x002fe20000201400 */
[----:B------:R-:W-:-:S04]  /*0230*/  IMAD.MOV.U32 R11, RZ, RZ, R13 ;  /* 0x000000ffff0b7224 */ /* 0x000fc800078e000d */
[----:B------:R-:W-:-:S04]  /*0240*/  FFMA R7, R8, -1.5707962512969970703, -R9 ;  /* 0xbfc90fda08077823 */ /* 0x000fc80000000809 */
[----:B------:R-:W-:-:S04]  /*0250*/  FFMA R7, R8, -7.5497894158615963534e-08, R7 ;  /* 0xb3a2216808077823 */ /* 0x000fc80000000007 */
[----:B------:R-:W-:-:S04]  /*0260*/  FFMA R17, R8, -5.3903029534742383927e-15, R7 ;  /* 0xa7c234c508117823 */ /* 0x000fc80000000007 */
[----:B0-----:R-:W-:Y:S01]  /*0270*/  IMAD.MOV.U32 R4, RZ, RZ, R17 ;  /* 0x000000ffff047224 */ /* 0x001fe200078e0011 */
[----:B------:R-:W-:Y:S06]  /*0280*/  @!P0 BRA `(.L_x_1) ;  /* 0x0000000000dc8947 */ /* 0x000fec0003800000 */
[----:B------:R-:W-:-:S13]  /*0290*/  FSETP.NEU.AND P1, PT, |R9|, +INF , PT ;  /* 0x7f8000000900780b */ /* 0x000fda0003f2d200 */
[----:B------:R-:W-:Y:S01]  /*02a0*/  @!P1 FMUL R4, RZ, -R9 ;  /* 0x80000009ff049220 */ /* 0x000fe20000400000 */
[----:B------:R-:W-:Y:S01]  /*02b0*/  @!P1 IMAD.MOV.U32 R13, RZ, RZ, RZ ;  /* 0x000000ffff0d9224 */ /* 0x000fe200078e00ff */
[----:B------:R-:W-:Y:S06]  /*02c0*/  @!P1 BRA `(.L_x_1) ;  /* 0x0000000000cc9947 */ /* 0x000fec0003800000 */
[----:B------:R-:W-:Y:S01]  /*02d0*/  SHF.L.U32 R5, R10, 0x8, RZ ;  /* 0x000000080a057819 */ /* 0x000fe200000006ff */
[----:B------:R-:W-:Y:S01]  /*02e0*/  IMAD.MOV.U32 R8, RZ, RZ, RZ ;  /* 0x000000ffff087224 */ /* 0x000fe200078e00ff */
[----:B------:R-:W0:Y:S01]  /*02f0*/  LDCU.64 UR10, c[0x4][URZ] ;  /* 0x01000000ff0a77ac */ /* 0x000e220008000a00 */
[----:B------:R-:W-:Y:S01]  /*0300*/  IMAD.MOV.U32 R4, RZ, RZ, R1 ;  /* 0x000000ffff047224 */ /* 0x000fe200078e0001 */
[----:B------:R-:W-:Y:S01]  /*0310*/  LOP3.LUT R5, R5, 0x80000000, RZ, 0xfc, !PT ;  /* 0x8000000005057812 */ /* 0x000fe200078efcff */
[----:B------:R-:W-:Y:S01]  /*0320*/  UMOV UR5, URZ ;  /* 0x000000ff00057c82 */ /* 0x000fe20008000000 */
[----:B------:R-:W-:-:S05]  /*0330*/  UMOV UR4, URZ ;  /* 0x000000ff00047c82 */ /* 0x000fca0008000000 */
.L_x_2:
[----:B0-----:R-:W-:Y:S02]  /*0340*/  IMAD.U32 R14, RZ, RZ, UR10 ;  /* 0x0000000aff0e7e24 */ /* 0x001fe4000f8e00ff */
[----:B------:R-:W-:-:S05]  /*0350*/  IMAD.U32 R15, RZ, RZ, UR11 ;  /* 0x0000000bff0f7e24 */ /* 0x000fca000f8e00ff */
[----:B------:R-:W2:Y:S01]  /*0360*/  LDG.E.CONSTANT R6, desc[UR8][R14.64] ;  /* 0x000000080e067981 */ /* 0x000ea2000c1e9900 */
[----:B------:R-:W-:Y:S02]  /*0370*/  UIADD3 UR10, UP0, UPT, UR10, 0x4, URZ ;  /* 0x000000040a0a7890 */ /* 0x000fe4000ff1e0ff */
[----:B------:R-:W-:Y:S02]  /*0380*/  UIADD3 UR4, UPT, UPT, UR4, 0x1, URZ ;  /* 0x0000000104047890 */ /* 0x000fe4000fffe0ff */
[----:B------:R-:W-:Y:S02]  /*0390*/  UIADD3.X UR11, UPT, UPT, URZ, UR11, URZ, UP0, !UPT ;  /* 0x0000000bff0b7290 */ /* 0x000fe400087fe4ff */
[----:B------:R-:W-:Y:S01]  /*03a0*/  UISETP.NE.AND UP0, UPT, UR4, 0x6, UPT ;  /* 0x000000060400788c */ /* 0x000fe2000bf05270 */
[----:B--2---:R-:W-:-:S03]  /*03b0*/  IMAD.WIDE.U32 R6, R6, R5, RZ ;  /* 0x0000000506067225 */ /* 0x004fc600078e00ff */
[----:B------:R-:W-:-:S04]  /*03c0*/  IADD3 R13, P1, PT, R6, R8, RZ ;  /* 0x00000008060d7210 */ /* 0x000fc80007f3e0ff */
[----:B------:R-:W-:Y:S01]  /*03d0*/  IADD3.X R8, PT, PT, R7, UR5, RZ, P1, !PT ;  /* 0x0000000507087c10 */ /* 0x000fe20008ffe4ff */
[----:B------:R0:W-:Y:S02]  /*03e0*/  STL [R4], R13 ;  /* 0x0000000d04007387 */ /* 0x0001e40000100800 */
[----:B0-----:R-:W-:Y:S01]  /*03f0*/  IADD3 R4, PT, PT, R4, 0x4, RZ ;  /* 0x0000000404047810 */ /* 0x001fe20007ffe0ff */
[----:B------:R-:W-:Y:S06]  /*0400*/  BRA.U UP0, `(.L_x_2) ;  /* 0xfffffffd00cc7547 */ /* 0x000fec000b83ffff */
[----:B------:R-:W-:Y:S01]  /*0410*/  SHF.R.U32.HI R13, RZ, 0x17, R10 ;  /* 0x00000017ff0d7819 */ /* 0x000fe2000001160a */
[----:B------:R0:W-:Y:S03]  /*0420*/  STL [R1+0x18], R8 ;  /* 0x0000180801007387 */ /* 0x0001e60000100800 */
[C---:B------:R-:W-:Y:S02]  /*0430*/  LOP3.LUT R4, R13.reuse, 0xe0, RZ, 0xc0, !PT ;  /* 0x000000e00d047812 */ /* 0x040fe400078ec0ff */
[----:B------:R-:W-:-:S03]  /*0440*/  LOP3.LUT P1, RZ, R13, 0x1f, RZ, 0xc0, !PT ;  /* 0x0000001f0dff7812 */ /* 0x000fc6000782c0ff */
[----:B------:R-:W-:-:S05]  /*0450*/  VIADD R4, R4, 0xffffff80 ;  /* 0xffffff8004047836 */ /* 0x000fca0000000000 */
[----:B------:R-:W-:-:S05]  /*0460*/  SHF.R.U32.HI R4, RZ, 0x5, R4 ;  /* 0x00000005ff047819 */ /* 0x000fca0000011604 */
[----:B------:R-:W-:-:S05]  /*0470*/  IMAD R14, R4, -0x4, R1 ;  /* 0xfffffffc040e7824 */ /* 0x000fca00078e0201 */
[----:B------:R-:W2:Y:S04]  /*0480*/  LDL R5, [R14+0x18] ;  /* 0x000018000e057983 */ /* 0x000ea80000100800 */
[----:B------:R-:W2:Y:S04]  /*0490*/  LDL R6, [R14+0x14] ;  /* 0x000014000e067983 */ /* 0x000ea80000100800 */
[----:B------:R-:W3:Y:S01]  /*04a0*/  @P1 LDL R7, [R14+0x10] ;  /* 0x000010000e071983 */ /* 0x000ee20000100800 */
[----:B------:R-:W-:Y:S01]  /*04b0*/  LOP3.LUT R4, R13, 0x1f, RZ, 0xc0, !PT ;  /* 0x0000001f0d047812 */ /* 0x000fe200078ec0ff */
[----:B------:R-:W-:Y:S01]  /*04c0*/  UMOV UR4, 0x54442d19 ;  /* 0x54442d1900047882 */ /* 0x000fe20000000000 */
[----:B------:R-:W-:-:S02]  /*04d0*/  UMOV UR5, 0x3bf921fb ;  /* 0x3bf921fb00057882 */ /* 0x000fc40000000000 */
[-C--:B--2---:R-:W-:Y:S02]  /*04e0*/  @P1 SHF.L.W.U32.HI R5, R6, R4.reuse, R5 ;  /* 0x0000000406051219 */ /* 0x084fe40000010e05 */
[----:B---3--:R-:W-:Y:S02]  /*04f0*/  @P1 SHF.L.W.U32.HI R6, R7, R4, R6 ;  /* 0x0000000407061219 */ /* 0x008fe40000010e06 */
[----:B------:R-:W-:Y:S02]  /*0500*/  ISETP.GE.AND P1, PT, R10, RZ, PT ;  /* 0x000000ff0a00720c */ /* 0x000fe40003f26270 */
[C-C-:B------:R-:W-:Y:S01]  /*0510*/  SHF.L.W.U32.HI R4, R6.reuse, 0x2, R5.reuse ;  /* 0x0000000206047819 */ /* 0x140fe20000010e05 */
[----:B------:R-:W-:Y:S01]  /*0520*/  IMAD.SHL.U32 R6, R6, 0x4, RZ ;  /* 0x0000000406067824 */ /* 0x000fe200078e00ff */
[----:B------:R-:W-:Y:S02]  /*0530*/  SHF.R.U32.HI R5, RZ, 0x1e, R5 ;  /* 0x0000001eff057819 */ /* 0x000fe40000011605 */
[----:B------:R-:W-:-:S02]  /*0540*/  SHF.R.S32.HI R7, RZ, 0x1f, R4 ;  /* 0x0000001fff077819 */ /* 0x000fc40000011404 */
[C---:B------:R-:W-:Y:S02]  /*0550*/  LEA.HI R13, R4.reuse, R5, RZ, 0x1 ;  /* 0x00000005040d7211 */ /* 0x040fe400078f08ff */
[C---:B------:R-:W-:Y:S02]  /*0560*/  LOP3.LUT R6, R7.reuse, R6, RZ, 0x3c, !PT ;  /* 0x0000000607067212 */ /* 0x040fe400078e3cff */
[----:B------:R-:W-:Y:S02]  /*0570*/  LOP3.LUT R7, R7, R4, RZ, 0x3c, !PT ;  /* 0x0000000407077212 */ /* 0x000fe400078e3cff */
[----:B0-----:R-:W-:Y:S01]  /*0580*/  LOP3.LUT R8, R4, R10, RZ, 0x3c, !PT ;  /* 0x0000000a04087212 */ /* 0x001fe200078e3cff */
[----:B------:R-:W-:-:S03]  /*0590*/  IMAD.MOV R4, RZ, RZ, -R13 ;  /* 0x000000ffff047224 */ /* 0x000fc600078e0a0d */
[----:B------:R-:W0:Y:S01]  /*05a0*/  I2F.F64.S64 R6, R6 ;  /* 0x0000000600067312 */ /* 0x000e220000301c00 */
[----:B------:R-:W-:Y:S01]  /*05b0*/  ISETP.GE.AND P2, PT, R8, RZ, PT ;  /* 0x000000ff0800720c */ /* 0x000fe20003f46270 */
[----:B------:R-:W-:Y:S01]  /*05c0*/  @!P1 IMAD.MOV.U32 R13, RZ, RZ, R4 ;  /* 0x000000ffff0d9224 */ /* 0x000fe200078e0004 */
[----:B0-----:R-:W-:-:S10]  /*05d0*/  DMUL R14, R6, UR4 ;  /* 0x00000004060e7c28 */ /* 0x001fd40008000000 */
[----:B------:R-:W0:Y:S02]  /*05e0*/  F2F.F32.F64 R14, R14 ;  /* 0x0000000e000e7310 */ /* 0x000e240000301000 */
[----:B0-----:R-:W-:-:S07]  /*05f0*/  FSEL R4, -R14, R14, !P2 ;  /* 0x0000000e0e047208 */ /* 0x001fce0005000100 */
.L_x_1:
[----:B------:R-:W-:Y:S05]  /*0600*/  BSYNC.RECONVERGENT B0 ;  /* 0x0000000000007941 */ /* 0x000fea0003800200 */
.L_x_0:
[----:B------:R-:W-:Y:S01]  /*0610*/  MOV R19, 0x37cbac00 ;  /* 0x37cbac0000137802 */ /* 0x000fe20000000f00 */
[----:B------:R-:W-:Y:S01]  /*0620*/  FMUL R6, R4, R4 ;  /* 0x0000000404067220 */ /* 0x000fe20000400000 */
[----:B------:R-:W-:Y:S01]  /*0630*/  LOP3.LUT R7, R13, 0x1, RZ, 0xc0, !PT ;  /* 0x000000010d077812 */ /* 0x000fe200078ec0ff */
[----:B------:R-:W-:Y:S01]  /*0640*/  IMAD.MOV.U32 R18, RZ, RZ, 0x3c0885e4 ;  /* 0x3c0885e4ff127424 */ /* 0x000fe200078e00ff */
[----:B------:R-:W0:Y:S01]  /*0650*/  F2F.F64.F32 R14, R20 ;  /* 0x00000014000e7310 */ /* 0x000e220000201800 */
[----:B------:R-:W-:Y:S01]  /*0660*/  FFMA R5, R6, R19, -0.0013887860113754868507 ;  /* 0xbab607ed06057423 */ /* 0x000fe20000000013 */
[----:B------:R-:W-:Y:S01]  /*0670*/  ISETP.NE.U32.AND P1, PT, R7, 0x1, PT ;  /* 0x000000010700780c */ /* 0x000fe20003f25070 */
[----:B------:R-:W-:Y:S01]  /*0680*/  IMAD.MOV.U32 R16, RZ, RZ, 0x3e2aaaa8 ;  /* 0x3e2aaaa8ff107424 */ /* 0x000fe200078e00ff */
[----:B------:R-:W-:Y:S02]  /*0690*/  BSSY.RECONVERGENT B0, `(.L_x_3) ;  /* 0x0000042000007945 */ /* 0x000fe40003800200 */
[----:B------:R-:W-:Y:S01]  /*06a0*/  FSEL R7, R5, -0.00019574658654164522886, P1 ;  /* 0xb94d415305077808 */ /* 0x000fe20000800000 */
[----:B------:R-:W-:Y:S01]  /*06b0*/  VIADD R5, R13, 0x1 ;  /* 0x000000010d057836 */ /* 0x000fe20000000000 */
[----:B------:R-:W-:-:S02]  /*06c0*/  FSEL R21, R18, 0.041666727513074874878, !P1 ;  /* 0x3d2aaabb12157808 */ /* 0x000fc40004800000 */
[----:B------:R-:W-:Y:S02]  /*06d0*/  FSEL R13, -R16, -0.4999999701976776123, !P1 ;  /* 0xbeffffff100d7808 */ /* 0x000fe40004800100 */
[----:B------:R-:W-:Y:S01]  /*06e0*/  FSEL R4, R4, 1, !P1 ;  /* 0x3f80000004047808 */ /* 0x000fe20004800000 */
[C---:B------:R-:W-:Y:S01]  /*06f0*/  FFMA R7, R6.reuse, R7, R21 ;  /* 0x0000000706077223 */ /* 0x040fe20000000015 */
[----:B------:R-:W-:Y:S01]  /*0700*/  LOP3.LUT P1, RZ, R5, 0x2, RZ, 0xc0, !PT ;  /* 0x0000000205ff7812 */ /* 0x000fe2000782c0ff */
[----:B0-----:R-:W-:Y:S02]  /*0710*/  DMUL R14, R14, 0.5 ;  /* 0x3fe000000e0e7828 */ /* 0x001fe40000000000 */
[C---:B------:R-:W-:Y:S01]  /*0720*/  FFMA R7, R6.reuse, R7, R13 ;  /* 0x0000000706077223 */ /* 0x040fe2000000000d */
[----:B------:R-:W-:Y:S01]  /*0730*/  FFMA R5, R6, R4, RZ ;  /* 0x0000000406057223 */ /* 0x000fe200000000ff */
[----:B------:R-:W0:Y:S03]  /*0740*/  F2F.F64.F32 R12, R12 ;  /* 0x0000000c000c7310 */ /* 0x000e260000201800 */
[----:B------:R-:W-:-:S05]  /*0750*/  FFMA R4, R5, R7, R4 ;  /* 0x0000000705047223 */ /* 0x000fca0000000004 */
[----:B------:R-:W-:Y:S01]  /*0760*/  @P1 FADD R4, RZ, -R4 ;  /* 0x80000004ff041221 */ /* 0x000fe20000000000 */
[----:B------:R-:W-:Y:S06]  /*0770*/  @!P0 BRA `(.L_x_4) ;  /* 0x0000000000cc8947 */ /* 0x000fec0003800000 */
[----:B------:R-:W-:-:S13]  /*0780*/  FSETP.NEU.AND P0, PT, |R9|, +INF , PT ;  /* 0x7f8000000900780b */ /* 0x000fda0003f0d200 */
[----:B------:R-:W-:Y:S01]  /*0790*/  @!P0 FMUL R17, RZ, -R9 ;  /* 0x80000009ff118220 */ /* 0x000fe20000400000 */
[----:B------:R-:W-:Y:S01]  /*07a0*/  @!P0 IMAD.MOV.U32 R11, RZ, RZ, RZ ;  /* 0x000000ffff0b8224 */ /* 0x000fe200078e00ff */
[----:B------:R-:W-:Y:S06]  /*07b0*/  @!P0 BRA `(.L_x_4) ;  /* 0x0000000000bc8947 */ /* 0x000fec0003800000 */
[----:B------:R-:W1:Y:S01]  /*07c0*/  LDC.64 R8, c[0x4][RZ] ;  /* 0x01000000ff087b82 */ /* 0x000e620000000a00 */
[----:B------:R-:W-:Y:S01]  /*07d0*/  SHF.L.U32 R7, R10, 0x8, RZ ;  /* 0x000000080a077819 */ /* 0x000fe200000006ff */
[----:B------:R-:W-:Y:S01]  /*07e0*/  IMAD.MOV.U32 R6, RZ, RZ, RZ ;  /* 0x000000ffff067224 */ /* 0x000fe200078e00ff */
[----:B------:R-:W-:Y:S01]  /*07f0*/  UMOV UR4, URZ ;  /* 0x000000ff00047c82 */ /* 0x000fe20008000000 */
[----:B------:R-:W-:Y:S01]  /*0800*/  IMAD.MOV.U32 R5, RZ, RZ, RZ ;  /* 0x000000ffff057224 */ /* 0x000fe200078e00ff */
[----:B------:R-:W-:-:S07]  /*0810*/  LOP3.LUT R11, R7, 0x80000000, RZ, 0xfc, !PT ;  /* 0x80000000070b7812 */ /* 0x000fce00078efcff */
.L_x_5:
[----:B-1----:R-:W-:-:S05]  /*0820*/  IMAD.WIDE.U32 R22, R5, 0x4, R8 ;  /* 0x0000000405167825 */ /* 0x002fca00078e0008 */
[----:B--2---:R-:W2:Y:S01]  /*0830*/  LDG.E.CONSTANT R20, desc[UR8][R22.64] ;  /* 0x0000000816147981 */ /* 0x004ea2000c1e9900 */
[C---:B------:R-:W-:Y:S02]  /*0840*/  IMAD R7, R5.reuse, 0x4, R1 ;  /* 0x0000000405077824 */ /* 0x040fe400078e0201 */
[----:B------:R-:W-:-:S05]  /*0850*/  VIADD R5, R5, 0x1 ;  /* 0x0000000105057836 */ /* 0x000fca0000000000 */
[----:B------:R-:W-:Y:S01]  /*0860*/  ISETP.NE.AND P0, PT, R5, 0x6, PT ;  /* 0x000000060500780c */ /* 0x000fe20003f05270 */
[----:B--2---:R-:W-:-:S03]  /*0870*/  IMAD.WIDE.U32 R20, R20, R11, RZ ;  /* 0x0000000b14147225 */ /* 0x004fc600078e00ff */
[----:B------:R-:W-:-:S04]  /*0880*/  IADD3 R20, P1, PT, R20, R6, RZ ;  /* 0x0000000614147210 */ /* 0x000fc80007f3e0ff */
[----:B------:R-:W-:Y:S01]  /*0890*/  IADD3.X R6, PT, PT, R21, UR4, RZ, P1, !PT ;  /* 0x0000000415067c10 */ /* 0x000fe20008ffe4ff */
[----:B------:R2:W-:Y:S04]  /*08a0*/  STL [R7], R20 ;  /* 0x0000001407007387 */ /* 0x0005e80000100800 */
[----:B------:R-:W-:Y:S05]  /*08b0*/  @P0 BRA `(.L_x_5) ;  /* 0xfffffffc00d80947 */ /* 0x000fea000383ffff */
[----:B------:R-:W-:Y:S01]  /*08c0*/  SHF.R.U32.HI R9, RZ, 0x17, R10 ;  /* 0x00000017ff097819 */ /* 0x000fe2000001160a */
[----:B------:R1:W-:Y:S03]  /*08d0*/  STL [R1+0x18], R6 ;  /* 0x0000180601007387 */ /* 0x0003e60000100800 */
[C---:B------:R-:W-:Y:S02]  /*08e0*/  LOP3.LUT R5, R9.reuse, 0xe0, RZ, 0xc0, !PT ;  /* 0x000000e009057812 */ /* 0x040fe400078ec0ff */
[----:B------:R-:W-:Y:S02]  /*08f0*/  LOP3.LUT P0, RZ, R9, 0x1f, RZ, 0xc0, !PT ;  /* 0x0000001f09ff7812 */ /* 0x000fe4000780c0ff */
[----:B------:R-:W-:-:S04]  /*0900*/  IADD3 R5, PT, PT, R5, -0x80, RZ ;  /* 0xffffff8005057810 */ /* 0x000fc80007ffe0ff */
[----:B------:R-:W-:-:S05]  /*0910*/  SHF.R.U32.HI R8, RZ, 0x5, R5 ;  /* 0x00000005ff087819 */ /* 0x000fca0000011605 */
[----:B------:R-:W-:-:S05]  /*0920*/  IMAD R11, R8, -0x4, R1 ;  /* 0xfffffffc080b7824 */ /* 0x000fca00078e0201 */
[----:B------:R-:W3:Y:S04]  /*0930*/  LDL R5, [R11+0x18] ;  /* 0x000018000b057983 */ /* 0x000ee80000100800 */
[----:B------:R-:W3:Y:S04]  /*0940*/  LDL R8, [R11+0x14] ;  /* 0x000014000b087983 */ /* 0x000ee80000100800 */
[----:B--2---:R-:W2:Y:S01]  /*0950*/  @P0 LDL R7, [R11+0x10] ;  /* 0x000010000b070983 */ /* 0x004ea20000100800 */
[----:B------:R-:W-:Y:S01]  /*0960*/  LOP3.LUT R9, R9, 0x1f, RZ, 0xc0, !PT ;  /* 0x0000001f09097812 */ /* 0x000fe200078ec0ff */
[----:B------:R-:W-:Y:S01]  /*0970*/  UMOV UR4, 0x54442d19 ;  /* 0x54442d1900047882 */ /* 0x000fe20000000000 */
[----:B------:R-:W-:Y:S01]  /*0980*/  UMOV UR5, 0x3bf921fb ;  /* 0x3bf921fb00057882 */ /* 0x000fe20000000000 */
[----:B------:R-:W-:-:S02]  /*0990*/  ISETP.GE.AND P1, PT, R10, RZ, PT ;  /* 0x000000ff0a00720c */ /* 0x000fc40003f26270 */
[-C--:B---3--:R-:W-:Y:S02]  /*09a0*/  @P0 SHF.L.W.U32.HI R5, R8, R9.reuse, R5 ;  /* 0x0000000908050219 */ /* 0x088fe40000010e05 */
[----:B--2---:R-:W-:Y:S02]  /*09b0*/  @P0 SHF.L.W.U32.HI R8, R7, R9, R8 ;  /* 0x0000000907080219 */ /* 0x004fe40000010e08 */
[--C-:B-1----:R-:W-:Y:S02]  /*09c0*/  SHF.R.U32.HI R6, RZ, 0x1e, R5.reuse ;  /* 0x0000001eff067819 */ /* 0x102fe40000011605 */
[C---:B------:R-:W-:Y:S01]  /*09d0*/  SHF.L.W.U32.HI R7, R8.reuse, 0x2, R5 ;  /* 0x0000000208077819 */ /* 0x040fe20000010e05 */
[----:B------:R-:W-:-:S03]  /*09e0*/  IMAD.SHL.U32 R8, R8, 0x4, RZ ;  /* 0x0000000408087824 */ /* 0x000fc600078e00ff */
[----:B------:R-:W-:Y:S02]  /*09f0*/  SHF.R.S32.HI R9, RZ, 0x1f, R7 ;  /* 0x0000001fff097819 */ /* 0x000fe40000011407 */
[----:B------:R-:W-:Y:S02]  /*0a00*/  LEA.HI R11, R7, R6, RZ, 0x1 ;  /* 0x00000006070b7211 */ /* 0x000fe400078f08ff */
[C---:B------:R-:W-:Y:S02]  /*0a10*/  LOP3.LUT R8, R9.reuse, R8, RZ, 0x3c, !PT ;  /* 0x0000000809087212 */ /* 0x040fe400078e3cff */
[----:B------:R-:W-:Y:S01]  /*0a20*/  LOP3.LUT R9, R9, R7, RZ, 0x3c, !PT ;  /* 0x0000000709097212 */ /* 0x000fe200078e3cff */
[----:B------:R-:W-:Y:S01]  /*0a30*/  IMAD.MOV R5, RZ, RZ, -R11 ;  /* 0x000000ffff057224 */ /* 0x000fe200078e0a0b */
[----:B------:R-:W-:-:S03]  /*0a40*/  LOP3.LUT R10, R7, R10, RZ, 0x3c, !PT ;  /* 0x0000000a070a7212 */ /* 0x000fc600078e3cff */
[----:B------:R-:W-:Y:S01]  /*0a50*/  @!P1 IMAD.MOV.U32 R11, RZ, RZ, R5 ;  /* 0x000000ffff0b9224 */ /* 0x000fe200078e0005 */
[----:B------:R-:W1:Y:S01]  /*0a60*/  I2F.F64.S64 R8, R8 ;  /* 0x0000000800087312 */ /* 0x000e620000301c00 */
[----:B------:R-:W-:Y:S01]  /*0a70*/  ISETP.GE.AND P0, PT, R10, RZ, PT ;  /* 0x000000ff0a00720c */ /* 0x000fe20003f06270 */
[----:B-1----:R-:W-:-:S10]  /*0a80*/  DMUL R20, R8, UR4 ;  /* 0x0000000408147c28 */ /* 0x002fd40008000000 */
[----:B------:R-:W1:Y:S02]  /*0a90*/  F2F.F32.F64 R20, R20 ;  /* 0x0000001400147310 */ /* 0x000e640000301000 */
[----:B-1----:R-:W-:-:S07]  /*0aa0*/  FSEL R17, -R20, R20, !P0 ;  /* 0x0000001414117208 */ /* 0x002fce0004000100 */
.L_x_4:
[----:B------:R-:W-:Y:S05]  /*0ab0*/  BSYNC.RECONVERGENT B0 ;  /* 0x0000000000007941 */ /* 0x000fea0003800200 */
.L_x_3:
[----:B------:R-:W1:Y:S01]  /*0ac0*/  LDC.64 R6, c[0x0][0x380] ;  /* 0x0000e000ff067b82 */ /* 0x000e620000000a00 */
[----:B0-----:R-:W-:Y:S01]  /*0ad0*/  DFMA R20, R12, 0.5, R14 ;  /* 0x3fe000000c14782b */ /* 0x001fe2000000000e */
[----:B------:R-:W-:Y:S01]  /*0ae0*/  LOP3.LUT R5, R11, 0x1, RZ, 0xc0, !PT ;  /* 0x000000010b057812 */ /* 0x000fe200078ec0ff */
[----:B------:R-:W-:Y:S01]  /*0af0*/  FMUL R10, R17, R17 ;  /* 0x00000011110a7220 */ /* 0x000fe20000400000 */
[----:B------:R-:W-:Y:S01]  /*0b00*/  LOP3.LUT P1, RZ, R11, 0x2, RZ, 0xc0, !PT ;  /* 0x000000020bff7812 */ /* 0x000fe2000782c0ff */
[----:B------:R-:W-:Y:S01]  /*0b10*/  BSSY.RECONVERGENT B0, `(.L_x_6) ;  /* 0x000001d000007945 */ /* 0x000fe20003800200 */
[----:B------:R-:W-:Y:S01]  /*0b20*/  ISETP.NE.U32.AND P0, PT, R5, 0x1, PT ;  /* 0x000000010500780c */ /* 0x000fe20003f05070 */
[----:B------:R-:W-:-:S03]  /*0b30*/  FFMA R19, R10, R19, -0.0013887860113754868507 ;  /* 0xbab607ed0a137423 */ /* 0x000fc60000000013 */
[----:B------:R-:W-:Y:S01]  /*0b40*/  FSEL R5, R18, 0.041666727513074874878, P0 ;  /* 0x3d2aaabb12057808 */ /* 0x000fe20000000000 */
[----:B------:R-:W0:Y:S01]  /*0b50*/  F2F.F32.F64 R21, R20 ;  /* 0x0000001400157310 */ /* 0x000e220000301000 */
[----:B------:R-:W-:-:S05]  /*0b60*/  FSEL R19, R19, -0.00019574658654164522886, !P0 ;  /* 0xb94d415313137808 */ /* 0x000fca0004000000 */
[----:B------:R-:W-:Y:S01]  /*0b70*/  FFMA R19, R10, R19, R5 ;  /* 0x000000130a137223 */ /* 0x000fe20000000005 */
[----:B------:R-:W-:Y:S01]  /*0b80*/  FSEL R5, R17, 1, P0 ;  /* 0x3f80000011057808 */ /* 0x000fe20000000000 */
[--C-:B-1----:R-:W-:Y:S01]  /*0b90*/  FADD R8, R7, -R6.reuse ;  /* 0x8000000607087221 */ /* 0x102fe20000000000 */
[----:B------:R-:W-:Y:S01]  /*0ba0*/  FSEL R7, -R16, -0.4999999701976776123, P0 ;  /* 0xbeffffff10077808 */ /* 0x000fe20000000100 */
[----:B0----5:R-:W-:Y:S02]  /*0bb0*/  FADD R9, R0, -R21 ;  /* 0x8000001500097221 */ /* 0x021fe40000000000 */
[----:B------:R-:W0:Y:S02]  /*0bc0*/  MUFU.RCP R23, R8 ;  /* 0x0000000800177308 */ /* 0x000e240000001000 */
[----:B------:R-:W-:Y:S01]  /*0bd0*/  FADD R9, R9, -R6 ;  /* 0x8000000609097221 */ /* 0x000fe20000000000 */
[C---:B------:R-:W-:Y:S01]  /*0be0*/  FFMA R7, R10.reuse, R19, R7 ;  /* 0x000000130a077223 */ /* 0x040fe20000000007 */
[----:B------:R-:W-:-:S04]  /*0bf0*/  FFMA R10, R10, R5, RZ ;  /* 0x000000050a0a7223 */ /* 0x000fc800000000ff */
[----:B------:R-:W1:Y:S01]  /*0c00*/  FCHK P0, R9, R8 ;  /* 0x0000000809007302 */ /* 0x000e620000000000 */
[----:B------:R-:W-:Y:S01]  /*0c10*/  FFMA R5, R10, R7, R5 ;  /* 0x000000070a057223 */ /* 0x000fe20000000005 */
[----:B------:R-:W-:-:S03]  /*0c20*/  I2FP.F32.S32 R7, UR12 ;  /* 0x0000000c00077c45 */ /* 0x000fc60008201400 */
[----:B------:R-:W-:Y:S01]  /*0c30*/  @P1 FADD R5, RZ, -R5 ;  /* 0x80000005ff051221 */ /* 0x000fe20000000000 */
[----:B0-----:R-:W-:-:S04]  /*0c40*/  FFMA R18, -R8, R23, 1 ;  /* 0x3f80000008127423 */ /* 0x001fc80000000117 */
[----:B------:R-:W-:-:S04]  /*0c50*/  FFMA R18, R23, R18, R23 ;  /* 0x0000001217127223 */ /* 0x000fc80000000017 */
[----:B------:R-:W-:-:S04]  /*0c60*/  FFMA R11, R9, R18, RZ ;  /* 0x00000012090b7223 */ /* 0x000fc800000000ff */
[----:B------:R-:W-:-:S04]  /*0c70*/  FFMA R6, -R8, R11, R9 ;  /* 0x0000000b08067223 */ /* 0x000fc80000000109 */
[----:B------:R-:W-:Y:S01]  /*0c80*/  FFMA R6, R18, R6, R11 ;  /* 0x0000000612067223 */ /* 0x000fe2000000000b */
[----:B-1----:R-:W-:Y:S06]  /*0c90*/  @!P0 BRA `(.L_x_7) ;  /* 0x0000000000108947 */ /* 0x002fec0003800000 */
[----:B------:R-:W-:Y:S01]  /*0ca0*/  IMAD.MOV.U32 R10, RZ, RZ, R8 ;  /* 0x000000ffff0a7224 */ /* 0x000fe200078e0008 */
[----:B------:R-:W-:-:S07]  /*0cb0*/  MOV R19, 0xcd0 ;  /* 0x00000cd000137802 */ /* 0x000fce0000000f00 */
[----:B------:R-:W-:Y:S05]  /*0cc0*/  CALL.REL.NOINC `($__internal_0_$__cuda_sm3x_div_rn_noftz_f32_slowpath) ;  /* 0x0000001000147944 */ /* 0x000fea0003c00000 */
[----:B------:R-:W-:-:S07]  /*0cd0*/  MOV R6, R18 ;  /* 0x0000001200067202 */ /* 0x000fce0000000f00 */
.L_x_7:
[----:B------:R-:W-:Y:S05]  /*0ce0*/  BSYNC.RECONVERGENT B0 ;  /* 0x0000000000007941 */ /* 0x000fea0003800200 */
.L_x_6:
[----:B------:R-:W0:Y:S01]  /*0cf0*/  MUFU.RCP R11, R8 ;  /* 0x00000008000b7308 */ /* 0x000e220000001000 */
[----:B------:R-:W1:Y:S01]  /*0d00*/  LDCU UR4, c[0x0][0x380] ;  /* 0x00007000ff0477ac */ /* 0x000e620008000800 */
[----:B------:R-:W-:Y:S01]  /*0d10*/  FMUL R9, R7, R6 ;  /* 0x0000000607097220 */ /* 0x000fe20000400000 */
[----:B------:R-:W-:Y:S01]  /*0d20*/  FADD R10, R0, R21 ;  /* 0x00000015000a7221 */ /* 0x000fe20000000000 */
[----:B------:R-:W2:Y:S01]  /*0d30*/  LDC.64 R16, c[0x0][0x388] ;  /* 0x0000e200ff107b82 */ /* 0x000ea20000000a00 */
[----:B------:R-:W3:Y:S01]  /*0d40*/  LDCU UR5, c[0x0][0x398] ;  /* 0x00007300ff0577ac */ /* 0x000ee20008000800 */
[----:B------:R-:W-:Y:S02]  /*0d50*/  BSSY.RECONVERGENT B0, `(.L_x_8) ;  /* 0x0000013000007945 */ /* 0x000fe40003800200 */
[----:B------:R-:W4:Y:S01]  /*0d60*/  F2I.FLOOR.NTZ R9, R9 ;  /* 0x0000000900097305 */ /* 0x000f220000207100 */
[----:B0-----:R-:W-:-:S04]  /*0d70*/  FFMA R6, -R8, R11, 1 ;  /* 0x3f80000008067423 */ /* 0x001fc8000000010b */
[----:B------:R-:W-:Y:S01]  /*0d80*/  FFMA R6, R11, R6, R11 ;  /* 0x000000060b067223 */ /* 0x000fe2000000000b */
[----:B-1----:R-:W-:Y:S01]  /*0d90*/  FADD R11, R10, -UR4 ;  /* 0x800000040a0b7e21 */ /* 0x002fe20008000000 */
[----:B----4-:R-:W-:Y:S01]  /*0da0*/  VIMNMX R10, PT, PT, RZ, R9, !PT ;  /* 0x00000009ff0a7248 */ /* 0x010fe20007fe0100 */
[----:B---3--:R-:W-:Y:S02]  /*0db0*/  UIADD3 UR4, UPT, UPT, UR5, -0x1, URZ ;  /* 0xffffffff05047890 */ /* 0x008fe4000fffe0ff */
[----:B------:R-:W0:Y:S01]  /*0dc0*/  FCHK P0, R11, R8 ;  /* 0x000000080b007302 */ /* 0x000e220000000000 */
[----:B------:R-:W-:Y:S01]  /*0dd0*/  FFMA R19, R6, R11, RZ ;  /* 0x0000000b06137223 */ /* 0x000fe200000000ff */
[----:B------:R-:W-:Y:S01]  /*0de0*/  ISETP.GE.AND P1, PT, R10, UR5, PT ;  /* 0x000000050a007c0c */ /* 0x000fe2000bf26270 */
[----:B--2---:R-:W-:Y:S02]  /*0df0*/  FADD R16, R17, -R16 ;  /* 0x8000001011107221 */ /* 0x004fe40000000000 */
[----:B------:R-:W-:-:S04]  /*0e00*/  FFMA R9, -R8, R19, R11 ;  /* 0x0000001308097223 */ /* 0x000fc8000000010b */
[----:B------:R-:W-:Y:S01]  /*0e10*/  FFMA R18, R6, R9, R19 ;  /* 0x0000000906127223 */ /* 0x000fe20000000013 */
[----:B------:R-:W-:Y:S01]  /*0e20*/  SEL R6, R10, UR4, !P1 ;  /* 0x000000040a067c07 */ /* 0x000fe2000c800000 */
[----:B0-----:R-:W-:Y:S06]  /*0e30*/  @!P0 BRA `(.L_x_9) ;  /* 0x0000000000108947 */ /* 0x001fec0003800000 */
[----:B------:R-:W-:Y:S01]  /*0e40*/  IMAD.MOV.U32 R9, RZ, RZ, R11 ;  /* 0x000000ffff097224 */ /* 0x000fe200078e000b */
[----:B------:R-:W-:Y:S01]  /*0e50*/  MOV R19, 0xe80 ;  /* 0x00000e8000137802 */ /* 0x000fe20000000f00 */
[----:B------:R-:W-:-:S07]  /*0e60*/  IMAD.MOV.U32 R10, RZ, RZ, R8 ;  /* 0x000000ffff0a7224 */ /* 0x000fce00078e0008 */
[----:B------:R-:W-:Y:S05]  /*0e70*/  CALL.REL.NOINC `($__internal_0_$__cuda_sm3x_div_rn_noftz_f32_slowpath) ;  /* 0x0000000c00a87944 */ /* 0x000fea0003c00000 */
.L_x_9:
[----:B------:R-:W-:Y:S05]  /*0e80*/  BSYNC.RECONVERGENT B0 ;  /* 0x0000000000007941 */ /* 0x000fea0003800200 */
.L_x_8:
[----:B------:R-:W0:Y:S01]  /*0e90*/  LDCU UR5, c[0x0][0x388] ;  /* 0x00007100ff0577ac */ /* 0x000e220008000800 */
[----:B------:R-:W1:Y:S01]  /*0ea0*/  MUFU.RCP R11, R16 ;  /* 0x00000010000b7308 */ /* 0x000e620000001000 */
[----:B------:R-:W-:Y:S01]  /*0eb0*/  FMUL R18, R7, R18 ;  /* 0x0000001207127220 */ /* 0x000fe20000400000 */
[----:B------:R-:W-:Y:S01]  /*0ec0*/  FADD R9, R2, -R21 ;  /* 0x8000001502097221 */ /* 0x000fe20000000000 */
[----:B------:R-:W2:Y:S01]  /*0ed0*/  LDCU.64 UR10, c[0x0][0x398] ;  /* 0x00007300ff0a77ac */ /* 0x000ea20008000a00 */
[----:B------:R-:W-:Y:S04]  /*0ee0*/  BSSY.RECONVERGENT B0, `(.L_x_10) ;  /* 0x0000012000007945 */ /* 0x000fe80003800200 */
[----:B------:R-:W3:Y:S01]  /*0ef0*/  F2I.CEIL.NTZ R18, R18 ;  /* 0x0000001200127305 */ /* 0x000ee2000020b100 */
[----:B0-----:R-:W-:Y:S01]  /*0f00*/  FADD R9, R9, -UR5 ;  /* 0x8000000509097e21 */ /* 0x001fe20008000000 */
[----:B-1----:R-:W-:-:S06]  /*0f10*/  FFMA R8, R11, -R16, 1 ;  /* 0x3f8000000b087423 */ /* 0x002fcc0000000810 */
[----:B------:R-:W0:Y:S01]  /*0f20*/  FCHK P0, R9, R16 ;  /* 0x0000001009007302 */ /* 0x000e220000000000 */
[----:B------:R-:W-:Y:S01]  /*0f30*/  FFMA R8, R11, R8, R11 ;  /* 0x000000080b087223 */ /* 0x000fe2000000000b */
[----:B---3--:R-:W-:Y:S02]  /*0f40*/  VIMNMX R7, PT, PT, RZ, R18, !PT ;  /* 0x00000012ff077248 */ /* 0x008fe40007fe0100 */
[----:B--2---:R-:W-:Y:S01]  /*0f50*/  I2FP.F32.S32 R17, UR11 ;  /* 0x0000000b00117c45 */ /* 0x004fe20008201400 */
[----:B------:R-:W-:Y:S01]  /*0f60*/  FFMA R11, R9, R8, RZ ;  /* 0x00000008090b7223 */ /* 0x000fe200000000ff */
[----:B------:R-:W-:-:S03]  /*0f70*/  ISETP.GE.AND P1, PT, R7, UR10, PT ;  /* 0x0000000a07007c0c */ /* 0x000fc6000bf26270 */
[----:B------:R-:W-:Y:S01]  /*0f80*/  FFMA R10, R11, -R16, R9 ;  /* 0x800000100b0a7223 */ /* 0x000fe20000000009 */
[----:B------:R-:W-:-:S03]  /*0f90*/  SEL R7, R7, UR4, !P1 ;  /* 0x0000000407077c07 */ /* 0x000fc6000c800000 */
[----:B------:R-:W-:Y:S01]  /*0fa0*/  FFMA R8, R8, R10, R11 ;  /* 0x0000000a08087223 */ /* 0x000fe2000000000b */
[----:B0-----:R-:W-:Y:S06]  /*0fb0*/  @!P0 BRA `(.L_x_11) ;  /* 0x0000000000108947 */ /* 0x001fec0003800000 */
[----:B------:R-:W-:Y:S01]  /*0fc0*/  IMAD.MOV.U32 R10, RZ, RZ, R16 ;  /* 0x000000ffff0a7224 */ /* 0x000fe200078e0010 */
[----:B------:R-:W-:-:S07]  /*0fd0*/  MOV R19, 0xff0 ;  /* 0x00000ff000137802 */ /* 0x000fce0000000f00 */
[----:B------:R-:W-:Y:S05]  /*0fe0*/  CALL.REL.NOINC `($__internal_0_$__cuda_sm3x_div_rn_noftz_f32_slowpath) ;  /* 0x0000000c004c7944 */ /* 0x000fea0003c00000 */
[----:B------:R-:W-:-:S07]  /*0ff0*/  IMAD.MOV.U32 R8, RZ, RZ, R18 ;  /* 0x000000ffff087224 */ /* 0x000fce00078e0012 */
.L_x_11:
[----:B------:R-:W-:Y:S05]  /*1000*/  BSYNC.RECONVERGENT B0 ;  /* 0x0000000000007941 */ /* 0x000fea0003800200 */
.L_x_10:
[----:B------:R-:W0:Y:S01]  /*1010*/  LDCU UR4, c[0x0][0x388] ;  /* 0x00007100ff0477ac */ /* 0x000e220008000800 */
[----:B------:R-:W1:Y:S01]  /*1020*/  MUFU.RCP R9, R16 ;  /* 0x0000001000097308 */ /* 0x000e620000001000 */
[----:B------:R-:W-:Y:S01]  /*1030*/  FMUL R8, R17, R8 ;  /* 0x0000000811087220 */ /* 0x000fe20000400000 */
[----:B------:R-:W-:Y:S01]  /*1040*/  FADD R21, R2, R21 ;  /* 0x0000001502157221 */ /* 0x000fe20000000000 */
[----:B------:R-:W2:Y:S01]  /*1050*/  LDCU UR5, c[0x0][0x39c] ;  /* 0x00007380ff0577ac */ /* 0x000ea20008000800 */
[----:B------:R-:W-:Y:S04]  /*1060*/  BSSY.RECONVERGENT B0, `(.L_x_12) ;  /* 0x0000012000007945 */ /* 0x000fe80003800200 */
[----:B------:R-:W3:Y:S01]  /*1070*/  F2I.FLOOR.NTZ R8, R8 ;  /* 0x0000000800087305 */ /* 0x000ee20000207100 */
[----:B0-----:R-:W-:Y:S01]  /*1080*/  FADD R21, R21, -UR4 ;  /* 0x8000000415157e21 */ /* 0x001fe20008000000 */
[----:B-1----:R-:W-:-:S06]  /*1090*/  FFMA R10, R9, -R16, 1 ;  /* 0x3f800000090a7423 */ /* 0x002fcc0000000810 */
[----:B------:R-:W0:Y:S01]  /*10a0*/  FCHK P0, R21, R16 ;  /* 0x0000001015007302 */ /* 0x000e220000000000 */
[----:B------:R-:W-:Y:S01]  /*10b0*/  FFMA R9, R9, R10, R9 ;  /* 0x0000000a09097223 */ /* 0x000fe20000000009 */
[----:B---3--:R-:W-:Y:S01]  /*10c0*/  VIMNMX R10, PT, PT, RZ, R8, !PT ;  /* 0x00000008ff0a7248 */ /* 0x008fe20007fe0100 */
[----:B--2---:R-:W-:Y:S02]  /*10d0*/  UIADD3 UR4, UPT, UPT, UR5, -0x1, URZ ;  /* 0xffffffff05047890 */ /* 0x004fe4000fffe0ff */
[----:B------:R-:W-:Y:S01]  /*10e0*/  FFMA R18, R9, R21, RZ ;  /* 0x0000001509127223 */ /* 0x000fe200000000ff */
[----:B------:R-:W-:-:S03]  /*10f0*/  ISETP.GE.AND P1, PT, R10, UR5, PT ;  /* 0x000000050a007c0c */ /* 0x000fc6000bf26270 */
[----:B------:R-:W-:Y:S01]  /*1100*/  FFMA R11, R18, -R16, R21 ;  /* 0x80000010120b7223 */ /* 0x000fe20000000015 */
[----:B------:R-:W-:-:S03]  /*1110*/  SEL R8, R10, UR4, !P1 ;  /* 0x000000040a087c07 */ /* 0x000fc6000c800000 */
[----:B------:R-:W-:Y:S01]  /*1120*/  FFMA R18, R9, R11, R18 ;  /* 0x0000000b09127223 */ /* 0x000fe20000000012 */
[----:B0-----:R-:W-:Y:S06]  /*1130*/  @!P0 BRA `(.L_x_13) ;  /* 0x0000000000108947 */ /* 0x001fec0003800000 */
[----:B------:R-:W-:Y:S01]  /*1140*/  MOV R9, R21 ;  /* 0x0000001500097202 */ /* 0x000fe20000000f00 */
[----:B------:R-:W-:Y:S01]  /*1150*/  IMAD.MOV.U32 R10, RZ, RZ, R16 ;  /* 0x000000ffff0a7224 */ /* 0x000fe200078e0010 */
[----:B------:R-:W-:-:S07]  /*1160*/  MOV R19, 0x1180 ;  /* 0x0000118000137802 */ /* 0x000fce0000000f00 */
[----:B------:R-:W-:Y:S05]  /*1170*/  CALL.REL.NOINC `($__internal_0_$__cuda_sm3x_div_rn_noftz_f32_slowpath) ;  /* 0x0000000800e87944 */ /* 0x000fea0003c00000 */
.L_x_13:
[----:B------:R-:W-:Y:S05]  /*1180*/  BSYNC.RECONVERGENT B0 ;  /* 0x0000000000007941 */ /* 0x000fea0003800200 */
.L_x_12:
[----:B------:R-:W-:Y:S01]  /*1190*/  FMUL R18, R17, R18 ;  /* 0x0000001211127220 */ /* 0x000fe20000400000 */
[----:B------:R-:W0:Y:S01]  /*11a0*/  LDCU UR5, c[0x0][0x39c] ;  /* 0x00007380ff0577ac */ /* 0x000e220008000800 */
[----:B------:R-:W-:-:S04]  /*11b0*/  ISETP.GT.AND P1, PT, R6, R7, PT ;  /* 0x000000070600720c */ /* 0x000fc80003f24270 */
[----:B------:R-:W1:Y:S02]  /*11c0*/  F2I.CEIL.NTZ R18, R18 ;  /* 0x0000001200127305 */ /* 0x000e64000020b100 */
[----:B-1----:R-:W-:-:S04]  /*11d0*/  VIMNMX R9, PT, PT, RZ, R18, !PT ;  /* 0x00000012ff097248 */ /* 0x002fc80007fe0100 */
[----:B0-----:R-:W-:-:S04]  /*11e0*/  ISETP.GE.AND P0, PT, R9, UR5, PT ;  /* 0x0000000509007c0c */ /* 0x001fc8000bf06270 */
[----:B------:R-:W-:Y:S01]  /*11f0*/  SEL R9, R9, UR4, !P0 ;  /* 0x0000000409097c07 */ /* 0x000fe2000c000000 */
[----:B------:R-:W-:Y:S08]  /*1200*/  @P1 EXIT ;  /* 0x000000000000194d */ /* 0x000ff00003800000 */
[----:B------:R-:W-:Y:S02]  /*1210*/  IMAD.IADD R10, R9, 0x1, -R8 ;  /* 0x00000001090a7824 */ /* 0x000fe400078e0a08 */
[----:B------:R-:W-:Y:S02]  /*1220*/  IMAD.MOV.U32 R16, RZ, RZ, -0x20000000 ;  /* 0xe0000000ff107424 */ /* 0x000fe400078e00ff */
[----:B------:R-:W-:Y:S01]  /*1230*/  IMAD.MOV.U32 R17, RZ, RZ, 0x3f50624d ;  /* 0x3f50624dff117424 */ /* 0x000fe200078e00ff */
[----:B------:R-:W-:-:S04]  /*1240*/  IADD3 R11, PT, PT, R10, 0x1, RZ ;  /* 0x000000010a0b7810 */ /* 0x000fc80007ffe0ff */
[----:B------:R-:W-:Y:S01]  /*1250*/  LOP3.LUT R11, R11, 0x3, RZ, 0xc0, !PT ;  /* 0x000000030b0b7812 */ /* 0x000fe200078ec0ff */
[--C-:B------:R-:W-:Y:S02]  /*1260*/  DFMA R12, R12, 0.5, R16.reuse ;  /* 0x3fe000000c0c782b */ /* 0x100fe40000000010 */
[----:B------:R-:W-:-:S11]  /*1270*/  DADD R14, R14, R16 ;  /* 0x000000000e0e7229 */ /* 0x000fd60000000010 */
.L_x_19:
[----:B------:R-:W-:Y:S01]  /*1280*/  ISETP.GE.AND P0, PT, R9, R8, PT ;  /* 0x000000080900720c */ /* 0x000fe20003f06270 */
[----:B------:R-:W-:-:S12]  /*1290*/  BSSY.RECONVERGENT B0, `(.L_x_14) ;  /* 0x00000a4000007945 */ /* 0x000fd80003800200 */
[----:B0-----:R-:W-:Y:S05]  /*12a0*/  @!P0 BRA `(.L_x_15) ;  /* 0x0000000800888947 */ /* 0x001fea0003800000 */
[----:B------:R-:W0:Y:S01]  /*12b0*/  LDCU UR4, c[0x0][0x39c] ;  /* 0x00007380ff0477ac */ /* 0x000e220008000800 */
[----:B------:R-:W-:Y:S01]  /*12c0*/  ISETP.NE.AND P0, PT, R11, RZ, PT ;  /* 0x000000ff0b00720c */ /* 0x000fe20003f05270 */
[----:B------:R-:W-:Y:S01]  /*12d0*/  BSSY.RECONVERGENT B1, `(.L_x_16) ;  /* 0x0000047000017945 */ /* 0x000fe20003800200 */
[----:B------:R-:W-:Y:S02]  /*12e0*/  IMAD.MOV.U32 R22, RZ, RZ, R8 ;  /* 0x000000ffff167224 */ /* 0x000fe400078e0008 */
[----:B0-----:R-:W-:-:S09]  /*12f0*/  IMAD R21, R6, UR4, RZ ;  /* 0x0000000406157c24 */ /* 0x001fd2000f8e02ff */
[----:B------:R-:W-:Y:S05]  /*1300*/  @!P0 BRA `(.L_x_17) ;  /* 0x00000004000c8947 */ /* 0x000fea0003800000 */
[----:B------:R-:W0:Y:S01]  /*1310*/  LDC.64 R18, c[0x0][0x3a8] ;  /* 0x0000ea00ff127b82 */ /* 0x000e220000000a00 */
[----:B------:R-:W-:-:S04]  /*1320*/  IMAD.IADD R20, R8, 0x1, R21 ;  /* 0x0000000108147824 */ /* 0x000fc800078e0215 */
[----:B------:R-:W-:-:S04]  /*1330*/  IMAD.SHL.U32 R17, R20, 0x2, RZ ;  /* 0x0000000214117824 */ /* 0x000fc800078e00ff */
[----:B0-----:R-:W-:-:S05]  /*1340*/  IMAD.WIDE R18, R17, 0x4, R18 ;  /* 0x0000000411127825 */ /* 0x001fca00078e0212 */
[----:B------:R-:W2:Y:S04]  /*1350*/  LDG.E R23, desc[UR8][R18.64+0x4] ;  /* 0x0000040812177981 */ /* 0x000ea8000c1e1900 */
[----:B------:R-:W3:Y:S01]  /*1360*/  LDG.E R17, desc[UR8][R18.64] ;  /* 0x0000000812117981 */ /* 0x000ee2000c1e1900 */
[----:B--2---:R-:W-:Y:S01]  /*1370*/  FADD R23, -R2, R23 ;  /* 0x0000001702177221 */ /* 0x004fe20000000100 */
[----:B---3--:R-:W-:-:S03]  /*1380*/  FADD R22, -R0, R17 ;  /* 0x0000001100167221 */ /* 0x008fc60000000100 */
[-C--:B------:R-:W-:Y:S01]  /*1390*/  FMUL R16, R4, R23.reuse ;  /* 0x0000001704107220 */ /* 0x080fe20000400000 */
[----:B------:R-:W-:-:S03]  /*13a0*/  FMUL R23, R5, R23 ;  /* 0x0000001705177220 */ /* 0x000fc60000400000 */
[-C--:B------:R-:W-:Y:S01]  /*13b0*/  FFMA R24, R5, R22.reuse, R16 ;  /* 0x0000001605187223 */ /* 0x080fe20000000010 */
[----:B------:R-:W-:-:S03]  /*13c0*/  FFMA R23, R4, R22, -R23 ;  /* 0x0000001604177223 */ /* 0x000fc60000000817 */
[----:B------:R-:W0:Y:S08]  /*13d0*/  F2F.F64.F32 R16, |R24| ;  /* 0x4000001800107310 */ /* 0x000e300000201800 */
[----:B------:R-:W1:Y:S01]  /*13e0*/  F2F.F64.F32 R22, |R23| ;  /* 0x4000001700167310 */ /* 0x000e620000201800 */
[----:B0-----:R-:W-:-:S06]  /*13f0*/  DSETP.GT.AND P0, PT, R14, R16, PT ;  /* 0x000000100e00722a */ /* 0x001fcc0003f04000 */
[----:B-1----:R-:W-:-:S14]  /*1400*/  DSETP.LEU.OR P0, PT, R12, R22, !P0 ;  /* 0x000000160c00722a */ /* 0x002fdc000470b400 */
[----:B------:R-:W0:Y:S01]  /*1410*/  @!P0 LDC.64 R16, c[0x0][0x3b0] ;  /* 0x0000ec00ff108b82 */ /* 0x000e220000000a00 */
[----:B------:R-:W-:-:S04]  /*1420*/  @!P0 IADD3 R22, P1, PT, R20, UR6, RZ ;  /* 0x0000000614168c10 */ /* 0x000fc8000ff3e0ff */
[----:B------:R-:W-:Y:S02]  /*1430*/  @!P0 LEA.HI.X.SX32 R20, R20, UR7, 0x1, P1 ;  /* 0x0000000714148c11 */ /* 0x000fe400088f0eff */
[----:B0-----:R-:W-:-:S04]  /*1440*/  @!P0 LEA R16, P1, R22, R16, 0x2 ;  /* 0x0000001016108211 */ /* 0x001fc800078210ff */
[----:B------:R-:W-:Y:S01]  /*1450*/  @!P0 LEA.HI.X R17, R22, R17, R20, 0x2, P1 ;  /* 0x0000001116118211 */ /* 0x000fe200008f1414 */
[----:B------:R-:W-:-:S04]  /*1460*/  VIADD R22, R8, 0x1 ;  /* 0x0000000108167836 */ /* 0x000fc80000000000 */
[----:B------:R0:W-:Y:S01]  /*1470*/  @!P0 STG.E desc[UR8][R16.64], R3 ;  /* 0x0000000310008986 */ /* 0x0001e2000c101908 */
[----:B------:R-:W-:-:S13]  /*1480*/  ISETP.NE.AND P0, PT, R11, 0x1, PT ;  /* 0x000000010b00780c */ /* 0x000fda0003f05270 */
[----:B0-----:R-:W-:Y:S05]  /*1490*/  @!P0 BRA `(.L_x_17) ;  /* 0x0000000000a88947 */ /* 0x001fea0003800000 */
        /* <DEDUP_REMOVED lines=13> */
[----:B------:R-:W-:-:S04]  /*1570*/  @!P0 IADD3 R20, PT, PT, R8, 0x1, R21 ;  /* 0x0000000108148810 */ /* 0x000fc80007ffe015 */
[----:B------:R-:W-:-:S04]  /*1580*/  @!P0 IADD3 R22, P1, PT, R20, UR6, RZ ;  /* 0x0000000614168c10 */ /* 0x000fc8000ff3e0ff */
[----:B------:R-:W-:Y:S02]  /*1590*/  @!P0 LEA.HI.X.SX32 R20, R20, UR7, 0x1, P1 ;  /* 0x0000000714148c11 */ /* 0x000fe400088f0eff */
[----:B0-----:R-:W-:-:S04]  /*15a0*/  @!P0 LEA R16, P1, R22, R16, 0x2 ;  /* 0x0000001016108211 */ /* 0x001fc800078210ff */
[----:B------:R-:W-:Y:S02]  /*15b0*/  @!P0 LEA.HI.X R17, R22, R17, R20, 0x2, P1 ;  /* 0x0000001116118211 */ /* 0x000fe400008f1414 */
[----:B------:R-:W-:-:S03]  /*15c0*/  IADD3 R22, PT, PT, R8, 0x2, RZ ;  /* 0x0000000208167810 */ /* 0x000fc60007ffe0ff */
        /* <DEDUP_REMOVED lines=14> */
[----:B-1----:R-:W-:Y:S01]  /*16b0*/  DSETP.LEU.OR P0, PT, R12, R22, !P0 ;  /* 0x000000160c00722a */ /* 0x002fe2000470b400 */
[----:B------:R-:W-:-:S13]  /*16c0*/  VIADD R22, R8, 0x3 ;  /* 0x0000000308167836 */ /* 0x000fda0000000000 */
[----:B------:R-:W0:Y:S01]  /*16d0*/  @!P0 LDC.64 R16, c[0x0][0x3b0] ;  /* 0x0000ec00ff108b82 */ /* 0x000e220000000a00 */
[----:B------:R-:W-:-:S04]  /*16e0*/  @!P0 IADD3 R18, PT, PT, R8, 0x2, R21 ;  /* 0x0000000208128810 */ /* 0x000fc80007ffe015 */
[----:B------:R-:W-:-:S04]  /*16f0*/  @!P0 IADD3 R19, P1, PT, R18, UR6, RZ ;  /* 0x0000000612138c10 */ /* 0x000fc8000ff3e0ff */
[----:B------:R-:W-:Y:S02]  /*1700*/  @!P0 LEA.HI.X.SX32 R18, R18, UR7, 0x1, P1 ;  /* 0x0000000712128c11 */ /* 0x000fe400088f0eff */
[----:B0-----:R-:W-:-:S04]  /*1710*/  @!P0 LEA R16, P1, R19, R16, 0x2 ;  /* 0x0000001013108211 */ /* 0x001fc800078210ff */
[----:B------:R-:W-:-:S05]  /*1720*/  @!P0 LEA.HI.X R17, R19, R17, R18, 0x2, P1 ;  /* 0x0000001113118211 */ /* 0x000fca00008f1412 */
[----:B------:R0:W-:Y:S04]  /*1730*/  @!P0 STG.E desc[UR8][R16.64], R3 ;  /* 0x0000000310008986 */ /* 0x0001e8000c101908 */
.L_x_17:
[----:B------:R-:W-:Y:S05]  /*1740*/  BSYNC.RECONVERGENT B1 ;  /* 0x0000000000017941 */ /* 0x000fea0003800200 */
.L_x_16:
[----:B------:R-:W-:-:S13]  /*1750*/  ISETP.GE.U32.AND P0, PT, R10, 0x3, PT ;  /* 0x000000030a00780c */ /* 0x000fda0003f06070 */
[----:B------:R-:W-:Y:S05]  /*1760*/  @!P0 BRA `(.L_x_15) ;  /* 0x0000000400588947 */ /* 0x000fea0003800000 */
[----:B0-----:R-:W-:Y:S01]  /*1770*/  IMAD.IADD R16, R21, 0x1, R22 ;  /* 0x0000000115107824 */ /* 0x001fe200078e0216 */
[C---:B------:R-:W-:Y:S01]  /*1780*/  IADD3 R20, PT, PT, R22.reuse, 0x1, R21 ;  /* 0x0000000116147810 */ /* 0x040fe20007ffe015 */
[----:B------:R-:W-:Y:S02]  /*1790*/  IMAD.IADD R22, R22, 0x1, -R9 ;  /* 0x0000000116167824 */ /* 0x000fe400078e0a09 */
[----:B------:R-:W-:-:S07]  /*17a0*/  IMAD.SHL.U32 R21, R16, 0x2, RZ ;  /* 0x0000000210157824 */ /* 0x000fce00078e00ff */
.L_x_18:
[----:B------:R-:W0:Y:S02]  /*17b0*/  LDC.64 R16, c[0x0][0x3a8] ;  /* 0x0000ea00ff107b82 */ /* 0x000e240000000a00 */
        /* <DEDUP_REMOVED lines=14> */
[----:B------:R-:W-:-:S04]  /*18a0*/  @!P0 IADD3 R23, PT, PT, R20, -0x1, RZ ;  /* 0xffffffff14178810 */ /* 0x000fc80007ffe0ff */
[----:B------:R-:W-:-:S04]  /*18b0*/  @!P0 IADD3 R24, P1, PT, R23, UR6, RZ ;  /* 0x0000000617188c10 */ /* 0x000fc8000ff3e0ff */
[----:B------:R-:W-:Y:S02]  /*18c0*/  @!P0 LEA.HI.X.SX32 R23, R23, UR7, 0x1, P1 ;  /* 0x0000000717178c11 */ /* 0x000fe400088f0eff */
[----:B0-----:R-:W-:-:S04]  /*18d0*/  @!P0 LEA R18, P1, R24, R18, 0x2 ;  /* 0x0000001218128211 */ /* 0x001fc800078210ff */
[----:B------:R-:W-:-:S05]  /*18e0*/  @!P0 LEA.HI.X R19, R24, R19, R23, 0x2, P1 ;  /* 0x0000001318138211 */ /* 0x000fca00008f1417 */
[----:B------:R0:W-:Y:S04]  /*18f0*/  @!P0 STG.E desc[UR8][R18.64], R3 ;  /* 0x0000000312008986 */ /* 0x0001e8000c101908 */
[----:B------:R-:W2:Y:S04]  /*1900*/  LDG.E R27, desc[UR8][R16.64+0xc] ;  /* 0x00000c08101b7981 */ /* 0x000ea8000c1e1900 */
[----:B------:R-:W3:Y:S01]  /*1910*/  LDG.E R23, desc[UR8][R16.64+0x8] ;  /* 0x0000080810177981 */ /* 0x000ee2000c1e1900 */
[----:B--2---:R-:W-:Y:S01]  /*1920*/  FADD R27, -R2, R27 ;  /* 0x0000001b021b7221 */ /* 0x004fe20000000100 */
[----:B---3--:R-:W-:-:S03]  /*1930*/  FADD R23, -R0, R23 ;  /* 0x0000001700177221 */ /* 0x008fc60000000100 */
[-C--:B------:R-:W-:Y:S01]  /*1940*/  FMUL R24, R4, R27.reuse ;  /* 0x0000001b04187220 */ /* 0x080fe20000400000 */
[----:B------:R-:W-:-:S03]  /*1950*/  FMUL R27, R5, R27 ;  /* 0x0000001b051b7220 */ /* 0x000fc60000400000 */
[-C--:B------:R-:W-:Y:S01]  /*1960*/  FFMA R24, R5, R23.reuse, R24 ;  /* 0x0000001705187223 */ /* 0x080fe20000000018 */
[----:B------:R-:W-:-:S05]  /*1970*/  FFMA R27, R4, R23, -R27 ;  /* 0x00000017041b7223 */ /* 0x000fca000000081b */
[----:B------:R-:W1:Y:S08]  /*1980*/  F2F.F64.F32 R24, |R24| ;  /* 0x4000001800187310 */ /* 0x000e700000201800 */
[----:B------:R-:W2:Y:S01]  /*1990*/  F2F.F64.F32 R26, |R27| ;  /* 0x4000001b001a7310 */ /* 0x000ea20000201800 */
[----:B-1----:R-:W-:-:S06]  /*19a0*/  DSETP.GT.AND P0, PT, R14, R24, PT ;  /* 0x000000180e00722a */ /* 0x002fcc0003f04000 */
[----:B--2---:R-:W-:-:S14]  /*19b0*/  DSETP.LEU.OR P0, PT, R12, R26, !P0 ;  /* 0x0000001a0c00722a */ /* 0x004fdc000470b400 */
[----:B0-----:R-:W0:Y:S01]  /*19c0*/  @!P0 LDC.64 R18, c[0x0][0x3b0] ;  /* 0x0000ec00ff128b82 */ /* 0x001e220000000a00 */
        /* <DEDUP_REMOVED lines=18> */
[----:B------:R-:W-:-:S05]  /*1af0*/  @!P0 VIADD R23, R20, 0x1 ;  /* 0x0000000114178836 */ /* 0x000fca0000000000 */
[----:B------:R-:W-:-:S04]  /*1b00*/  @!P0 IADD3 R25, P1, PT, R23, UR6, RZ ;  /* 0x0000000617198c10 */ /* 0x000fc8000ff3e0ff */
[----:B------:R-:W-:Y:S02]  /*1b10*/  @!P0 LEA.HI.X.SX32 R26, R23, UR7, 0x1, P1 ;  /* 0x00000007171a8c11 */ /* 0x000fe400088f0eff */
[----:B0-----:R-:W-:-:S04]  /*1b20*/  @!P0 LEA R18, P1, R25, R18, 0x2 ;  /* 0x0000001219128211 */ /* 0x001fc800078210ff */
[----:B------:R-:W-:-:S05]  /*1b30*/  @!P0 LEA.HI.X R19, R25, R19, R26, 0x2, P1 ;  /* 0x0000001319138211 */ /* 0x000fca00008f141a */
[----:B------:R0:W-:Y:S04]  /*1b40*/  @!P0 STG.E desc[UR8][R18.64], R3 ;  /* 0x0000000312008986 */ /* 0x0001e8000c101908 */
[----:B------:R-:W2:Y:S04]  /*1b50*/  LDG.E R25, desc[UR8][R16.64+0x1c] ;  /* 0x00001c0810197981 */ /* 0x000ea8000c1e1900 */
[----:B------:R-:W3:Y:S01]  /*1b60*/  LDG.E R23, desc[UR8][R16.64+0x18] ;  /* 0x0000180810177981 */ /* 0x000ee2000c1e1900 */
[----:B------:R-:W-:Y:S02]  /*1b70*/  VIADD R22, R22, 0x4 ;  /* 0x0000000416167836 */ /* 0x000fe40000000000 */
[----:B------:R-:W-:-:S02]  /*1b80*/  VIADD R21, R21, 0x8 ;  /* 0x0000000815157836 */ /* 0x000fc40000000000 */
        /* <DEDUP_REMOVED lines=10> */
[----:B------:R-:W1:Y:S01]  /*1c30*/  @!P0 LDC.64 R16, c[0x0][0x3b0] ;  /* 0x0000ec00ff108b82 */ /* 0x000e620000000a00 */
[C---:B0-----:R-:W-:Y:S01]  /*1c40*/  @!P0 VIADD R18, R20.reuse, 0x2 ;  /* 0x0000000214128836 */ /* 0x041fe20000000000 */
[----:B------:R-:W-:-:S04]  /*1c50*/  IADD3 R20, PT, PT, R20, 0x4, RZ ;  /* 0x0000000414147810 */ /* 0x000fc80007ffe0ff */
[----:B------:R-:W-:-:S04]  /*1c60*/  @!P0 IADD3 R19, P1, PT, R18, UR6, RZ ;  /* 0x0000000612138c10 */ /* 0x000fc8000ff3e0ff */
[----:B------:R-:W-:Y:S02]  /*1c70*/  @!P0 LEA.HI.X.SX32 R18, R18, UR7, 0x1, P1 ;  /* 0x0000000712128c11 */ /* 0x000fe400088f0eff */
[----:B-1----:R-:W-:-:S04]  /*1c80*/  @!P0 LEA R16, P1, R19, R16, 0x2 ;  /* 0x0000001013108211 */ /* 0x002fc800078210ff */
[----:B------:R-:W-:-:S05]  /*1c90*/  @!P0 LEA.HI.X R17, R19, R17, R18, 0x2, P1 ;  /* 0x0000001113118211 */ /* 0x000fca00008f1412 */
[----:B------:R1:W-:Y:S01]  /*1ca0*/  @!P0 STG.E desc[UR8][R16.64], R3 ;  /* 0x0000000310008986 */ /* 0x0003e2000c101908 */
[----:B------:R-:W-:-:S13]  /*1cb0*/  ISETP.NE.AND P0, PT, R22, 0x1, PT ;  /* 0x000000011600780c */ /* 0x000fda0003f05270 */
[----:B-1----:R-:W-:Y:S05]  /*1cc0*/  @P0 BRA `(.L_x_18) ;  /* 0xfffffff800b80947 */ /* 0x002fea000383ffff */
.L_x_15:
[----:B------:R-:W-:Y:S05]  /*1cd0*/  BSYNC.RECONVERGENT B0 ;  /* 0x0000000000007941 */ /* 0x000fea0003800200 */
.L_x_14:
[C---:B------:R-:W-:Y:S01]  /*1ce0*/  ISETP.NE.AND P0, PT, R6.reuse, R7, PT ;  /* 0x000000070600720c */ /* 0x040fe20003f05270 */
[----:B------:R-:W-:-:S12]  /*1cf0*/  VIADD R6, R6, 0x1 ;  /* 0x0000000106067836 */ /* 0x000fd80000000000 */
[----:B------:R-:W-:Y:S05]  /*1d00*/  @P0 BRA `(.L_x_19) ;  /* 0xfffffff4005c0947 */ /* 0x000fea000383ffff */
[----:B------:R-:W-:Y:S05]  /*1d10*/  EXIT ;  /* 0x000000000000794d */ /* 0x000fea0003800000 */
        .weak           $__internal_0_$__cuda_sm3x_div_rn_noftz_f32_slowpath
        .type           $__internal_0_$__cuda_sm3x_div_rn_noftz_f32_slowpath,@function
        .size           $__internal_0_$__cuda_sm3x_div_rn_noftz_f32_slowpath,(.L_x_156 - $__internal_0_$__cuda_sm3x_div_rn_noftz_f32_slowpath)
$__internal_0_$__cuda_sm3x_div_rn_noftz_f32_slowpath:
[----:B------:R-:W-:Y:S01]  /*1d20*/  SHF.R.U32.HI R18, RZ, 0x17, R10 ;  /* 0x00000017ff127819 */ /* 0x000fe2000001160a */
[----:B------:R-:W-:Y:S01]  /*1d30*/  BSSY.RECONVERGENT B1, `(.L_x_20) ;  /* 0x0000064000017945 */ /* 0x000fe20003800200 */
[----:B------:R-:W-:Y:S02]  /*1d40*/  SHF.R.U32.HI R23, RZ, 0x17, R9 ;  /* 0x00000017ff177819 */ /* 0x000fe40000011609 */
[----:B------:R-:W-:Y:S02]  /*1d50*/  LOP3.LUT R18, R18, 0xff, RZ, 0xc0, !PT ;  /* 0x000000ff12127812 */ /* 0x000fe400078ec0ff */
[----:B------:R-:W-:-:S03]  /*1d60*/  LOP3.LUT R23, R23, 0xff, RZ, 0xc0, !PT ;  /* 0x000000ff17177812 */ /* 0x000fc600078ec0ff */
[----:B------:R-:W-:Y:S02]  /*1d70*/  VIADD R20, R18, 0xffffffff ;  /* 0xffffffff12147836 */ /* 0x000fe40000000000 */
[----:B------:R-:W-:-:S03]  /*1d80*/  VIADD R11, R23, 0xffffffff ;  /* 0xffffffff170b7836 */ /* 0x000fc60000000000 */
[----:B------:R-:W-:-:S04]  /*1d90*/  ISETP.GT.U32.AND P0, PT, R20, 0xfd, PT ;  /* 0x000000fd1400780c */ /* 0x000fc80003f04070 */
[----:B------:R-:W-:-:S13]  /*1da0*/  ISETP.GT.U32.OR P0, PT, R11, 0xfd, P0 ;  /* 0x000000fd0b00780c */ /* 0x000fda0000704470 */
[----:B------:R-:W-:Y:S01]  /*1db0*/  @!P0 IMAD.MOV.U32 R11, RZ, RZ, RZ ;  /* 0x000000ffff0b8224 */ /* 0x000fe200078e00ff */
[----:B------:R-:W-:Y:S06]  /*1dc0*/  @!P0 BRA `(.L_x_21) ;  /* 0x0000000000648947 */ /* 0x000fec0003800000 */
[----:B------:R-:W-:Y:S02]  /*1dd0*/  FSETP.GTU.FTZ.AND P0, PT, |R9|, +INF , PT ;  /* 0x7f8000000900780b */ /* 0x000fe40003f1c200 */
[----:B------:R-:W-:-:S04]  /*1de0*/  FSETP.GTU.FTZ.AND P1, PT, |R10|, +INF , PT ;  /* 0x7f8000000a00780b */ /* 0x000fc80003f3c200 */
[----:B------:R-:W-:-:S13]  /*1df0*/  PLOP3.LUT P0, PT, P0, P1, PT, 0xf8, 0x8f ;  /* 0x00000000008f781c */ /* 0x000fda0000703f70 */
[----:B------:R-:W-:Y:S05]  /*1e00*/  @P0 BRA `(.L_x_22) ;  /* 0x0000000400540947 */ /* 0x000fea0003800000 */
[----:B------:R-:W-:-:S13]  /*1e10*/  LOP3.LUT P0, RZ, R10, 0x7fffffff, R9, 0xc8, !PT ;  /* 0x7fffffff0aff7812 */ /* 0x000fda000780c809 */
[----:B------:R-:W-:Y:S05]  /*1e20*/  @!P0 BRA `(.L_x_23) ;  /* 0x0000000400448947 */ /* 0x000fea0003800000 */
[C---:B------:R-:W-:Y:S02]  /*1e30*/  FSETP.NEU.FTZ.AND P2, PT, |R9|.reuse, +INF , PT ;  /* 0x7f8000000900780b */ /* 0x040fe40003f5d200 */
[----:B------:R-:W-:Y:S02]  /*1e40*/  FSETP.NEU.FTZ.AND P1, PT, |R10|, +INF , PT ;  /* 0x7f8000000a00780b */ /* 0x000fe40003f3d200 */
[----:B------:R-:W-:-:S11]  /*1e50*/  FSETP.NEU.FTZ.AND P0, PT, |R9|, +INF , PT ;  /* 0x7f8000000900780b */ /* 0x000fd60003f1d200 */
[----:B------:R-:W-:Y:S05]  /*1e60*/  @!P1 BRA !P2, `(.L_x_23) ;  /* 0x0000000400349947 */ /* 0x000fea0005000000 */
[----:B------:R-:W-:-:S04]  /*1e70*/  LOP3.LUT P2, RZ, R9, 0x7fffffff, RZ, 0xc0, !PT ;  /* 0x7fffffff09ff7812 */ /* 0x000fc8000784c0ff */
[----:B------:R-:W-:-:S13]  /*1e80*/  PLOP3.LUT P1, PT, P1, P2, PT, 0x2f, 0xf2 ;  /* 0x0000000000f2781c */ /* 0x000fda0000f24577 */
[----:B------:R-:W-:Y:S05]  /*1e90*/  @P1 BRA `(.L_x_24) ;  /* 0x0000000400201947 */ /* 0x000fea0003800000 */
[----:B------:R-:W-:-:S04]  /*1ea0*/  LOP3.LUT P1, RZ, R10, 0x7fffffff, RZ, 0xc0, !PT ;  /* 0x7fffffff0aff7812 */ /* 0x000fc8000782c0ff */
[----:B------:R-:W-:-:S13]  /*1eb0*/  PLOP3.LUT P0, PT, P0, P1, PT, 0x2f, 0xf2 ;  /* 0x0000000000f2781c */ /* 0x000fda0000702577 */
[----:B------:R-:W-:Y:S05]  /*1ec0*/  @P0 BRA `(.L_x_25) ;  /* 0x0000000400080947 */ /* 0x000fea0003800000 */
[----:B------:R-:W-:-:S04]  /*1ed0*/  IADD3 R11, PT, PT, R23, -0x1, RZ ;  /* 0xffffffff170b7810 */ /* 0x000fc80007ffe0ff */
[----:B------:R-:W-:Y:S01]  /*1ee0*/  ISETP.GE.AND P0, PT, R11, RZ, PT ;  /* 0x000000ff0b00720c */ /* 0x000fe20003f06270 */
[----:B------:R-:W-:-:S05]  /*1ef0*/  VIADD R11, R18, 0xffffffff ;  /* 0xffffffff120b7836 */ /* 0x000fca0000000000 */
[----:B------:R-:W-:-:S07]  /*1f00*/  ISETP.GE.AND P1, PT, R11, RZ, PT ;  /* 0x000000ff0b00720c */ /* 0x000fce0003f26270 */
[----:B------:R-:W-:Y:S02]  /*1f10*/  @P0 IMAD.MOV.U32 R11, RZ, RZ, RZ ;  /* 0x000000ffff0b0224 */ /* 0x000fe400078e00ff */
[----:B------:R-:W-:Y:S01]  /*1f20*/  @!P0 FFMA R9, R9, 1.84467440737095516160e+19, RZ ;  /* 0x5f80000009098823 */ /* 0x000fe200000000ff */
[----:B------:R-:W-:-:S03]  /*1f30*/  @!P0 IMAD.MOV.U32 R11, RZ, RZ, -0x40 ;  /* 0xffffffc0ff0b8424 */ /* 0x000fc600078e00ff */
[----:B------:R-:W-:Y:S01]  /*1f40*/  @!P1 FFMA R10, R10, 1.84467440737095516160e+19, RZ ;  /* 0x5f8000000a0a9823 */ /* 0x000fe200000000ff */
[----:B------:R-:W-:-:S07]  /*1f50*/  @!P1 VIADD R11, R11, 0x40 ;  /* 0x000000400b0b9836 */ /* 0x000fce0000000000 */
.L_x_21:
[----:B------:R-:W-:Y:S01]  /*1f60*/  LEA R25, R18, 0xc0800000, 0x17 ;  /* 0xc080000012197811 */ /* 0x000fe200078eb8ff */
[----:B------:R-:W-:Y:S01]  /*1f70*/  VIADD R23, R23, 0xffffff81 ;  /* 0xffffff8117177836 */ /* 0x000fe20000000000 */
[----:B------:R-:W-:Y:S02]  /*1f80*/  BSSY.RECONVERGENT B2, `(.L_x_26) ;  /* 0x0000035000027945 */ /* 0x000fe40003800200 */
[----:B------:R-:W-:Y:S01]  /*1f90*/  IADD3 R22, PT, PT, -R25, R10, RZ ;  /* 0x0000000a19167210 */ /* 0x000fe20007ffe1ff */
[----:B------:R-:W-:-:S03]  /*1fa0*/  IMAD R9, R23, -0x800000, R9 ;  /* 0xff80000017097824 */ /* 0x000fc600078e0209 */
[----:B------:R0:W1:Y:S01]  /*1fb0*/  MUFU.RCP R25, R22 ;  /* 0x0000001600197308 */ /* 0x0000620000001000 */
[----:B------:R-:W-:Y:S01]  /*1fc0*/  FADD.FTZ R20, -R22, -RZ ;  /* 0x800000ff16147221 */ /* 0x000fe20000010100 */
[----:B0-----:R-:W-:-:S05]  /*1fd0*/  IADD3 R22, PT, PT, R23, 0x7f, -R18 ;  /* 0x0000007f17167810 */ /* 0x001fca0007ffe812 */
[----:B------:R-:W-:Y:S02]  /*1fe0*/  IMAD.IADD R22, R22, 0x1, R11 ;  /* 0x0000000116167824 */ /* 0x000fe400078e020b */
[----:B-1----:R-:W-:-:S04]  /*1ff0*/  FFMA R10, R25, R20, 1 ;  /* 0x3f800000190a7423 */ /* 0x002fc80000000014 */
[----:B------:R-:W-:-:S04]  /*2000*/  FFMA R10, R25, R10, R25 ;  /* 0x0000000a190a7223 */ /* 0x000fc80000000019 */
[----:B------:R-:W-:-:S04]  /*2010*/  FFMA R25, R9, R10, RZ ;  /* 0x0000000a09197223 */ /* 0x000fc800000000ff */
[----:B------:R-:W-:-:S04]  /*2020*/  FFMA R24, R20, R25, R9 ;  /* 0x0000001914187223 */ /* 0x000fc80000000009 */
[----:B------:R-:W-:-:S04]  /*2030*/  FFMA R25, R10, R24, R25 ;  /* 0x000000180a197223 */ /* 0x000fc80000000019 */
[----:B------:R-:W-:-:S04]  /*2040*/  FFMA R20, R20, R25, R9 ;  /* 0x0000001914147223 */ /* 0x000fc80000000009 */
[----:B------:R-:W-:-:S05]  /*2050*/  FFMA R9, R10, R20, R25 ;  /* 0x000000140a097223 */ /* 0x000fca0000000019 */
[----:B------:R-:W-:-:S04]  /*2060*/  SHF.R.U32.HI R18, RZ, 0x17, R9 ;  /* 0x00000017ff127819 */ /* 0x000fc80000011609 */
[----:B------:R-:W-:-:S05]  /*2070*/  LOP3.LUT R18, R18, 0xff, RZ, 0xc0, !PT ;  /* 0x000000ff12127812 */ /* 0x000fca00078ec0ff */
[----:B------:R-:W-:-:S04]  /*2080*/  IMAD.IADD R18, R18, 0x1, R22 ;  /* 0x0000000112127824 */ /* 0x000fc800078e0216 */
[----:B------:R-:W-:-:S05]  /*2090*/  VIADD R11, R18, 0xffffffff ;  /* 0xffffffff120b7836 */ /* 0x000fca0000000000 */
[----:B------:R-:W-:-:S13]  /*20a0*/  ISETP.GE.U32.AND P0, PT, R11, 0xfe, PT ;  /* 0x000000fe0b00780c */ /* 0x000fda0003f06070 */
[----:B------:R-:W-:Y:S05]  /*20b0*/  @!P0 BRA `(.L_x_27) ;  /* 0x0000000000808947 */ /* 0x000fea0003800000 */
[----:B------:R-:W-:-:S13]  /*20c0*/  ISETP.GT.AND P0, PT, R18, 0xfe, PT ;  /* 0x000000fe1200780c */ /* 0x000fda0003f04270 */
[----:B------:R-:W-:Y:S05]  /*20d0*/  @P0 BRA `(.L_x_28) ;  /* 0x00000000006c0947 */ /* 0x000fea0003800000 */
[----:B------:R-:W-:-:S13]  /*20e0*/  ISETP.GE.AND P0, PT, R18, 0x1, PT ;  /* 0x000000011200780c */ /* 0x000fda0003f06270 */
[----:B------:R-:W-:Y:S05]  /*20f0*/  @P0 BRA `(.L_x_29) ;  /* 0x0000000000740947 */ /* 0x000fea0003800000 */
[----:B------:R-:W-:Y:S02]  /*2100*/  ISETP.GE.AND P0, PT, R18, -0x18, PT ;  /* 0xffffffe81200780c */ /* 0x000fe40003f06270 */
[----:B------:R-:W-:-:S11]  /*2110*/  LOP3.LUT R9, R9, 0x80000000, RZ, 0xc0, !PT ;  /* 0x8000000009097812 */ /* 0x000fd600078ec0ff */
[----:B------:R-:W-:Y:S05]  /*2120*/  @!P0 BRA `(.L_x_29) ;  /* 0x0000000000688947 */ /* 0x000fea0003800000 */
[-CC-:B------:R-:W-:Y:S01]  /*2130*/  FFMA.RZ R11, R10, R20.reuse, R25.reuse ;  /* 0x000000140a0b7223 */ /* 0x180fe2000000c019 */
[C---:B------:R-:W-:Y:S02]  /*2140*/  IADD3 R23, PT, PT, R18.reuse, 0x20, RZ ;  /* 0x0000002012177810 */ /* 0x040fe40007ffe0ff */
[----:B------:R-:W-:Y:S02]  /*2150*/  ISETP.NE.AND P2, PT, R18, RZ, PT ;  /* 0x000000ff1200720c */ /* 0x000fe40003f45270 */
[----:B------:R-:W-:Y:S01]  /*2160*/  LOP3.LUT R22, R11, 0x7fffff, RZ, 0xc0, !PT ;  /* 0x007fffff0b167812 */ /* 0x000fe200078ec0ff */
[CCC-:B------:R-:W-:Y:S01]  /*2170*/  FFMA.RP R11, R10.reuse, R20.reuse, R25.reuse ;  /* 0x000000140a0b7223 */ /* 0x1c0fe20000008019 */
[----:B------:R-:W-:Y:S01]  /*2180*/  FFMA.RM R10, R10, R20, R25 ;  /* 0x000000140a0a7223 */ /* 0x000fe20000004019 */
[----:B------:R-:W-:Y:S01]  /*2190*/  ISETP.NE.AND P1, PT, R18, RZ, PT ;  /* 0x000000ff1200720c */ /* 0x000fe20003f25270 */
[----:B------:R-:W-:Y:S01]  /*21a0*/  IMAD.MOV R18, RZ, RZ, -R18 ;  /* 0x000000ffff127224 */ /* 0x000fe200078e0a12 */
[----:B------:R-:W-:-:S02]  /*21b0*/  LOP3.LUT R22, R22, 0x800000, RZ, 0xfc, !PT ;  /* 0x0080000016167812 */ /* 0x000fc400078efcff */
[----:B------:R-:W-:Y:S02]  /*21c0*/  FSETP.NEU.FTZ.AND P0, PT, R11, R10, PT ;  /* 0x0000000a0b00720b */ /* 0x000fe40003f1d000 */
[----:B------:R-:W-:Y:S02]  /*21d0*/  SHF.L.U32 R23, R22, R23, RZ ;  /* 0x0000001716177219 */ /* 0x000fe400000006ff */
[----:B------:R-:W-:Y:S02]  /*21e0*/  SEL R11, R18, RZ, P2 ;  /* 0x000000ff120b7207 */ /* 0x000fe40001000000 */
[----:B------:R-:W-:Y:S02]  /*21f0*/  ISETP.NE.AND P1, PT, R23, RZ, P1 ;  /* 0x000000ff1700720c */ /* 0x000fe40000f25270 */
[----:B------:R-:W-:Y:S02]  /*2200*/  SHF.R.U32.HI R11, RZ, R11, R22 ;  /* 0x0000000bff0b7219 */ /* 0x000fe40000011616 */
[----:B------:R-:W-:-:S02]  /*2210*/  PLOP3.LUT P0, PT, P0, P1, PT, 0xf8, 0x8f ;  /* 0x00000000008f781c */ /* 0x000fc40000703f70 */
[----:B------:R-:W-:Y:S02]  /*2220*/  SHF.R.U32.HI R23, RZ, 0x1, R11 ;  /* 0x00000001ff177819 */ /* 0x000fe4000001160b */
[----:B------:R-:W-:-:S04]  /*2230*/  SEL R10, RZ, 0x1, !P0 ;  /* 0x00000001ff0a7807 */ /* 0x000fc80004000000 */
[----:B------:R-:W-:-:S04]  /*2240*/  LOP3.LUT R10, R10, 0x1, R23, 0xf8, !PT ;  /* 0x000000010a0a7812 */ /* 0x000fc800078ef817 */
[----:B------:R-:W-:-:S05]  /*2250*/  LOP3.LUT R10, R10, R11, RZ, 0xc0, !PT ;  /* 0x0000000b0a0a7212 */ /* 0x000fca00078ec0ff */
[----:B------:R-:W-:-:S05]  /*2260*/  IMAD.IADD R10, R23, 0x1, R10 ;  /* 0x00000001170a7824 */ /* 0x000fca00078e020a */
[----:B------:R-:W-:Y:S01]  /*2270*/  LOP3.LUT R9, R10, R9, RZ, 0xfc, !PT ;  /* 0x000000090a097212 */ /* 0x000fe200078efcff */
[----:B------:R-:W-:Y:S06]  /*2280*/  BRA `(.L_x_29) ;  /* 0x0000000000107947 */ /* 0x000fec0003800000 */
.L_x_28:
[----:B------:R-:W-:-:S04]  /*2290*/  LOP3.LUT R9, R9, 0x80000000, RZ, 0xc0, !PT ;  /* 0x8000000009097812 */ /* 0x000fc800078ec0ff */
[----:B------:R-:W-:Y:S01]  /*22a0*/  LOP3.LUT R9, R9, 0x7f800000, RZ, 0xfc, !PT ;  /* 0x7f80000009097812 */ /* 0x000fe200078efcff */
[----:B------:R-:W-:Y:S06]  /*22b0*/  BRA `(.L_x_29) ;  /* 0x0000000000047947 */ /* 0x000fec0003800000 */
.L_x_27:
[----:B------:R-:W-:-:S07]  /*22c0*/  IMAD R9, R22, 0x800000, R9 ;  /* 0x0080000016097824 */ /* 0x000fce00078e0209 */
.L_x_29:
[----:B------:R-:W-:Y:S05]  /*22d0*/  BSYNC.RECONVERGENT B2 ;  /* 0x0000000000027941 */ /* 0x000fea0003800200 */
.L_x_26:
[----:B------:R-:W-:Y:S05]  /*22e0*/  BRA `(.L_x_30) ;  /* 0x0000000000207947 */ /* 0x000fea0003800000 */
.L_x_25:
[----:B------:R-:W-:-:S04]  /*22f0*/  LOP3.LUT R9, R10, 0x80000000, R9, 0x48, !PT ;  /* 0x800000000a097812 */ /* 0x000fc800078e4809 */
[----:B------:R-:W-:Y:S01]  /*2300*/  LOP3.LUT R9, R9, 0x7f800000, RZ, 0xfc, !PT ;  /* 0x7f80000009097812 */ /* 0x000fe200078efcff */
[----:B------:R-:W-:Y:S06]  /*2310*/  BRA `(.L_x_30) ;  /* 0x0000000000147947 */ /* 0x000fec0003800000 */
.L_x_24:
[----:B------:R-:W-:Y:S01]  /*2320*/  LOP3.LUT R9, R10, 0x80000000, R9, 0x48, !PT ;  /* 0x800000000a097812 */ /* 0x000fe200078e4809 */
[----:B------:R-:W-:Y:S06]  /*2330*/  BRA `(.L_x_30) ;  /* 0x00000000000c7947 */ /* 0x000fec0003800000 */
.L_x_23:
[----:B------:R-:W0:Y:S01]  /*2340*/  MUFU.RSQ R9, -QNAN ;  /* 0xffc0000000097908 */ /* 0x000e220000001400 */
[----:B------:R-:W-:Y:S05]  /*2350*/  BRA `(.L_x_30) ;  /* 0x0000000000047947 */ /* 0x000fea0003800000 */
.L_x_22:
[----:B------:R-:W-:-:S07]  /*2360*/  FADD.FTZ R9, R9, R10 ;  /* 0x0000000a09097221 */ /* 0x000fce0000010000 */
.L_x_30:
[----:B------:R-:W-:Y:S05]  /*2370*/  BSYNC.RECONVERGENT B1 ;  /* 0x0000000000017941 */ /* 0x000fea0003800200 */
.L_x_20:
[----:B------:R-:W-:Y:S01]  /*2380*/  IMAD.MOV.U32 R10, RZ, RZ, R19 ;  /* 0x000000ffff0a7224 */ /* 0x000fe200078e0013 */
[----:B0-----:R-:W-:Y:S01]  /*2390*/  MOV R18, R9 ;  /* 0x0000000900127202 */ /* 0x001fe20000000f00 */
[----:B------:R-:W-:-:S04]  /*23a0*/  IMAD.MOV.U32 R11, RZ, RZ, 0x0 ;  /* 0x00000000ff0b7424 */ /* 0x000fc800078e00ff */
[----:B------:R-:W-:Y:S05]  /*23b0*/  RET.REL.NODEC R10 `(_Z19bev_in_boxes_kernelffffiiiiPKfS0_Pi) ;  /* 0xffffffdc0a107950 */ /* 0x000fea0003c3ffff */
.L_x_31:
[----:B------:R-:W-:-:S00]  /*23c0*/  BRA `(.L_x_31) ;  /* 0xfffffffc00fc7947 */ /* 0x000fc0000383ffff */
[----:B------:R-:W-:-:S00]  /*23d0*/  NOP ;  /* 0x0000000000007918 */ /* 0x000fc00000000000 */
        /* <DEDUP_REMOVED lines=10> */
.L_x_156:


//--------------------- .text._Z26points_in_boxes_bev_kerneliiiPKfS0_Pi --------------------------
	.section	.text._Z26points_in_boxes_bev_kerneliiiPKfS0_Pi,"ax",@progbits
	.align	128
        .global         _Z26points_in_boxes_bev_kerneliiiPKfS0_Pi
        .type           _Z26points_in_boxes_bev_kerneliiiPKfS0_Pi,@function
        .size           _Z26points_in_boxes_bev_kerneliiiPKfS0_Pi,(.L_x_161 - _Z26points_in_boxes_bev_kerneliiiPKfS0_Pi)
        .other          _Z26points_in_boxes_bev_kerneliiiPKfS0_Pi,@"STO_CUDA_ENTRY STV_DEFAULT"
_Z26points_in_boxes_bev_kerneliiiPKfS0_Pi:
.text._Z26points_in_boxes_bev_kerneliiiPKfS0_Pi:
[----:B------:R-:W-:Y:S01]  /*0000*/  LDC R1, c[0x0][0x37c] ;  /* 0x0000df00ff017b82 */ /* 0x000fe20000000800 */
[----:B------:R-:W0:Y:S07]  /*0010*/  S2R R3, SR_TID.X ;  /* 0x0000000000037919 */ /* 0x000e2e0000002100 */
[----:B------:R-:W0:Y:S08]  /*0020*/  S2UR UR5, SR_CTAID.X ;  /* 0x00000000000579c3 */ /* 0x000e300000002500 */
[----:B------:R-:W0:Y:S08]  /*0030*/  LDC R0, c[0x0][0x360] ;  /* 0x0000d800ff007b82 */ /* 0x000e300000000800 */
[----:B------:R-:W1:Y:S08]  /*0040*/  LDC R9, c[0x0][0x388] ;  /* 0x0000e200ff097b82 */ /* 0x000e700000000800 */
[----:B------:R-:W2:Y:S08]  /*0050*/  S2UR UR4, SR_CTAID.Y ;  /* 0x00000000000479c3 */ /* 0x000eb00000002600 */
[----:B------:R-:W2:Y:S01]  /*0060*/  LDC R2, c[0x0][0x380] ;  /* 0x0000e000ff027b82 */ /* 0x000ea20000000800 */
[----:B0-----:R-:W-:-:S05]  /*0070*/  IMAD R0, R0, UR5, R3 ;  /* 0x0000000500007c24 */ /* 0x001fca000f8e0203 */
[----:B-1----:R-:W-:-:S04]  /*0080*/  ISETP.GE.AND P0, PT, R0, R9, PT ;  /* 0x000000090000720c */ /* 0x002fc80003f06270 */
[----:B--2---:R-:W-:-:S13]  /*0090*/  ISETP.LE.OR P0, PT, R2, UR4, P0 ;  /* 0x0000000402007c0c */ /* 0x004fda0008703670 */
[----:B------:R-:W-:Y:S05]  /*00a0*/  @P0 EXIT ;  /* 0x000000000000094d */ /* 0x000fea0003800000 */
[----:B------:R-:W0:Y:S01]  /*00b0*/  LDC R3, c[0x0][0x384] ;  /* 0x0000e100ff037b82 */ /* 0x000e220000000800 */
[----:B------:R-:W-:-:S07]  /*00c0*/  IMAD R9, R9, UR4, R0 ;  /* 0x0000000409097c24 */ /* 0x000fce000f8e0200 */
[----:B------:R-:W1:Y:S01]  /*00d0*/  LDC.64 R6, c[0x0][0x398] ;  /* 0x0000e600ff067b82 */ /* 0x000e620000000a00 */
[C---:B0-----:R-:W-:Y:S01]  /*00e0*/  ISETP.GE.AND P0, PT, R3.reuse, 0x1, PT ;  /* 0x000000010300780c */ /* 0x041fe20003f06270 */
[----:B------:R-:W-:-:S12]  /*00f0*/  IMAD R3, R3, UR4, RZ ;  /* 0x0000000403037c24 */ /* 0x000fd8000f8e02ff */
[----:B-1----:R-:W-:Y:S05]  /*0100*/  @!P0 EXIT ;  /* 0x000000000000894d */ /* 0x002fea0003800000 */
[----:B------:R-:W0:Y:S01]  /*0110*/  LDCU.64 UR6, c[0x0][0x358] ;  /* 0x00006b00ff0677ac */ /* 0x000e220008000a00 */
[----:B------:R-:W-:Y:S01]  /*0120*/  IMAD.SHL.U32 R5, R9, 0x2, RZ ;  /* 0x0000000209057824 */ /* 0x000fe200078e00ff */
[----:B------:R-:W1:Y:S03]  /*0130*/  LDC.64 R14, c[0x0][0x3a0] ;  /* 0x0000e800ff0e7b82 */ /* 0x000e660000000a00 */
[----:B------:R-:W-:-:S05]  /*0140*/  IMAD.WIDE R6, R5, 0x4, R6 ;  /* 0x0000000405067825 */ /* 0x000fca00078e0206 */
[----:B0-----:R0:W5:Y:S04]  /*0150*/  LDG.E R0, desc[UR6][R6.64] ;  /* 0x0000000606007981 */ /* 0x001168000c1e1900 */
[----:B------:R0:W5:Y:S01]  /*0160*/  LDG.E R2, desc[UR6][R6.64+0x4] ;  /* 0x0000040606027981 */ /* 0x000162000c1e1900 */
[----:B------:R-:W-:Y:S02]  /*0170*/  IMAD R3, R3, 0x7, RZ ;  /* 0x0000000703037824 */ /* 0x000fe400078e02ff */
[----:B------:R-:W-:Y:S02]  /*0180*/  IMAD.MOV.U32 R4, RZ, RZ, RZ ;  /* 0x000000ffff047224 */ /* 0x000fe400078e00ff */
[----:B01----:R-:W-:-:S07]  /*0190*/  IMAD.WIDE R14, R9, 0x4, R14 ;  /* 0x00000004090e7825 */ /* 0x003fce00078e020e */
.L_x_43:
[----:B------:R-:W0:Y:S01]  /*01a0*/  LDCU.64 UR4, c[0x0][0x390] ;  /* 0x00007200ff0477ac */ /* 0x000e220008000a00 */
[----:B------:R-:W-:-:S05]  /*01b0*/  IMAD R6, R4, 0x7, RZ ;  /* 0x0000000704067824 */ /* 0x000fca00078e02ff */
[----:B------:R-:W-:-:S04]  /*01c0*/  IADD3 R5, P0, PT, R6, R3, RZ ;  /* 0x0000000306057210 */ /* 0x000fc80007f1e0ff */
[----:B------:R-:W-:Y:S02]  /*01d0*/  LEA.HI.X.SX32 R6, R3, RZ, 0x1, P0 ;  /* 0x000000ff03067211 */ /* 0x000fe400000f0eff */
[----:B0-----:R-:W-:-:S04]  /*01e0*/  LEA R16, P0, R5, UR4, 0x2 ;  /* 0x0000000405107c11 */ /* 0x001fc8000f8010ff */
[----:B------:R-:W-:-:S05]  /*01f0*/  LEA.HI.X R17, R5, UR5, R6, 0x2, P0 ;  /* 0x0000000505117c11 */ /* 0x000fca00080f1406 */
[----:B------:R-:W2:Y:S04]  /*0200*/  LDG.E R24, desc[UR6][R16.64+0x18] ;  /* 0x0000180610187981 */ /* 0x000ea8000c1e1900 */
[----:B-----5:R0:W5:Y:S04]  /*0210*/  LDG.E R5, desc[UR6][R16.64] ;  /* 0x0000000610057981 */ /* 0x020168000c1e1900 */
[----:B------:R0:W5:Y:S04]  /*0220*/  LDG.E R7, desc[UR6][R16.64+0x4] ;  /* 0x0000040610077981 */ /* 0x000168000c1e1900 */
[----:B------:R0:W5:Y:S04]  /*0230*/  LDG.E R6, desc[UR6][R16.64+0xc] ;  /* 0x00000c0610067981 */ /* 0x000168000c1e1900 */
[----:B------:R0:W5:Y:S01]  /*0240*/  LDG.E R8, desc[UR6][R16.64+0x10] ;  /* 0x0000100610087981 */ /* 0x000162000c1e1900 */
[----:B------:R-:W-:Y:S01]  /*0250*/  BSSY.RECONVERGENT B0, `(.L_x_32) ;  /* 0x000006a000007945 */ /* 0x000fe20003800200 */
[C---:B--2---:R-:W-:Y:S01]  /*0260*/  FMUL R20, R24.reuse, -0.63661974668502807617 ;  /* 0xbf22f98318147820 */ /* 0x044fe20000400000 */
[----:B------:R-:W-:-:S03]  /*0270*/  FSETP.GE.AND P0, PT, |R24|, 105615, PT ;  /* 0x47ce47801800780b */ /* 0x000fc60003f06200 */
[----:B------:R-:W1:Y:S02]  /*0280*/  F2I.NTZ R28, R20 ;  /* 0x00000014001c7305 */ /* 0x000e640000203100 */
[----:B-1----:R-:W-:Y:S01]  /*0290*/  I2FP.F32.S32 R9, R28 ;  /* 0x0000001c00097245 */ /* 0x002fe20000201400 */
[----:B------:R-:W-:-:S04]  /*02a0*/  IMAD.MOV.U32 R27, RZ, RZ, R28 ;  /* 0x000000ffff1b7224 */ /* 0x000fc800078e001c */
[----:B------:R-:W-:-:S04]  /*02b0*/  FFMA R22, R9, -1.5707962512969970703, -R24 ;  /* 0xbfc90fda09167823 */ /* 0x000fc80000000818 */
[----:B------:R-:W-:-:S04]  /*02c0*/  FFMA R22, R9, -7.5497894158615963534e-08, R22 ;  /* 0xb3a2216809167823 */ /* 0x000fc80000000016 */
[----:B------:R-:W-:Y:S01]  /*02d0*/  FFMA R26, R9, -5.3903029534742383927e-15, R22 ;  /* 0xa7c234c5091a7823 */ /* 0x000fe20000000016 */
[----:B------:R-:W-:-:S03]  /*02e0*/  FADD R9, -R24, -RZ ;  /* 0x800000ff18097221 */ /* 0x000fc60000000100 */
[----:B------:R-:W-:Y:S01]  /*02f0*/  IMAD.MOV.U32 R23, RZ, RZ, R26 ;  /* 0x000000ffff177224 */ /* 0x000fe200078e001a */
[----:B0-----:R-:W-:Y:S06]  /*0300*/  @!P0 BRA `(.L_x_33) ;  /* 0x0000000400788947 */ /* 0x001fec0003800000 */
[----:B------:R-:W-:-:S13]  /*0310*/  FSETP.NEU.AND P0, PT, |R24|, +INF , PT ;  /* 0x7f8000001800780b */ /* 0x000fda0003f0d200 */
[----:B------:R-:W-:Y:S01]  /*0320*/  @!P0 FMUL R23, RZ, -R24 ;  /* 0x80000018ff178220 */ /* 0x000fe20000400000 */
[----:B------:R-:W-:Y:S01]  /*0330*/  @!P0 IMAD.MOV.U32 R28, RZ, RZ, RZ ;  /* 0x000000ffff1c8224 */ /* 0x000fe200078e00ff */
[----:B------:R-:W-:Y:S06]  /*0340*/  @!P0 BRA `(.L_x_33) ;  /* 0x0000000400688947 */ /* 0x000fec0003800000 */
[----:B------:R-:W-:Y:S01]  /*0350*/  IMAD.SHL.U32 R16, R9, 0x100, RZ ;  /* 0x0000010009107824 */ /* 0x000fe200078e00ff */
[----:B------:R-:W-:Y:S01]  /*0360*/  CS2R R22, SRZ ;  /* 0x0000000000167805 */ /* 0x000fe2000001ff00 */
[----:B------:R-:W0:Y:S03]  /*0370*/  LDCU.64 UR8, c[0x4][URZ] ;  /* 0x01000000ff0877ac */ /* 0x000e260008000a00 */
[----:B------:R-:W-:Y:S01]  /*0380*/  LOP3.LUT R25, R16, 0x80000000, RZ, 0xfc, !PT ;  /* 0x8000000010197812 */ /* 0x000fe200078efcff */
[----:B------:R-:W-:Y:S01]  /*0390*/  UMOV UR5, URZ ;  /* 0x000000ff00057c82 */ /* 0x000fe20008000000 */
[----:B------:R-:W-:-:S05]  /*03a0*/  UMOV UR4, URZ ;  /* 0x000000ff00047c82 */ /* 0x000fca0008000000 */
.L_x_34:
[----:B0-----:R-:W-:Y:S01]  /*03b0*/  MOV R16, UR8 ;  /* 0x0000000800107c02 */ /* 0x001fe20008000f00 */
[----:B------:R-:W-:-:S05]  /*03c0*/  IMAD.U32 R17, RZ, RZ, UR9 ;  /* 0x00000009ff117e24 */ /* 0x000fca000f8e00ff */
[----:B------:R-:W2:Y:S01]  /*03d0*/  LDG.E.CONSTANT R16, desc[UR6][R16.64] ;  /* 0x0000000610107981 */ /* 0x000ea2000c1e9900 */
[----:B------:R-:W-:Y:S01]  /*03e0*/  UIADD3 UR4, UPT, UPT, UR4, 0x1, URZ ;  /* 0x0000000104047890 */ /* 0x000fe2000fffe0ff */
[C---:B------:R-:W-:Y:S01]  /*03f0*/  ISETP.EQ.AND P0, PT, R22.reuse, RZ, PT ;  /* 0x000000ff1600720c */ /* 0x040fe20003f02270 */
[----:B------:R-:W-:Y:S01]  /*0400*/  UIADD3 UR8, UP1, UPT, UR8, 0x4, URZ ;  /* 0x0000000408087890 */ /* 0x000fe2000ff3e0ff */
[C---:B------:R-:W-:Y:S01]  /*0410*/  ISETP.EQ.AND P1, PT, R22.reuse, 0x4, PT ;  /* 0x000000041600780c */ /* 0x040fe20003f22270 */
[----:B------:R-:W-:Y:S01]  /*0420*/  UISETP.NE.AND UP0, UPT, UR4, 0x6, UPT ;  /* 0x000000060400788c */ /* 0x000fe2000bf05270 */
[C---:B------:R-:W-:Y:S01]  /*0430*/  ISETP.EQ.AND P2, PT, R22.reuse, 0x8, PT ;  /* 0x000000081600780c */ /* 0x040fe20003f42270 */
[----:B------:R-:W-:Y:S01]  /*0440*/  UIADD3.X UR9, UPT, UPT, URZ, UR9, URZ, UP1, !UPT ;  /* 0x00000009ff097290 */ /* 0x000fe20008ffe4ff */
[C---:B------:R-:W-:Y:S02]  /*0450*/  ISETP.EQ.AND P3, PT, R22.reuse, 0xc, PT ;  /* 0x0000000c1600780c */ /* 0x040fe40003f62270 */
[----:B------:R-:W-:-:S02]  /*0460*/  ISETP.EQ.AND P4, PT, R22, 0x10, PT ;  /* 0x000000101600780c */ /* 0x000fc40003f82270 */
[C---:B------:R-:W-:Y:S01]  /*0470*/  ISETP.EQ.AND P5, PT, R22.reuse, 0x14, PT ;  /* 0x000000141600780c */ /* 0x040fe20003fa2270 */
[----:B------:R-:W-:Y:S02]  /*0480*/  VIADD R22, R22, 0x4 ;  /* 0x0000000416167836 */ /* 0x000fe40000000000 */
[----:B--2---:R-:W-:-:S03]  /*0490*/  IMAD.WIDE.U32 R20, R16, R25, RZ ;  /* 0x0000001910147225 */ /* 0x004fc600078e00ff */
[----:B------:R-:W-:-:S04]  /*04a0*/  IADD3 R20, P6, PT, R20, R23, RZ ;  /* 0x0000001714147210 */ /* 0x000fc80007fde0ff */
[----:B------:R-:W-:Y:S01]  /*04b0*/  IADD3.X R23, PT, PT, R21, UR5, RZ, P6, !PT ;  /* 0x0000000515177c10 */ /* 0x000fe2000b7fe4ff */
[--C-:B------:R-:W-:Y:S02]  /*04c0*/  @P0 IMAD.MOV.U32 R10, RZ, RZ, R20.reuse ;  /* 0x000000ffff0a0224 */ /* 0x100fe400078e0014 */
[----:B------:R-:W-:Y:S01]  /*04d0*/  @P5 MOV R19, R20 ;  /* 0x0000001400135202 */ /* 0x000fe20000000f00 */
[--C-:B------:R-:W-:Y:S02]  /*04e0*/  @P1 IMAD.MOV.U32 R11, RZ, RZ, R20.reuse ;  /* 0x000000ffff0b1224 */ /* 0x100fe400078e0014 */
[--C-:B------:R-:W-:Y:S02]  /*04f0*/  @P2 IMAD.MOV.U32 R12, RZ, RZ, R20.reuse ;  /* 0x000000ffff0c2224 */ /* 0x100fe400078e0014 */
[--C-:B------:R-:W-:Y:S02]  /*0500*/  @P3 IMAD.MOV.U32 R13, RZ, RZ, R20.reuse ;  /* 0x000000ffff0d3224 */ /* 0x100fe400078e0014 */
[----:B------:R-:W-:Y:S01]  /*0510*/  @P4 IMAD.MOV.U32 R18, RZ, RZ, R20 ;  /* 0x000000ffff124224 */ /* 0x000fe200078e0014 */
[----:B------:R-:W-:Y:S06]  /*0520*/  BRA.U UP0, `(.L_x_34) ;  /* 0xfffffffd00a07547 */ /* 0x000fec000b83ffff */
[----:B------:R-:W-:Y:S01]  /*0530*/  SHF.R.U32.HI R16, RZ, 0x17, R9 ;  /* 0x00000017ff107819 */ /* 0x000fe20000011609 */
[----:B------:R-:W-:Y:S03]  /*0540*/  BSSY.RECONVERGENT B1, `(.L_x_35) ;  /* 0x0000028000017945 */ /* 0x000fe60003800200 */
[C---:B------:R-:W-:Y:S02]  /*0550*/  LOP3.LUT R17, R16.reuse, 0xe0, RZ, 0xc0, !PT ;  /* 0x000000e010117812 */ /* 0x040fe400078ec0ff */
[----:B------:R-:W-:-:S03]  /*0560*/  LOP3.LUT P6, RZ, R16, 0x1f, RZ, 0xc0, !PT ;  /* 0x0000001f10ff7812 */ /* 0x000fc600078cc0ff */
[----:B------:R-:W-:-:S05]  /*0570*/  VIADD R17, R17, 0xffffff80 ;  /* 0xffffff8011117836 */ /* 0x000fca0000000000 */
[----:B------:R-:W-:-:S05]  /*0580*/  SHF.R.U32.HI R17, RZ, 0x5, R17 ;  /* 0x00000005ff117819 */ /* 0x000fca0000011611 */
[----:B------:R-:W-:-:S05]  /*0590*/  IMAD.U32 R21, R17, -0x4, RZ ;  /* 0xfffffffc11157824 */ /* 0x000fca00078e00ff */
[C---:B------:R-:W-:Y:S02]  /*05a0*/  ISETP.EQ.AND P3, PT, R21.reuse, -0x18, PT ;  /* 0xffffffe81500780c */ /* 0x040fe40003f62270 */
[C---:B------:R-:W-:Y:S02]  /*05b0*/  ISETP.EQ.AND P4, PT, R21.reuse, -0x14, PT ;  /* 0xffffffec1500780c */ /* 0x040fe40003f82270 */
[C---:B------:R-:W-:Y:S02]  /*05c0*/  ISETP.EQ.AND P2, PT, R21.reuse, -0x10, PT ;  /* 0xfffffff01500780c */ /* 0x040fe40003f42270 */
[C---:B------:R-:W-:Y:S02]  /*05d0*/  ISETP.EQ.AND P1, PT, R21.reuse, -0xc, PT ;  /* 0xfffffff41500780c */ /* 0x040fe40003f22270 */
[C---:B------:R-:W-:Y:S02]  /*05e0*/  ISETP.EQ.AND P0, PT, R21.reuse, -0x8, PT ;  /* 0xfffffff81500780c */ /* 0x040fe40003f02270 */
[----:B------:R-:W-:-:S03]  /*05f0*/  ISETP.EQ.AND P5, PT, R21, RZ, PT ;  /* 0x000000ff1500720c */ /* 0x000fc60003fa2270 */
[--C-:B------:R-:W-:Y:S01]  /*0600*/  @P3 IMAD.MOV.U32 R22, RZ, RZ, R10.reuse ;  /* 0x000000ffff163224 */ /* 0x100fe200078e000a */
[C---:B------:R-:W-:Y:S01]  /*0610*/  ISETP.EQ.AND P3, PT, R21.reuse, -0x4, PT ;  /* 0xfffffffc1500780c */ /* 0x040fe20003f62270 */
[----:B------:R-:W-:Y:S02]  /*0620*/  @P4 IMAD.MOV.U32 R17, RZ, RZ, R10 ;  /* 0x000000ffff114224 */ /* 0x000fe400078e000a */
[----:B------:R-:W-:Y:S01]  /*0630*/  @P4 IMAD.MOV.U32 R22, RZ, RZ, R11 ;  /* 0x000000ffff164224 */ /* 0x000fe200078e000b */
[----:B------:R-:W-:Y:S01]  /*0640*/  ISETP.EQ.AND P4, PT, R21, 0x4, PT ;  /* 0x000000041500780c */ /* 0x000fe20003f82270 */
[--C-:B------:R-:W-:Y:S01]  /*0650*/  @P2 IMAD.MOV.U32 R22, RZ, RZ, R12.reuse ;  /* 0x000000ffff162224 */ /* 0x100fe200078e000c */
[----:B------:R-:W-:Y:S01]  /*0660*/  @P2 MOV R17, R11 ;  /* 0x0000000b00112202 */ /* 0x000fe20000000f00 */
[----:B------:R-:W-:Y:S02]  /*0670*/  @P1 IMAD.MOV.U32 R17, RZ, RZ, R12 ;  /* 0x000000ffff111224 */ /* 0x000fe400078e000c */
[----:B------:R-:W-:-:S02]  /*0680*/  @P1 IMAD.MOV.U32 R22, RZ, RZ, R13 ;  /* 0x000000ffff161224 */ /* 0x000fc400078e000d */
[----:B------:R-:W-:Y:S02]  /*0690*/  @P0 IMAD.MOV.U32 R17, RZ, RZ, R13 ;  /* 0x000000ffff110224 */ /* 0x000fe400078e000d */
[--C-:B------:R-:W-:Y:S01]  /*06a0*/  @P0 IMAD.MOV.U32 R22, RZ, RZ, R18.reuse ;  /* 0x000000ffff160224 */ /* 0x100fe200078e0012 */
[----:B------:R-:W-:Y:S01]  /*06b0*/  @P3 MOV R22, R19 ;  /* 0x0000001300163202 */ /* 0x000fe20000000f00 */
[----:B------:R-:W-:Y:S02]  /*06c0*/  @P3 IMAD.MOV.U32 R17, RZ, RZ, R18 ;  /* 0x000000ffff113224 */ /* 0x000fe400078e0012 */
[----:B------:R-:W-:Y:S02]  /*06d0*/  @P5 IMAD.MOV.U32 R17, RZ, RZ, R19 ;  /* 0x000000ffff115224 */ /* 0x000fe400078e0013 */
[--C-:B------:R-:W-:Y:S02]  /*06e0*/  @P5 IMAD.MOV.U32 R22, RZ, RZ, R23.reuse ;  /* 0x000000ffff165224 */ /* 0x100fe400078e0017 */
[----:B------:R-:W-:Y:S01]  /*06f0*/  @P4 IMAD.MOV.U32 R17, RZ, RZ, R23 ;  /* 0x000000ffff114224 */ /* 0x000fe200078e0017 */
[----:B------:R-:W-:Y:S06]  /*0700*/  @!P6 BRA `(.L_x_36) ;  /* 0x00000000002ce947 */ /* 0x000fec0003800000 */
[----:B------:R-:W-:Y:S01]  /*0710*/  @P2 IMAD.MOV.U32 R20, RZ, RZ, R10 ;  /* 0x000000ffff142224 */ /* 0x000fe200078e000a */
[----:B------:R-:W-:Y:S01]  /*0720*/  LOP3.LUT R16, R16, 0x1f, RZ, 0xc0, !PT ;  /* 0x0000001f10107812 */ /* 0x000fe200078ec0ff */
[----:B------:R-:W-:Y:S01]  /*0730*/  @P1 IMAD.MOV.U32 R20, RZ, RZ, R11 ;  /* 0x000000ffff141224 */ /* 0x000fe200078e000b */
[----:B------:R-:W-:Y:S01]  /*0740*/  @P0 MOV R20, R12 ;  /* 0x0000000c00140202 */ /* 0x000fe20000000f00 */
[----:B------:R-:W-:Y:S01]  /*0750*/  @P3 IMAD.MOV.U32 R20, RZ, RZ, R13 ;  /* 0x000000ffff143224 */ /* 0x000fe200078e000d */
[----:B------:R-:W-:Y:S01]  /*0760*/  ISETP.EQ.AND P0, PT, R21, 0x8, PT ;  /* 0x000000081500780c */ /* 0x000fe20003f02270 */
[----:B------:R-:W-:Y:S01]  /*0770*/  @P5 IMAD.MOV.U32 R20, RZ, RZ, R18 ;  /* 0x000000ffff145224 */ /* 0x000fe200078e0012 */
[----:B------:R-:W-:Y:S01]  /*0780*/  SHF.L.W.U32.HI R22, R17, R16, R22 ;  /* 0x0000001011167219 */ /* 0x000fe20000010e16 */
[----:B------:R-:W-:-:S10]  /*0790*/  @P4 IMAD.MOV.U32 R20, RZ, RZ, R19 ;  /* 0x000000ffff144224 */ /* 0x000fd400078e0013 */
[----:B------:R-:W-:-:S05]  /*07a0*/  @P0 IMAD.MOV.U32 R20, RZ, RZ, R23 ;  /* 0x000000ffff140224 */ /* 0x000fca00078e0017 */
[----:B------:R-:W-:-:S07]  /*07b0*/  SHF.L.W.U32.HI R17, R20, R16, R17 ;  /* 0x0000001014117219 */ /* 0x000fce0000010e11 */
.L_x_36:
[----:B------:R-:W-:Y:S05]  /*07c0*/  BSYNC.RECONVERGENT B1 ;  /* 0x0000000000017941 */ /* 0x000fea0003800200 */
.L_x_35:
[C---:B------:R-:W-:Y:S01]  /*07d0*/  SHF.L.W.U32.HI R28, R17.reuse, 0x2, R22 ;  /* 0x00000002111c7819 */ /* 0x040fe20000010e16 */
[----:B------:R-:W-:Y:S01]  /*07e0*/  IMAD.SHL.U32 R17, R17, 0x4, RZ ;  /* 0x0000000411117824 */ /* 0x000fe200078e00ff */
[----:B------:R-:W-:Y:S01]  /*07f0*/  UMOV UR4, 0x54442d19 ;  /* 0x54442d1900047882 */ /* 0x000fe20000000000 */
[----:B------:R-:W-:Y:S01]  /*0800*/  UMOV UR5, 0x3bf921fb ;  /* 0x3bf921fb00057882 */ /* 0x000fe20000000000 */
[----:B------:R-:W-:Y:S02]  /*0810*/  SHF.R.S32.HI R20, RZ, 0x1f, R28 ;  /* 0x0000001fff147819 */ /* 0x000fe4000001141c */
[----:B------:R-:W-:Y:S02]  /*0820*/  ISETP.GE.AND P0, PT, R9, RZ, PT ;  /* 0x000000ff0900720c */ /* 0x000fe40003f06270 */
[C---:B------:R-:W-:Y:S02]  /*0830*/  LOP3.LUT R16, R20.reuse, R17, RZ, 0x3c, !PT ;  /* 0x0000001114107212 */ /* 0x040fe400078e3cff */
[----:B------:R-:W-:-:S02]  /*0840*/  LOP3.LUT R17, R20, R28, RZ, 0x3c, !PT ;  /* 0x0000001c14117212 */ /* 0x000fc400078e3cff */
[----:B------:R-:W-:Y:S02]  /*0850*/  SHF.R.U32.HI R23, RZ, 0x1e, R22 ;  /* 0x0000001eff177819 */ /* 0x000fe40000011616 */
[C---:B------:R-:W-:Y:S02]  /*0860*/  LOP3.LUT R22, R28.reuse, R9, RZ, 0x3c, !PT ;  /* 0x000000091c167212 */ /* 0x040fe400078e3cff */
[----:B------:R-:W0:Y:S01]  /*0870*/  I2F.F64.S64 R16, R16 ;  /* 0x0000001000107312 */ /* 0x000e220000301c00 */
[----:B------:R-:W-:Y:S02]  /*0880*/  LEA.HI R28, R28, R23, RZ, 0x1 ;  /* 0x000000171c1c7211 */ /* 0x000fe400078f08ff */
[----:B------:R-:W-:Y:S02]  /*0890*/  ISETP.GE.AND P1, PT, R22, RZ, PT ;  /* 0x000000ff1600720c */ /* 0x000fe40003f26270 */
[----:B------:R-:W-:-:S05]  /*08a0*/  IADD3 R22, PT, PT, -R28, RZ, RZ ;  /* 0x000000ff1c167210 */ /* 0x000fca0007ffe1ff */
[----:B------:R-:W-:Y:S01]  /*08b0*/  @!P0 IMAD.MOV.U32 R28, RZ, RZ, R22 ;  /* 0x000000ffff1c8224 */ /* 0x000fe200078e0016 */
[----:B0-----:R-:W-:-:S10]  /*08c0*/  DMUL R20, R16, UR4 ;  /* 0x0000000410147c28 */ /* 0x001fd40008000000 */
[----:B------:R-:W0:Y:S02]  /*08d0*/  F2F.F32.F64 R20, R20 ;  /* 0x0000001400147310 */ /* 0x000e240000301000 */
[----:B0-----:R-:W-:-:S07]  /*08e0*/  FSEL R23, -R20, R20, !P1 ;  /* 0x0000001414177208 */ /* 0x001fce0004800100 */
.L_x_33:
[----:B------:R-:W-:Y:S05]  /*08f0*/  BSYNC.RECONVERGENT B0 ;  /* 0x0000000000007941 */ /* 0x000fea0003800200 */
.L_x_32:
[C---:B------:R-:W-:Y:S01]  /*0900*/  VIADD R17, R28.reuse, 0x1 ;  /* 0x000000011c117836 */ /* 0x040fe20000000000 */
[----:B------:R-:W-:Y:S01]  /*0910*/  LOP3.LUT R21, R28, 0x1, RZ, 0xc0, !PT ;  /* 0x000000011c157812 */ /* 0x000fe200078ec0ff */
[----:B------:R-:W-:Y:S02]  /*0920*/  IMAD.MOV.U32 R20, RZ, RZ, 0x37cbac00 ;  /* 0x37cbac00ff147424 */ /* 0x000fe400078e00ff */
[----:B------:R-:W-:Y:S01]  /*0930*/  FMUL R16, R23, R23 ;  /* 0x0000001717107220 */ /* 0x000fe20000400000 */
[----:B------:R-:W-:Y:S01]  /*0940*/  IMAD.MOV.U32 R22, RZ, RZ, 0x3e2aaaa8 ;  /* 0x3e2aaaa8ff167424 */ /* 0x000fe200078e00ff */
[----:B------:R-:W-:Y:S01]  /*0950*/  ISETP.NE.U32.AND P0, PT, R21, 0x1, PT ;  /* 0x000000011500780c */ /* 0x000fe20003f05070 */
[----:B------:R-:W-:Y:S01]  /*0960*/  IMAD.MOV.U32 R21, RZ, RZ, 0x3c0885e4 ;  /* 0x3c0885e4ff157424 */ /* 0x000fe200078e00ff */
[----:B------:R-:W-:Y:S01]  /*0970*/  LOP3.LUT P1, RZ, R17, 0x2, RZ, 0xc0, !PT ;  /* 0x0000000211ff7812 */ /* 0x000fe2000782c0ff */
[----:B------:R-:W-:Y:S01]  /*0980*/  FFMA R17, R16, R20, -0.0013887860113754868507 ;  /* 0xbab607ed10117423 */ /* 0x000fe20000000014 */
[----:B------:R-:W-:Y:S01]  /*0990*/  FSEL R23, R23, 1, !P0 ;  /* 0x3f80000017177808 */ /* 0x000fe20004000000 */
[----:B------:R-:W-:Y:S01]  /*09a0*/  BSSY.RECONVERGENT B0, `(.L_x_37) ;  /* 0x0000066000007945 */ /* 0x000fe20003800200 */
[----:B------:R-:W-:-:S02]  /*09b0*/  FSEL R25, R21, 0.041666727513074874878, !P0 ;  /* 0x3d2aaabb15197808 */ /* 0x000fc40004000000 */
[----:B------:R-:W-:-:S05]  /*09c0*/  FSEL R17, R17, -0.00019574658654164522886, P0 ;  /* 0xb94d415311117808 */ /* 0x000fca0000000000 */
[----:B------:R-:W-:Y:S01]  /*09d0*/  FFMA R17, R16, R17, R25 ;  /* 0x0000001110117223 */ /* 0x000fe20000000019 */
[----:B------:R-:W-:Y:S02]  /*09e0*/  FSEL R25, -R22, -0.4999999701976776123, !P0 ;  /* 0xbeffffff16197808 */ /* 0x000fe40004000100 */
[----:B------:R-:W-:-:S03]  /*09f0*/  FSETP.GE.AND P0, PT, |R24|, 105615, PT ;  /* 0x47ce47801800780b */ /* 0x000fc60003f06200 */
[C---:B------:R-:W-:Y:S01]  /*0a00*/  FFMA R17, R16.reuse, R17, R25 ;  /* 0x0000001110117223 */ /* 0x040fe20000000019 */
[----:B------:R-:W-:-:S04]  /*0a10*/  FFMA R16, R16, R23, RZ ;  /* 0x0000001710107223 */ /* 0x000fc800000000ff */
[----:B------:R-:W-:-:S04]  /*0a20*/  FFMA R23, R16, R17, R23 ;  /* 0x0000001110177223 */ /* 0x000fc80000000017 */
[----:B------:R-:W-:Y:S01]  /*0a30*/  @P1 FADD R23, RZ, -R23 ;  /* 0x80000017ff171221 */ /* 0x000fe20000000000 */
[----:B------:R-:W-:Y:S06]  /*0a40*/  @!P0 BRA `(.L_x_38) ;  /* 0x00000004006c8947 */ /* 0x000fec0003800000 */
[----:B------:R-:W-:-:S13]  /*0a50*/  FSETP.NEU.AND P0, PT, |R24|, +INF , PT ;  /* 0x7f8000001800780b */ /* 0x000fda0003f0d200 */
[----:B------:R-:W-:Y:S01]  /*0a60*/  @!P0 FMUL R26, RZ, -R24 ;  /* 0x80000018ff1a8220 */ /* 0x000fe20000400000 */
[----:B------:R-:W-:Y:S01]  /*0a70*/  @!P0 MOV R27, RZ ;  /* 0x000000ff001b8202 */ /* 0x000fe20000000f00 */
[----:B------:R-:W-:Y:S06]  /*0a80*/  @!P0 BRA `(.L_x_38) ;  /* 0x00000004005c8947 */ /* 0x000fec0003800000 */
[----:B------:R-:W-:Y:S01]  /*0a90*/  IMAD.SHL.U32 R24, R9, 0x100, RZ ;  /* 0x0000010009187824 */ /* 0x000fe200078e00ff */
[----:B------:R-:W-:Y:S01]  /*0aa0*/  UMOV UR4, URZ ;  /* 0x000000ff00047c82 */ /* 0x000fe20008000000 */
[----:B------:R-:W-:Y:S02]  /*0ab0*/  IMAD.MOV.U32 R27, RZ, RZ, RZ ;  /* 0x000000ffff1b7224 */ /* 0x000fe400078e00ff */
[----:B------:R-:W-:Y:S01]  /*0ac0*/  IMAD.MOV.U32 R25, RZ, RZ, RZ ;  /* 0x000000ffff197224 */ /* 0x000fe200078e00ff */
[----:B------:R-:W-:-:S07]  /*0ad0*/  LOP3.LUT R24, R24, 0x80000000, RZ, 0xfc, !PT ;  /* 0x8000000018187812 */ /* 0x000fce00078efcff */
.L_x_39:
[----:B------:R-:W0:Y:S02]  /*0ae0*/  LDC.64 R16, c[0x4][RZ] ;  /* 0x01000000ff107b82 */ /* 0x000e240000000a00 */
[----:B0-----:R-:W-:-:S05]  /*0af0*/  IMAD.WIDE.U32 R28, R25, 0x4, R16 ;  /* 0x00000004191c7825 */ /* 0x001fca00078e0010 */
[----:B------:R-:W2:Y:S02]  /*0b00*/  LDG.E.CONSTANT R17, desc[UR6][R28.64] ;  /* 0x000000061c117981 */ /* 0x000ea4000c1e9900 */
[----:B--2---:R-:W-:-:S03]  /*0b10*/  IMAD.WIDE.U32 R16, R17, R24, RZ ;  /* 0x0000001811107225 */ /* 0x004fc600078e00ff */
[----:B------:R-:W-:Y:S01]  /*0b20*/  IADD3 R26, P0, PT, R16, R27, RZ ;  /* 0x0000001b101a7210 */ /* 0x000fe20007f1e0ff */
[C---:B------:R-:W-:Y:S02]  /*0b30*/  IMAD.SHL.U32 R16, R25.reuse, 0x4, RZ ;  /* 0x0000000419107824 */ /* 0x040fe400078e00ff */
[----:B------:R-:W-:Y:S01]  /*0b40*/  VIADD R25, R25, 0x1 ;  /* 0x0000000119197836 */ /* 0x000fe20000000000 */
[----:B------:R-:W-:Y:S02]  /*0b50*/  IADD3.X R27, PT, PT, R17, UR4, RZ, P0, !PT ;  /* 0x00000004111b7c10 */ /* 0x000fe400087fe4ff */
[C---:B------:R-:W-:Y:S02]  /*0b60*/  ISETP.EQ.AND P1, PT, R16.reuse, RZ, PT ;  /* 0x000000ff1000720c */ /* 0x040fe40003f22270 */
[----:B------:R-:W-:Y:S02]  /*0b70*/  ISETP.NE.AND P0, PT, R25, 0x6, PT ;  /* 0x000000061900780c */ /* 0x000fe40003f05270 */
[----:B------:R-:W-:-:S02]  /*0b80*/  ISETP.EQ.AND P2, PT, R16, 0x4, PT ;  /* 0x000000041000780c */ /* 0x000fc40003f42270 */
[C---:B------:R-:W-:Y:S02]  /*0b90*/  ISETP.EQ.AND P3, PT, R16.reuse, 0x8, PT ;  /* 0x000000081000780c */ /* 0x040fe40003f62270 */
[C---:B------:R-:W-:Y:S02]  /*0ba0*/  ISETP.EQ.AND P4, PT, R16.reuse, 0xc, PT ;  /* 0x0000000c1000780c */ /* 0x040fe40003f82270 */
[C---:B------:R-:W-:Y:S02]  /*0bb0*/  ISETP.EQ.AND P5, PT, R16.reuse, 0x10, PT ;  /* 0x000000101000780c */ /* 0x040fe40003fa2270 */
[----:B------:R-:W-:Y:S02]  /*0bc0*/  ISETP.EQ.AND P6, PT, R16, 0x14, PT ;  /* 0x000000141000780c */ /* 0x000fe40003fc2270 */
[----:B------:R-:W-:-:S03]  /*0bd0*/  @P1 MOV R10, R26 ;  /* 0x0000001a000a1202 */ /* 0x000fc60000000f00 */
[--C-:B------:R-:W-:Y:S02]  /*0be0*/  @P2 IMAD.MOV.U32 R11, RZ, RZ, R26.reuse ;  /* 0x000000ffff0b2224 */ /* 0x100fe400078e001a */
[--C-:B------:R-:W-:Y:S02]  /*0bf0*/  @P3 IMAD.MOV.U32 R12, RZ, RZ, R26.reuse ;  /* 0x000000ffff0c3224 */ /* 0x100fe400078e001a */
[--C-:B------:R-:W-:Y:S02]  /*0c00*/  @P4 IMAD.MOV.U32 R13, RZ, RZ, R26.reuse ;  /* 0x000000ffff0d4224 */ /* 0x100fe400078e001a */
[--C-:B------:R-:W-:Y:S02]  /*0c10*/  @P5 IMAD.MOV.U32 R18, RZ, RZ, R26.reuse ;  /* 0x000000ffff125224 */ /* 0x100fe400078e001a */
[----:B------:R-:W-:Y:S01]  /*0c20*/  @P6 IMAD.MOV.U32 R19, RZ, RZ, R26 ;  /* 0x000000ffff136224 */ /* 0x000fe200078e001a */
[----:B------:R-:W-:Y:S06]  /*0c30*/  @P0 BRA `(.L_x_39) ;  /* 0xfffffffc00a80947 */ /* 0x000fec000383ffff */
[----:B------:R-:W-:Y:S01]  /*0c40*/  SHF.R.U32.HI R16, RZ, 0x17, R9 ;  /* 0x00000017ff107819 */ /* 0x000fe20000011609 */
[----:B------:R-:W-:Y:S03]  /*0c50*/  BSSY.RECONVERGENT B1, `(.L_x_40) ;  /* 0x0000028000017945 */ /* 0x000fe60003800200 */
[C---:B------:R-:W-:Y:S02]  /*0c60*/  LOP3.LUT R17, R16.reuse, 0xe0, RZ, 0xc0, !PT ;  /* 0x000000e010117812 */ /* 0x040fe400078ec0ff */
[----:B------:R-:W-:Y:S02]  /*0c70*/  LOP3.LUT P6, RZ, R16, 0x1f, RZ, 0xc0, !PT ;  /* 0x0000001f10ff7812 */ /* 0x000fe400078cc0ff */
[----:B------:R-:W-:-:S04]  /*0c80*/  IADD3 R17, PT, PT, R17, -0x80, RZ ;  /* 0xffffff8011117810 */ /* 0x000fc80007ffe0ff */
[----:B------:R-:W-:-:S05]  /*0c90*/  SHF.R.U32.HI R17, RZ, 0x5, R17 ;  /* 0x00000005ff117819 */ /* 0x000fca0000011611 */
[----:B------:R-:W-:-:S05]  /*0ca0*/  IMAD.U32 R24, R17, -0x4, RZ ;  /* 0xfffffffc11187824 */ /* 0x000fca00078e00ff */
[C---:B------:R-:W-:Y:S02]  /*0cb0*/  ISETP.EQ.AND P3, PT, R24.reuse, -0x18, PT ;  /* 0xffffffe81800780c */ /* 0x040fe40003f62270 */
[C---:B------:R-:W-:Y:S02]  /*0cc0*/  ISETP.EQ.AND P4, PT, R24.reuse, -0x14, PT ;  /* 0xffffffec1800780c */ /* 0x040fe40003f82270 */
[C---:B------:R-:W-:Y:S02]  /*0cd0*/  ISETP.EQ.AND P2, PT, R24.reuse, -0x10, PT ;  /* 0xfffffff01800780c */ /* 0x040fe40003f42270 */
[C---:B------:R-:W-:Y:S02]  /*0ce0*/  ISETP.EQ.AND P1, PT, R24.reuse, -0xc, PT ;  /* 0xfffffff41800780c */ /* 0x040fe40003f22270 */
[C---:B------:R-:W-:Y:S02]  /*0cf0*/  ISETP.EQ.AND P0, PT, R24.reuse, -0x8, PT ;  /* 0xfffffff81800780c */ /* 0x040fe40003f02270 */
[----:B------:R-:W-:-:S03]  /*0d00*/  ISETP.EQ.AND P5, PT, R24, 0x4, PT ;  /* 0x000000041800780c */ /* 0x000fc60003fa2270 */
[--C-:B------:R-:W-:Y:S01]  /*0d10*/  @P3 IMAD.MOV.U32 R26, RZ, RZ, R10.reuse ;  /* 0x000000ffff1a3224 */ /* 0x100fe200078e000a */
[C---:B------:R-:W-:Y:S01]  /*0d20*/  ISETP.EQ.AND P3, PT, R24.reuse, -0x4, PT ;  /* 0xfffffffc1800780c */ /* 0x040fe20003f62270 */
[----:B------:R-:W-:Y:S02]  /*0d30*/  @P4 IMAD.MOV.U32 R17, RZ, RZ, R10 ;  /* 0x000000ffff114224 */ /* 0x000fe400078e000a */
[--C-:B------:R-:W-:Y:S01]  /*0d40*/  @P4 IMAD.MOV.U32 R26, RZ, RZ, R11.reuse ;  /* 0x000000ffff1a4224 */ /* 0x100fe200078e000b */
[----:B------:R-:W-:Y:S01]  /*0d50*/  ISETP.EQ.AND P4, PT, R24, RZ, PT ;  /* 0x000000ff1800720c */ /* 0x000fe20003f82270 */
[----:B------:R-:W-:Y:S01]  /*0d60*/  @P2 IMAD.MOV.U32 R17, RZ, RZ, R11 ;  /* 0x000000ffff112224 */ /* 0x000fe200078e000b */
        /* <DEDUP_REMOVED lines=11> */
[----:B------:R-:W-:Y:S01]  /*0e20*/  ISETP.EQ.AND P6, PT, R24, 0x8, PT ;  /* 0x000000081800780c */ /* 0x000fe20003fc2270 */
[----:B------:R-:W-:Y:S01]  /*0e30*/  @P2 IMAD.MOV.U32 R24, RZ, RZ, R10 ;  /* 0x000000ffff182224 */ /* 0x000fe200078e000a */
[----:B------:R-:W-:Y:S01]  /*0e40*/  LOP3.LUT R16, R16, 0x1f, RZ, 0xc0, !PT ;  /* 0x0000001f10107812 */ /* 0x000fe200078ec0ff */
[----:B------:R-:W-:Y:S01]  /*0e50*/  @P1 IMAD.MOV.U32 R24, RZ, RZ, R11 ;  /* 0x000000ffff181224 */ /* 0x000fe200078e000b */
[----:B------:R-:W-:Y:S01]  /*0e60*/  @P0 MOV R24, R12 ;  /* 0x0000000c00180202 */ /* 0x000fe20000000f00 */
[----:B------:R-:W-:Y:S01]  /*0e70*/  @P3 IMAD.MOV.U32 R24, RZ, RZ, R13 ;  /* 0x000000ffff183224 */ /* 0x000fe200078e000d */
[----:B------:R-:W-:Y:S01]  /*0e80*/  SHF.L.W.U32.HI R26, R17, R16, R26 ;  /* 0x00000010111a7219 */ /* 0x000fe20000010e1a */
[----:B------:R-:W-:Y:S02]  /*0e90*/  @P4 IMAD.MOV.U32 R24, RZ, RZ, R18 ;  /* 0x000000ffff184224 */ /* 0x000fe400078e0012 */
[----:B------:R-:W-:-:S04]  /*0ea0*/  @P5 IMAD.MOV.U32 R24, RZ, RZ, R19 ;  /* 0x000000ffff185224 */ /* 0x000fc800078e0013 */
[----:B------:R-:W-:-:S05]  /*0eb0*/  @P6 IMAD.MOV.U32 R24, RZ, RZ, R27 ;  /* 0x000000ffff186224 */ /* 0x000fca00078e001b */
[----:B------:R-:W-:-:S07]  /*0ec0*/  SHF.L.W.U32.HI R17, R24, R16, R17 ;  /* 0x0000001018117219 */ /* 0x000fce0000010e11 */
.L_x_41:
[----:B------:R-:W-:Y:S05]  /*0ed0*/  BSYNC.RECONVERGENT B1 ;  /* 0x0000000000017941 */ /* 0x000fea0003800200 */
.L_x_40:
        /* <DEDUP_REMOVED lines=18> */
.L_x_38:
[----:B------:R-:W-:Y:S05]  /*1000*/  BSYNC.RECONVERGENT B0 ;  /* 0x0000000000007941 */ /* 0x000fea0003800200 */
.L_x_37:
[----:B------:R-:W-:Y:S01]  /*1010*/  FMUL R9, R26, R26 ;  /* 0x0000001a1a097220 */ /* 0x000fe20000400000 */
[C---:B------:R-:W-:Y:S01]  /*1020*/  LOP3.LUT R16, R27.reuse, 0x1, RZ, 0xc0, !PT ;  /* 0x000000011b107812 */ /* 0x040fe200078ec0ff */
[----:B------:R-:W-:Y:S01]  /*1030*/  UMOV UR4, 0x0 ;  /* 0x0000000000047882 */ /* 0x000fe20000000000 */
[----:B------:R-:W-:Y:S01]  /*1040*/  LOP3.LUT P1, RZ, R27, 0x2, RZ, 0xc0, !PT ;  /* 0x000000021bff7812 */ /* 0x000fe2000782c0ff */
[----:B------:R-:W-:Y:S01]  /*1050*/  FFMA R20, R9, R20, -0.0013887860113754868507 ;  /* 0xbab607ed09147423 */ /* 0x000fe20000000014 */
[----:B------:R-:W-:Y:S01]  /*1060*/  ISETP.NE.U32.AND P0, PT, R16, 0x1, PT ;  /* 0x000000011000780c */ /* 0x000fe20003f05070 */
[----:B------:R-:W-:-:S03]  /*1070*/  UMOV UR5, 0x3fe00000 ;  /* 0x3fe0000000057882 */ /* 0x000fc60000000000 */
[----:B------:R-:W-:Y:S02]  /*1080*/  FSEL R16, R21, 0.041666727513074874878, P0 ;  /* 0x3d2aaabb15107808 */ /* 0x000fe40000000000 */
[----:B------:R-:W-:Y:S02]  /*1090*/  FSEL R20, R20, -0.00019574658654164522886, !P0 ;  /* 0xb94d415314147808 */ /* 0x000fe40004000000 */
[----:B------:R-:W-:Y:S02]  /*10a0*/  FSEL R26, R26, 1, P0 ;  /* 0x3f8000001a1a7808 */ /* 0x000fe40000000000 */
[----:B------:R-:W-:Y:S01]  /*10b0*/  FSEL R17, -R22, -0.4999999701976776123, P0 ;  /* 0xbeffffff16117808 */ /* 0x000fe20000000100 */
[C---:B------:R-:W-:Y:S01]  /*10c0*/  FFMA R16, R9.reuse, R20, R16 ;  /* 0x0000001409107223 */ /* 0x040fe20000000010 */
[----:B-----5:R-:W-:Y:S01]  /*10d0*/  FADD R22, R0, -R5 ;  /* 0x8000000500167221 */ /* 0x020fe20000000000 */
[C---:B------:R-:W-:Y:S01]  /*10e0*/  FFMA R21, R9.reuse, R26, RZ ;  /* 0x0000001a09157223 */ /* 0x040fe200000000ff */
[----:B------:R-:W-:Y:S01]  /*10f0*/  FADD R20, R2, -R7 ;  /* 0x8000000702147221 */ /* 0x000fe20000000000 */
[----:B------:R-:W-:-:S02]  /*1100*/  FFMA R9, R9, R16, R17 ;  /* 0x0000001009097223 */ /* 0x000fc40000000011 */
[----:B------:R0:W1:Y:S02]  /*1110*/  F2F.F64.F32 R16, R6 ;  /* 0x0000000600107310 */ /* 0x0000640000201800 */
[----:B------:R-:W-:-:S04]  /*1120*/  FFMA R21, R21, R9, R26 ;  /* 0x0000000915157223 */ /* 0x000fc8000000001a */
[----:B------:R-:W-:Y:S02]  /*1130*/  @P1 FADD R21, RZ, -R21 ;  /* 0x80000015ff151221 */ /* 0x000fe40000000000 */
[----:B------:R-:W2:Y:S02]  /*1140*/  F2F.F64.F32 R8, R8 ;  /* 0x0000000800087310 */ /* 0x000ea40000201800 */
[-C--:B------:R-:W-:Y:S01]  /*1150*/  FMUL R24, R22, R21.reuse ;  /* 0x0000001516187220 */ /* 0x080fe20000400000 */
[----:B------:R-:W-:Y:S01]  /*1160*/  FMUL R26, R20, R21 ;  /* 0x00000015141a7220 */ /* 0x000fe20000400000 */
[----:B------:R-:W-:Y:S02]  /*1170*/  IMAD.MOV.U32 R21, RZ, RZ, 0x3ee4f8b5 ;  /* 0x3ee4f8b5ff157424 */ /* 0x000fe400078e00ff */
[C---:B------:R-:W-:Y:S01]  /*1180*/  FFMA R24, R23.reuse, R20, R24 ;  /* 0x0000001417187223 */ /* 0x040fe20000000018 */
[----:B0-----:R-:W-:Y:S01]  /*1190*/  FFMA R6, R23, R22, -R26 ;  /* 0x0000001617067223 */ /* 0x001fe2000000081a */
[----:B------:R-:W-:-:S04]  /*11a0*/  IMAD.MOV.U32 R20, RZ, RZ, -0x80000000 ;  /* 0x80000000ff147424 */ /* 0x000fc800078e00ff */
[----:B------:R-:W0:Y:S02]  /*11b0*/  F2F.F64.F32 R24, |R24| ;  /* 0x4000001800187310 */ /* 0x000e240000201800 */
[--C-:B-1----:R-:W-:Y:S02]  /*11c0*/  DFMA R16, R16, UR4, R20.reuse ;  /* 0x0000000410107c2b */ /* 0x102fe40008000014 */
[----:B--2---:R-:W-:-:S04]  /*11d0*/  DFMA R22, R8, UR4, R20 ;  /* 0x0000000408167c2b */ /* 0x004fc80008000014 */
[----:B------:R-:W1:Y:S04]  /*11e0*/  F2F.F64.F32 R6, |R6| ;  /* 0x4000000600067310 */ /* 0x000e680000201800 */
[----:B0-----:R-:W-:-:S06]  /*11f0*/  DSETP.GT.AND P0, PT, R22, R24, PT ;  /* 0x000000181600722a */ /* 0x001fcc0003f04000 */
[----:B-1----:R-:W-:-:S14]  /*1200*/  DSETP.GT.AND P0, PT, R16, R6, P0 ;  /* 0x000000061000722a */ /* 0x002fdc0000704000 */
[----:B------:R-:W-:Y:S05]  /*1210*/  @P0 BRA `(.L_x_42) ;  /* 0x0000000000140947 */ /* 0x000fea0003800000 */
[----:B------:R-:W0:Y:S01]  /*1220*/  LDCU UR4, c[0x0][0x384] ;  /* 0x00007080ff0477ac */ /* 0x000e220008000800 */
[----:B------:R-:W-:-:S05]  /*1230*/  VIADD R4, R4, 0x1 ;  /* 0x0000000104047836 */ /* 0x000fca0000000000 */
[----:B0-----:R-:W-:-:S13]  /*1240*/  ISETP.NE.AND P0, PT, R4, UR4, PT ;  /* 0x0000000404007c0c */ /* 0x001fda000bf05270 */
[----:B------:R-:W-:Y:S05]  /*1250*/  @P0 BRA `(.L_x_43) ;  /* 0xffffffec00d00947 */ /* 0x000fea000383ffff */
[----:B------:R-:W-:Y:S05]  /*1260*/  EXIT ;  /* 0x000000000000794d */ /* 0x000fea0003800000 */
.L_x_42:
[----:B------:R-:W-:Y:S01]  /*1270*/  STG.E desc[UR6][R14.64], R4 ;  /* 0x000000040e007986 */ /* 0x000fe2000c101906 */
[----:B------:R-:W-:Y:S05]  /*1280*/  EXIT ;  /* 0x000000000000794d */ /* 0x000fea0003800000 */
.L_x_44:
        /* <DEDUP_REMOVED lines=15> */
.L_x_161:


//--------------------- .text._Z22points_in_boxes_kerneliiiPKfS0_Pi --------------------------
	.section	.text._Z22points_in_boxes_kerneliiiPKfS0_Pi,"ax",@progbits
	.align	128
        .global         _Z22points_in_boxes_kerneliiiPKfS0_Pi
        .type           _Z22points_in_boxes_kerneliiiPKfS0_Pi,@function
        .size           _Z22points_in_boxes_kerneliiiPKfS0_Pi,(.L_x_162 - _Z22points_in_boxes_kerneliiiPKfS0_Pi)
        .other          _Z22points_in_boxes_kerneliiiPKfS0_Pi,@"STO_CUDA_ENTRY STV_DEFAULT"
_Z22points_in_boxes_kerneliiiPKfS0_Pi:
.text._Z22points_in_boxes_kerneliiiPKfS0_Pi:
        /* <DEDUP_REMOVED lines=12> */
[----:B------:R-:W-:Y:S01]  /*00c0*/  IMAD R7, R7, UR4, R0 ;  /* 0x0000000407077c24 */ /* 0x000fe2000f8e0200 */
[C---:B0-----:R-:W-:Y:S01]  /*00d0*/  ISETP.GE.AND P0, PT, R11.reuse, 0x1, PT ;  /* 0x000000010b00780c */ /* 0x041fe20003f06270 */
[----:B------:R-:W-:-:S12]  /*00e0*/  IMAD R11, R11, UR4, RZ ;  /* 0x000000040b0b7c24 */ /* 0x000fd8000f8e02ff */
[----:B------:R-:W-:Y:S05]  /*00f0*/  @!P0 EXIT ;  /* 0x000000000000894d */ /* 0x000fea0003800000 */
[----:B------:R-:W0:Y:S01]  /*0100*/  LDC.64 R4, c[0x0][0x398] ;  /* 0x0000e600ff047b82 */ /* 0x000e220000000a00 */
[----:B------:R-:W1:Y:S01]  /*0110*/  LDCU.64 UR4, c[0x0][0x358] ;  /* 0x00006b00ff0477ac */ /* 0x000e620008000a00 */
[----:B------:R-:W-:-:S04]  /*0120*/  IMAD R3, R7, 0x3, RZ ;  /* 0x0000000307037824 */ /* 0x000fc800078e02ff */
[----:B0-----:R-:W-:Y:S02]  /*0130*/  IMAD.WIDE R4, R3, 0x4, R4 ;  /* 0x0000000403047825 */ /* 0x001fe400078e0204 */
[----:B------:R-:W0:Y:S03]  /*0140*/  LDC.64 R2, c[0x0][0x3a0] ;  /* 0x0000e800ff027b82 */ /* 0x000e260000000a00 */
[----:B-1----:R1:W5:Y:S01]  /*0150*/  LDG.E R10, desc[UR4][R4.64+0x8] ;  /* 0x00000804040a7981 */ /* 0x002362000c1e1900 */
[----:B------:R-:W-:Y:S02]  /*0160*/  IMAD R11, R11, 0x7, RZ ;  /* 0x000000070b0b7824 */ /* 0x000fe400078e02ff */
[----:B------:R-:W-:Y:S02]  /*0170*/  IMAD.MOV.U32 R13, RZ, RZ, RZ ;  /* 0x000000ffff0d7224 */ /* 0x000fe400078e00ff */
[----:B01----:R-:W-:-:S07]  /*0180*/  IMAD.WIDE R2, R7, 0x4, R2 ;  /* 0x0000000407027825 */ /* 0x003fce00078e0202 */
.L_x_60:
[----:B------:R-:W0:Y:S01]  /*0190*/  LDCU.64 UR6, c[0x0][0x390] ;  /* 0x00007200ff0677ac */ /* 0x000e220008000a00 */
[----:B------:R-:W-:-:S05]  /*01a0*/  IMAD R0, R13, 0x7, RZ ;  /* 0x000000070d007824 */ /* 0x000fca00078e02ff */
[----:B------:R-:W-:-:S04]  /*01b0*/  IADD3 R0, P0, PT, R0, R11, RZ ;  /* 0x0000000b00007210 */ /* 0x000fc80007f1e0ff */
[----:B------:R-:W-:Y:S02]  /*01c0*/  LEA.HI.X.SX32 R7, R11, RZ, 0x1, P0 ;  /* 0x000000ff0b077211 */ /* 0x000fe400000f0eff */
[----:B0-----:R-:W-:-:S04]  /*01d0*/  LEA R6, P0, R0, UR6, 0x2 ;  /* 0x0000000600067c11 */ /* 0x001fc8000f8010ff */
[----:B------:R-:W-:-:S05]  /*01e0*/  LEA.HI.X R7, R0, UR7, R7, 0x2, P0 ;  /* 0x0000000700077c11 */ /* 0x000fca00080f1407 */
[----:B------:R-:W2:Y:S04]  /*01f0*/  LDG.E R0, desc[UR4][R6.64+0x14] ;  /* 0x0000140406007981 */ /* 0x000ea8000c1e1900 */
[----:B------:R-:W3:Y:S01]  /*0200*/  LDG.E R9, desc[UR4][R6.64+0x8] ;  /* 0x0000080406097981 */ /* 0x000ee2000c1e1900 */
[----:B------:R-:W-:Y:S01]  /*0210*/  BSSY.RECONVERGENT B0, `(.L_x_45) ;  /* 0x0000110000007945 */ /* 0x000fe20003800200 */
[----:B--2---:R-:W0:Y:S01]  /*0220*/  F2F.F64.F32 R14, R0 ;  /* 0x00000000000e7310 */ /* 0x004e220000201800 */
[----:B---3-5:R-:W-:-:S07]  /*0230*/  FADD R9, R10, -R9 ;  /* 0x800000090a097221 */ /* 0x028fce0000000000 */
[----:B------:R-:W1:Y:S01]  /*0240*/  F2F.F64.F32 R8, |R9| ;  /* 0x4000000900087310 */ /* 0x000e620000201800 */
[----:B0-----:R-:W-:-:S08]  /*0250*/  DMUL R14, R14, 0.5 ;  /* 0x3fe000000e0e7828 */ /* 0x001fd00000000000 */
[----:B-1----:R-:W-:-:S14]  /*0260*/  DSETP.GEU.AND P0, PT, R14, R8, PT ;  /* 0x000000080e00722a */ /* 0x002fdc0003f0e000 */
[----:B------:R-:W-:Y:S05]  /*0270*/  @!P0 BRA `(.L_x_46) ;  /* 0x0000001000248947 */ /* 0x000fea0003800000 */
[----:B------:R-:W2:Y:S04]  /*0280*/  LDG.E R28, desc[UR4][R6.64+0x18] ;  /* 0x00001804061c7981 */ /* 0x000ea8000c1e1900 */
[----:B------:R-:W3:Y:S04]  /*0290*/  LDG.E R15, desc[UR4][R6.64+0x4] ;  /* 0x00000404060f7981 */ /* 0x000ee8000c1e1900 */
[----:B------:R-:W4:Y:S04]  /*02a0*/  LDG.E R16, desc[UR4][R6.64] ;  /* 0x0000000406107981 */ /* 0x000f28000c1e1900 */
[----:B------:R-:W3:Y:S04]  /*02b0*/  LDG.E R8, desc[UR4][R4.64+0x4] ;  /* 0x0000040404087981 */ /* 0x000ee8000c1e1900 */
[----:B------:R-:W4:Y:S01]  /*02c0*/  LDG.E R9, desc[UR4][R4.64] ;  /* 0x0000000404097981 */ /* 0x000f22000c1e1900 */
[----:B------:R-:W-:Y:S03]  /*02d0*/  BSSY.RECONVERGENT B1, `(.L_x_47) ;  /* 0x0000071000017945 */ /* 0x000fe60003800200 */
[----:B------:R-:W5:Y:S04]  /*02e0*/  LDG.E R12, desc[UR4][R6.64+0x10] ;  /* 0x00001004060c7981 */ /* 0x000f68000c1e1900 */
[----:B------:R0:W5:Y:S01]  /*02f0*/  LDG.E R14, desc[UR4][R6.64+0xc] ;  /* 0x00000c04060e7981 */ /* 0x000162000c1e1900 */
[C---:B--2---:R-:W-:Y:S01]  /*0300*/  FMUL R0, R28.reuse, -0.63661974668502807617 ;  /* 0xbf22f9831c007820 */ /* 0x044fe20000400000 */
[----:B------:R-:W-:-:S05]  /*0310*/  FSETP.GE.AND P0, PT, |R28|, 105615, PT ;  /* 0x47ce47801c00780b */ /* 0x000fca0003f06200 */
[----:B------:R-:W1:Y:S01]  /*0320*/  F2I.NTZ R0, R0 ;  /* 0x0000000000007305 */ /* 0x000e620000203100 */
[----:B---3--:R-:W-:Y:S01]  /*0330*/  FADD R15, -R15, R8 ;  /* 0x000000080f0f7221 */ /* 0x008fe20000000100 */
[----:B----4-:R-:W-:Y:S01]  /*0340*/  FADD R16, -R16, R9 ;  /* 0x0000000910107221 */ /* 0x010fe20000000100 */
[----:B-1----:R-:W-:Y:S01]  /*0350*/  I2FP.F32.S32 R19, R0 ;  /* 0x0000000000137245 */ /* 0x002fe20000201400 */
[----:B------:R-:W-:-:S04]  /*0360*/  IMAD.MOV.U32 R29, RZ, RZ, R0 ;  /* 0x000000ffff1d7224 */ /* 0x000fc800078e0000 */
[----:B------:R-:W-:-:S04]  /*0370*/  FFMA R18, R19, -1.5707962512969970703, -R28 ;  /* 0xbfc90fda13127823 */ /* 0x000fc8000000081c */
[----:B------:R-:W-:-:S04]  /*0380*/  FFMA R18, R19, -7.5497894158615963534e-08, R18 ;  /* 0xb3a2216813127823 */ /* 0x000fc80000000012 */
[----:B------:R-:W-:Y:S01]  /*0390*/  FFMA R30, R19, -5.3903029534742383927e-15, R18 ;  /* 0xa7c234c5131e7823 */ /* 0x000fe20000000012 */
[----:B------:R-:W-:-:S03]  /*03a0*/  FADD R18, -R28, -RZ ;  /* 0x800000ff1c127221 */ /* 0x000fc60000000100 */
[----:B0-----:R-:W-:Y:S01]  /*03b0*/  IMAD.MOV.U32 R6, RZ, RZ, R30 ;  /* 0x000000ffff067224 */ /* 0x001fe200078e001e */
[----:B------:R-:W-:Y:S06]  /*03c0*/  @!P0 BRA `(.L_x_48) ;  /* 0x0000000400848947 */ /* 0x000fec0003800000 */
[----:B------:R-:W-:-:S13]  /*03d0*/  FSETP.NEU.AND P0, PT, |R28|, +INF , PT ;  /* 0x7f8000001c00780b */ /* 0x000fda0003f0d200 */
[----:B------:R-:W-:Y:S01]  /*03e0*/  @!P0 FMUL R6, RZ, -R28 ;  /* 0x8000001cff068220 */ /* 0x000fe20000400000 */
[----:B------:R-:W-:Y:S01]  /*03f0*/  @!P0 IMAD.MOV.U32 R0, RZ, RZ, RZ ;  /* 0x000000ffff008224 */ /* 0x000fe200078e00ff */
[----:B------:R-:W-:Y:S06]  /*0400*/  @!P0 BRA `(.L_x_48) ;  /* 0x0000000400748947 */ /* 0x000fec0003800000 */
[----:B------:R-:W0:Y:S01]  /*0410*/  LDCU.64 UR6, c[0x4][URZ] ;  /* 0x01000000ff0677ac */ /* 0x000e220008000a00 */
[----:B------:R-:W-:Y:S01]  /*0420*/  IMAD.SHL.U32 R6, R18, 0x100, RZ ;  /* 0x0000010012067824 */ /* 0x000fe200078e00ff */
[----:B------:R-:W-:Y:S01]  /*0430*/  BSSY.RECONVERGENT B2, `(.L_x_49) ;  /* 0x000001e000027945 */ /* 0x000fe20003800200 */
[----:B------:R-:W-:Y:S01]  /*0440*/  IMAD.MOV.U32 R19, RZ, RZ, RZ ;  /* 0x000000ffff137224 */ /* 0x000fe200078e00ff */
[----:B------:R-:W-:Y:S01]  /*0450*/  CS2R R26, SRZ ;  /* 0x00000000001a7805 */ /* 0x000fe2000001ff00 */
[----:B------:R-:W-:Y:S01]  /*0460*/  IMAD.MOV.U32 R0, RZ, RZ, RZ ;  /* 0x000000ffff007224 */ /* 0x000fe200078e00ff */
[----:B------:R-:W-:Y:S02]  /*0470*/  LOP3.LUT R31, R6, 0x80000000, RZ, 0xfc, !PT ;  /* 0x80000000061f7812 */ /* 0x000fe400078efcff */
[----:B0-----:R-:W-:Y:S01]  /*0480*/  MOV R20, UR6 ;  /* 0x0000000600147c02 */ /* 0x001fe20008000f00 */
[----:B------:R-:W-:-:S07]  /*0490*/  IMAD.U32 R7, RZ, RZ, UR7 ;  /* 0x00000007ff077e24 */ /* 0x000fce000f8e00ff */
.L_x_50:
[----:B------:R-:W-:-:S05]  /*04a0*/  IMAD.MOV.U32 R6, RZ, RZ, R20 ;  /* 0x000000ffff067224 */ /* 0x000fca00078e0014 */
[----:B------:R-:W2:Y:S01]  /*04b0*/  LDG.E.CONSTANT R8, desc[UR4][R6.64] ;  /* 0x0000000406087981 */ /* 0x000ea2000c1e9900 */
[----:B------:R-:W-:Y:S02]  /*04c0*/  ISETP.EQ.AND P6, PT, R26, RZ, PT ;  /* 0x000000ff1a00720c */ /* 0x000fe40003fc2270 */
[----:B------:R-:W-:Y:S02]  /*04d0*/  IADD3 R0, PT, PT, R0, 0x1, RZ ;  /* 0x0000000100007810 */ /* 0x000fe40007ffe0ff */
[C---:B------:R-:W-:Y:S02]  /*04e0*/  ISETP.EQ.AND P5, PT, R26.reuse, 0x4, PT ;  /* 0x000000041a00780c */ /* 0x040fe40003fa2270 */
[C---:B------:R-:W-:Y:S02]  /*04f0*/  ISETP.EQ.AND P4, PT, R26.reuse, 0x8, PT ;  /* 0x000000081a00780c */ /* 0x040fe40003f82270 */
[C---:B------:R-:W-:Y:S02]  /*0500*/  ISETP.EQ.AND P3, PT, R26.reuse, 0xc, PT ;  /* 0x0000000c1a00780c */ /* 0x040fe40003f62270 */
[----:B------:R-:W-:-:S02]  /*0510*/  ISETP.EQ.AND P2, PT, R26, 0x10, PT ;  /* 0x000000101a00780c */ /* 0x000fc40003f42270 */
[C---:B------:R-:W-:Y:S01]  /*0520*/  ISETP.EQ.AND P1, PT, R26.reuse, 0x14, PT ;  /* 0x000000141a00780c */ /* 0x040fe20003f22270 */
[----:B------:R-:W-:Y:S02]  /*0530*/  VIADD R26, R26, 0x4 ;  /* 0x000000041a1a7836 */ /* 0x000fe40000000000 */
[----:B--2---:R-:W-:-:S03]  /*0540*/  IMAD.WIDE.U32 R8, R8, R31, RZ ;  /* 0x0000001f08087225 */ /* 0x004fc600078e00ff */
[----:B------:R-:W-:-:S04]  /*0550*/  IADD3 R8, P0, PT, R8, R19, RZ ;  /* 0x0000001308087210 */ /* 0x000fc80007f1e0ff */
[----:B------:R-:W-:Y:S01]  /*0560*/  @P3 MOV R24, R8 ;  /* 0x0000000800183202 */ /* 0x000fe20000000f00 */
[--C-:B------:R-:W-:Y:S01]  /*0570*/  @P6 IMAD.MOV.U32 R17, RZ, RZ, R8.reuse ;  /* 0x000000ffff116224 */ /* 0x100fe200078e0008 */
[----:B------:R-:W-:Y:S01]  /*0580*/  ISETP.NE.AND P6, PT, R0, 0x6, PT ;  /* 0x000000060000780c */ /* 0x000fe20003fc5270 */
[----:B------:R-:W-:Y:S01]  /*0590*/  IMAD.X R19, R9, 0x1, R27, P0 ;  /* 0x0000000109137824 */ /* 0x000fe200000e061b */
[----:B------:R-:W-:Y:S01]  /*05a0*/  IADD3 R20, P0, PT, R20, 0x4, RZ ;  /* 0x0000000414147810 */ /* 0x000fe20007f1e0ff */
[--C-:B------:R-:W-:Y:S02]  /*05b0*/  @P5 IMAD.MOV.U32 R22, RZ, RZ, R8.reuse ;  /* 0x000000ffff165224 */ /* 0x100fe400078e0008 */
[--C-:B------:R-:W-:Y:S02]  /*05c0*/  @P4 IMAD.MOV.U32 R23, RZ, RZ, R8.reuse ;  /* 0x000000ffff174224 */ /* 0x100fe400078e0008 */
[--C-:B------:R-:W-:Y:S02]  /*05d0*/  @P2 IMAD.MOV.U32 R25, RZ, RZ, R8.reuse ;  /* 0x000000ffff192224 */ /* 0x100fe400078e0008 */
[----:B------:R-:W-:-:S02]  /*05e0*/  @P1 IMAD.MOV.U32 R21, RZ, RZ, R8 ;  /* 0x000000ffff151224 */ /* 0x000fc400078e0008 */
[----:B------:R-:W-:Y:S02]  /*05f0*/  IMAD.X R7, RZ, RZ, R7, P0 ;  /* 0x000000ffff077224 */ /* 0x000fe400000e0607 */
[----:B------:R-:W-:Y:S05]  /*0600*/  @P6 BRA `(.L_x_50) ;  /* 0xfffffffc00a46947 */ /* 0x000fea000383ffff */
[----:B------:R-:W-:Y:S05]  /*0610*/  BSYNC.RECONVERGENT B2 ;  /* 0x0000000000027941 */ /* 0x000fea0003800200 */
.L_x_49:
        /* <DEDUP_REMOVED lines=21> */
[--C-:B------:R-:W-:Y:S01]  /*0770*/  @P1 IMAD.MOV.U32 R0, RZ, RZ, R24.reuse ;  /* 0x000000ffff001224 */ /* 0x100fe200078e0018 */
[----:B------:R-:W-:Y:S01]  /*0780*/  @P0 MOV R0, R25 ;  /* 0x0000001900000202 */ /* 0x000fe20000000f00 */
[----:B------:R-:W-:-:S02]  /*0790*/  @P0 IMAD.MOV.U32 R7, RZ, RZ, R24 ;  /* 0x000000ffff070224 */ /* 0x000fc400078e0018 */
[----:B------:R-:W-:Y:S02]  /*07a0*/  @P3 IMAD.MOV.U32 R7, RZ, RZ, R25 ;  /* 0x000000ffff073224 */ /* 0x000fe400078e0019 */
[--C-:B------:R-:W-:Y:S02]  /*07b0*/  @P3 IMAD.MOV.U32 R0, RZ, RZ, R21.reuse ;  /* 0x000000ffff003224 */ /* 0x100fe400078e0015 */
[----:B------:R-:W-:Y:S01]  /*07c0*/  @P5 IMAD.MOV.U32 R7, RZ, RZ, R21 ;  /* 0x000000ffff075224 */ /* 0x000fe200078e0015 */
[----:B------:R-:W-:Y:S01]  /*07d0*/  @P4 MOV R7, R19 ;  /* 0x0000001300074202 */ /* 0x000fe20000000f00 */
[----:B------:R-:W-:Y:S01]  /*07e0*/  @P5 IMAD.MOV.U32 R0, RZ, RZ, R19 ;  /* 0x000000ffff005224 */ /* 0x000fe200078e0013 */
[----:B------:R-:W-:Y:S06]  /*07f0*/  @!P6 BRA `(.L_x_52) ;  /* 0x00000000002ce947 */ /* 0x000fec0003800000 */
[----:B------:R-:W-:Y:S01]  /*0800*/  @P2 IMAD.MOV.U32 R8, RZ, RZ, R17 ;  /* 0x000000ffff082224 */ /* 0x000fe200078e0011 */
[----:B------:R-:W-:Y:S01]  /*0810*/  LOP3.LUT R6, R6, 0x1f, RZ, 0xc0, !PT ;  /* 0x0000001f06067812 */ /* 0x000fe200078ec0ff */
[----:B------:R-:W-:Y:S02]  /*0820*/  @P1 IMAD.MOV.U32 R8, RZ, RZ, R22 ;  /* 0x000000ffff081224 */ /* 0x000fe400078e0016 */
[----:B------:R-:W-:Y:S01]  /*0830*/  @P0 IMAD.MOV.U32 R8, RZ, RZ, R23 ;  /* 0x000000ffff080224 */ /* 0x000fe200078e0017 */
[----:B------:R-:W-:Y:S01]  /*0840*/  ISETP.EQ.AND P0, PT, R9, 0x8, PT ;  /* 0x000000080900780c */ /* 0x000fe20003f02270 */
[----:B------:R-:W-:Y:S01]  /*0850*/  @P3 IMAD.MOV.U32 R8, RZ, RZ, R24 ;  /* 0x000000ffff083224 */ /* 0x000fe200078e0018 */
[----:B------:R-:W-:Y:S01]  /*0860*/  @P5 MOV R8, R25 ;  /* 0x0000001900085202 */ /* 0x000fe20000000f00 */
[----:B------:R-:W-:Y:S01]  /*0870*/  @P4 IMAD.MOV.U32 R8, RZ, RZ, R21 ;  /* 0x000000ffff084224 */ /* 0x000fe200078e0015 */
[----:B------:R-:W-:-:S09]  /*0880*/  SHF.L.W.U32.HI R0, R7, R6, R0 ;  /* 0x0000000607007219 */ /* 0x000fd20000010e00 */
[----:B------:R-:W-:-:S05]  /*0890*/  @P0 IMAD.MOV.U32 R8, RZ, RZ, R19 ;  /* 0x000000ffff080224 */ /* 0x000fca00078e0013 */
[----:B------:R-:W-:-:S07]  /*08a0*/  SHF.L.W.U32.HI R7, R8, R6, R7 ;  /* 0x0000000608077219 */ /* 0x000fce0000010e07 */
.L_x_52:
[----:B------:R-:W-:Y:S05]  /*08b0*/  BSYNC.RECONVERGENT B2 ;  /* 0x0000000000027941 */ /* 0x000fea0003800200 */
.L_x_51:
[C-C-:B------:R-:W-:Y:S01]  /*08c0*/  SHF.L.W.U32.HI R19, R7.reuse, 0x2, R0.reuse ;  /* 0x0000000207137819 */ /* 0x140fe20000010e00 */
[----:B------:R-:W-:Y:S01]  /*08d0*/  IMAD.SHL.U32 R7, R7, 0x4, RZ ;  /* 0x0000000407077824 */ /* 0x000fe200078e00ff */
[----:B------:R-:W-:Y:S01]  /*08e0*/  UMOV UR6, 0x54442d19 ;  /* 0x54442d1900067882 */ /* 0x000fe20000000000 */
[----:B------:R-:W-:Y:S01]  /*08f0*/  UMOV UR7, 0x3bf921fb ;  /* 0x3bf921fb00077882 */ /* 0x000fe20000000000 */
[----:B------:R-:W-:Y:S02]  /*0900*/  SHF.R.S32.HI R8, RZ, 0x1f, R19 ;  /* 0x0000001fff087819 */ /* 0x000fe40000011413 */
[----:B------:R-:W-:Y:S02]  /*0910*/  SHF.R.U32.HI R0, RZ, 0x1e, R0 ;  /* 0x0000001eff007819 */ /* 0x000fe40000011600 */
[C---:B------:R-:W-:Y:S02]  /*0920*/  LOP3.LUT R6, R8.reuse, R7, RZ, 0x3c, !PT ;  /* 0x0000000708067212 */ /* 0x040fe400078e3cff */
[----:B------:R-:W-:-:S02]  /*0930*/  LOP3.LUT R7, R8, R19, RZ, 0x3c, !PT ;  /* 0x0000001308077212 */ /* 0x000fc400078e3cff */
[----:B------:R-:W-:Y:S02]  /*0940*/  ISETP.GE.AND P0, PT, R18, RZ, PT ;  /* 0x000000ff1200720c */ /* 0x000fe40003f06270 */
[C---:B------:R-:W-:Y:S02]  /*0950*/  LEA.HI R0, R19.reuse, R0, RZ, 0x1 ;  /* 0x0000000013007211 */ /* 0x040fe400078f08ff */
[----:B------:R-:W0:Y:S01]  /*0960*/  I2F.F64.S64 R6, R6 ;  /* 0x0000000600067312 */ /* 0x000e220000301c00 */
[----:B------:R-:W-:Y:S02]  /*0970*/  LOP3.LUT R20, R19, R18, RZ, 0x3c, !PT ;  /* 0x0000001213147212 */ /* 0x000fe400078e3cff */
[----:B------:R-:W-:Y:S02]  /*0980*/  IMAD.MOV R19, RZ, RZ, -R0 ;  /* 0x000000ffff137224 */ /* 0x000fe400078e0a00 */
[----:B------:R-:W-:-:S04]  /*0990*/  ISETP.GE.AND P1, PT, R20, RZ, PT ;  /* 0x000000ff1400720c */ /* 0x000fc80003f26270 */
[----:B------:R-:W-:Y:S01]  /*09a0*/  @!P0 MOV R0, R19 ;  /* 0x0000001300008202 */ /* 0x000fe20000000f00 */
[----:B0-----:R-:W-:-:S10]  /*09b0*/  DMUL R8, R6, UR6 ;  /* 0x0000000606087c28 */ /* 0x001fd40008000000 */
[----:B------:R-:W0:Y:S02]  /*09c0*/  F2F.F32.F64 R8, R8 ;  /* 0x0000000800087310 */ /* 0x000e240000301000 */
[----:B0-----:R-:W-:-:S07]  /*09d0*/  FSEL R6, -R8, R8, !P1 ;  /* 0x0000000808067208 */ /* 0x001fce0004800100 */
.L_x_48:
[----:B------:R-:W-:Y:S05]  /*09e0*/  BSYNC.RECONVERGENT B1 ;  /* 0x0000000000017941 */ /* 0x000fea0003800200 */
.L_x_47:
[----:B------:R-:W-:Y:S02]  /*09f0*/  IMAD.MOV.U32 R26, RZ, RZ, 0x37cbac00 ;  /* 0x37cbac00ff1a7424 */ /* 0x000fe400078e00ff */
[----:B------:R-:W-:Y:S01]  /*0a00*/  FMUL R7, R6, R6 ;  /* 0x0000000606077220 */ /* 0x000fe20000400000 */
[C---:B------:R-:W-:Y:S01]  /*0a10*/  LOP3.LUT R9, R0.reuse, 0x1, RZ, 0xc0, !PT ;  /* 0x0000000100097812 */ /* 0x040fe200078ec0ff */
[----:B------:R-:W-:Y:S01]  /*0a20*/  IMAD.MOV.U32 R27, RZ, RZ, 0x3c0885e4 ;  /* 0x3c0885e4ff1b7424 */ /* 0x000fe200078e00ff */
[----:B------:R-:W-:Y:S01]  /*0a30*/  BSSY.RECONVERGENT B1, `(.L_x_53) ;  /* 0x000006e000017945 */ /* 0x000fe20003800200 */
[----:B------:R-:W-:Y:S01]  /*0a40*/  FFMA R8, R7, R26, -0.0013887860113754868507 ;  /* 0xbab607ed07087423 */ /* 0x000fe2000000001a */
[----:B------:R-:W-:Y:S01]  /*0a50*/  VIADD R0, R0, 0x1 ;  /* 0x0000000100007836 */ /* 0x000fe20000000000 */
[----:B------:R-:W-:Y:S01]  /*0a60*/  ISETP.NE.U32.AND P0, PT, R9, 0x1, PT ;  /* 0x000000010900780c */ /* 0x000fe20003f05070 */
[----:B------:R-:W-:-:S03]  /*0a70*/  IMAD.MOV.U32 R20, RZ, RZ, 0x3e2aaaa8 ;  /* 0x3e2aaaa8ff147424 */ /* 0x000fc600078e00ff */
[----:B------:R-:W-:Y:S02]  /*0a80*/  FSEL R8, R8, -0.00019574658654164522886, P0 ;  /* 0xb94d415308087808 */ /* 0x000fe40000000000 */
[----:B------:R-:W-:Y:S02]  /*0a90*/  FSEL R32, R27, 0.041666727513074874878, !P0 ;  /* 0x3d2aaabb1b207808 */ /* 0x000fe40004000000 */
[----:B------:R-:W-:Y:S02]  /*0aa0*/  LOP3.LUT P1, RZ, R0, 0x2, RZ, 0xc0, !PT ;  /* 0x0000000200ff7812 */ /* 0x000fe4000782c0ff */
[----:B------:R-:W-:Y:S01]  /*0ab0*/  FSEL R0, R6, 1, !P0 ;  /* 0x3f80000006007808 */ /* 0x000fe20004000000 */
[C---:B------:R-:W-:Y:S01]  /*0ac0*/  FFMA R8, R7.reuse, R8, R32 ;  /* 0x0000000807087223 */ /* 0x040fe20000000020 */
[----:B------:R-:W-:Y:S02]  /*0ad0*/  FSEL R9, -R20, -0.4999999701976776123, !P0 ;  /* 0xbeffffff14097808 */ /* 0x000fe40004000100 */
[----:B------:R-:W-:Y:S01]  /*0ae0*/  FSETP.GE.AND P0, PT, |R28|, 105615, PT ;  /* 0x47ce47801c00780b */ /* 0x000fe20003f06200 */
[----:B------:R-:W-:-:S02]  /*0af0*/  FFMA R19, R7, R0, RZ ;  /* 0x0000000007137223 */ /* 0x000fc400000000ff */
[----:B------:R-:W-:-:S04]  /*0b00*/  FFMA R8, R7, R8, R9 ;  /* 0x0000000807087223 */ /* 0x000fc80000000009 */
[----:B------:R-:W-:-:S04]  /*0b10*/  FFMA R19, R19, R8, R0 ;  /* 0x0000000813137223 */ /* 0x000fc80000000000 */
[----:B------:R-:W-:Y:S02]  /*0b20*/  @P1 FADD R19, RZ, -R19 ;  /* 0x80000013ff131221 */ /* 0x000fe40000000000 */
[----:B------:R-:W-:Y:S05]  /*0b30*/  @!P0 BRA `(.L_x_54) ;  /* 0x0000000400748947 */ /* 0x000fea0003800000 */
[----:B------:R-:W-:-:S13]  /*0b40*/  FSETP.NEU.AND P0, PT, |R28|, +INF , PT ;  /* 0x7f8000001c00780b */ /* 0x000fda0003f0d200 */
[----:B------:R-:W-:Y:S01]  /*0b50*/  @!P0 FMUL R30, RZ, -R28 ;  /* 0x8000001cff1e8220 */ /* 0x000fe20000400000 */
[----:B------:R-:W-:Y:S01]  /*0b60*/  @!P0 MOV R29, RZ ;  /* 0x000000ff001d8202 */ /* 0x000fe20000000f00 */
[----:B------:R-:W-:Y:S06]  /*0b70*/  @!P0 BRA `(.L_x_54) ;  /* 0x0000000400648947 */ /* 0x000fec0003800000 */
[----:B------:R-:W-:Y:S01]  /*0b80*/  IMAD.SHL.U32 R0, R18, 0x100, RZ ;  /* 0x0000010012007824 */ /* 0x000fe200078e00ff */
[----:B------:R-:W-:Y:S01]  /*0b90*/  BSSY.RECONVERGENT B2, `(.L_x_55) ;  /* 0x000001b000027945 */ /* 0x000fe20003800200 */
[----:B------:R-:W-:Y:S02]  /*0ba0*/  IMAD.MOV.U32 R29, RZ, RZ, RZ ;  /* 0x000000ffff1d7224 */ /* 0x000fe400078e00ff */
[----:B------:R-:W-:Y:S01]  /*0bb0*/  IMAD.MOV.U32 R33, RZ, RZ, RZ ;  /* 0x000000ffff217224 */ /* 0x000fe200078e00ff */
[----:B------:R-:W-:Y:S01]  /*0bc0*/  LOP3.LUT R35, R0, 0x80000000, RZ, 0xfc, !PT ;  /* 0x8000000000237812 */ /* 0x000fe200078efcff */
[----:B------:R-:W-:-:S07]  /*0bd0*/  IMAD.MOV.U32 R31, RZ, RZ, RZ ;  /* 0x000000ffff1f7224 */ /* 0x000fce00078e00ff */
.L_x_56:
[----:B------:R-:W0:Y:S02]  /*0be0*/  LDC.64 R6, c[0x4][RZ] ;  /* 0x01000000ff067b82 */ /* 0x000e240000000a00 */
[----:B0-----:R-:W-:-:S06]  /*0bf0*/  IMAD.WIDE.U32 R6, R31, 0x4, R6 ;  /* 0x000000041f067825 */ /* 0x001fcc00078e0006 */
[----:B------:R-:W2:Y:S01]  /*0c00*/  LDG.E.CONSTANT R6, desc[UR4][R6.64] ;  /* 0x0000000406067981 */ /* 0x000ea2000c1e9900 */
[C---:B------:R-:W-:Y:S01]  /*0c10*/  SHF.L.U32 R0, R31.reuse, 0x2, RZ ;  /* 0x000000021f007819 */ /* 0x040fe200000006ff */
[----:B------:R-:W-:-:S03]  /*0c20*/  VIADD R31, R31, 0x1 ;  /* 0x000000011f1f7836 */ /* 0x000fc60000000000 */
[C---:B------:R-:W-:Y:S02]  /*0c30*/  ISETP.EQ.AND P0, PT, R0.reuse, RZ, PT ;  /* 0x000000ff0000720c */ /* 0x040fe40003f02270 */
[C---:B------:R-:W-:Y:S02]  /*0c40*/  ISETP.EQ.AND P5, PT, R0.reuse, 0x4, PT ;  /* 0x000000040000780c */ /* 0x040fe40003fa2270 */
[C---:B------:R-:W-:Y:S02]  /*0c50*/  ISETP.EQ.AND P4, PT, R0.reuse, 0x8, PT ;  /* 0x000000080000780c */ /* 0x040fe40003f82270 */
[C---:B------:R-:W-:Y:S02]  /*0c60*/  ISETP.EQ.AND P3, PT, R0.reuse, 0xc, PT ;  /* 0x0000000c0000780c */ /* 0x040fe40003f62270 */
[C---:B------:R-:W-:Y:S02]  /*0c70*/  ISETP.EQ.AND P2, PT, R0.reuse, 0x10, PT ;  /* 0x000000100000780c */ /* 0x040fe40003f42270 */
[----:B------:R-:W-:Y:S01]  /*0c80*/  ISETP.EQ.AND P1, PT, R0, 0x14, PT ;  /* 0x000000140000780c */ /* 0x000fe20003f22270 */
[----:B--2---:R-:W-:-:S03]  /*0c90*/  IMAD.WIDE.U32 R8, R6, R35, RZ ;  /* 0x0000002306087225 */ /* 0x004fc600078e00ff */
[----:B------:R-:W-:-:S04]  /*0ca0*/  IADD3 R0, P6, PT, R8, R29, RZ ;  /* 0x0000001d08007210 */ /* 0x000fc80007fde0ff */
[----:B------:R-:W-:Y:S01]  /*0cb0*/  @P4 MOV R23, R0 ;  /* 0x0000000000174202 */ /* 0x000fe20000000f00 */
[----:B------:R-:W-:Y:S01]  /*0cc0*/  IMAD.X R29, R9, 0x1, R33, P6 ;  /* 0x00000001091d7824 */ /* 0x000fe200030e0621 */
[----:B------:R-:W-:Y:S01]  /*0cd0*/  ISETP.NE.AND P6, PT, R31, 0x6, PT ;  /* 0x000000061f00780c */ /* 0x000fe20003fc5270 */
[--C-:B------:R-:W-:Y:S02]  /*0ce0*/  @P0 IMAD.MOV.U32 R17, RZ, RZ, R0.reuse ;  /* 0x000000ffff110224 */ /* 0x100fe400078e0000 */
[--C-:B------:R-:W-:Y:S02]  /*0cf0*/  @P5 IMAD.MOV.U32 R22, RZ, RZ, R0.reuse ;  /* 0x000000ffff165224 */ /* 0x100fe400078e0000 */
[--C-:B------:R-:W-:Y:S02]  /*0d00*/  @P3 IMAD.MOV.U32 R24, RZ, RZ, R0.reuse ;  /* 0x000000ffff183224 */ /* 0x100fe400078e0000 */
[--C-:B------:R-:W-:Y:S02]  /*0d10*/  @P2 IMAD.MOV.U32 R25, RZ, RZ, R0.reuse ;  /* 0x000000ffff192224 */ /* 0x100fe400078e0000 */
[----:B------:R-:W-:-:S04]  /*0d20*/  @P1 IMAD.MOV.U32 R21, RZ, RZ, R0 ;  /* 0x000000ffff151224 */ /* 0x000fc800078e0000 */
[----:B------:R-:W-:Y:S05]  /*0d30*/  @P6 BRA `(.L_x_56) ;  /* 0xfffffffc00a86947 */ /* 0x000fea000383ffff */
[----:B------:R-:W-:Y:S05]  /*0d40*/  BSYNC.RECONVERGENT B2 ;  /* 0x0000000000027941 */ /* 0x000fea0003800200 */
.L_x_55:
[----:B------:R-:W-:Y:S01]  /*0d50*/  SHF.R.U32.HI R8, RZ, 0x17, R18 ;  /* 0x00000017ff087819 */ /* 0x000fe20000011612 */
[----:B------:R-:W-:Y:S03]  /*0d60*/  BSSY.RECONVERGENT B2, `(.L_x_57) ;  /* 0x0000028000027945 */ /* 0x000fe60003800200 */
[C---:B------:R-:W-:Y:S02]  /*0d70*/  LOP3.LUT R0, R8.reuse, 0xe0, RZ, 0xc0, !PT ;  /* 0x000000e008007812 */ /* 0x040fe400078ec0ff */
[----:B------:R-:W-:-:S03]  /*0d80*/  LOP3.LUT P6, RZ, R8, 0x1f, RZ, 0xc0, !PT ;  /* 0x0000001f08ff7812 */ /* 0x000fc600078cc0ff */
[----:B------:R-:W-:-:S05]  /*0d90*/  VIADD R0, R0, 0xffffff80 ;  /* 0xffffff8000007836 */ /* 0x000fca0000000000 */
[----:B------:R-:W-:-:S04]  /*0da0*/  SHF.R.U32.HI R0, RZ, 0x5, R0 ;  /* 0x00000005ff007819 */ /* 0x000fc80000011600 */
[----:B------:R-:W-:-:S04]  /*0db0*/  LEA R9, -R0, RZ, 0x2 ;  /* 0x000000ff00097211 */ /* 0x000fc800078e11ff */
        /* <DEDUP_REMOVED lines=16> */
[----:B------:R-:W-:Y:S01]  /*0ec0*/  @P0 IMAD.MOV.U32 R0, RZ, RZ, R25 ;  /* 0x000000ffff000224 */ /* 0x000fe200078e0019 */
[----:B------:R-:W-:Y:S01]  /*0ed0*/  @P3 MOV R6, R25 ;  /* 0x0000001900063202 */ /* 0x000fe20000000f00 */
[--C-:B------:R-:W-:Y:S02]  /*0ee0*/  @P3 IMAD.MOV.U32 R0, RZ, RZ, R21.reuse ;  /* 0x000000ffff003224 */ /* 0x100fe400078e0015 */
[----:B------:R-:W-:Y:S02]  /*0ef0*/  @P4 IMAD.MOV.U32 R6, RZ, RZ, R21 ;  /* 0x000000ffff064224 */ /* 0x000fe400078e0015 */
[--C-:B------:R-:W-:Y:S02]  /*0f00*/  @P4 IMAD.MOV.U32 R0, RZ, RZ, R29.reuse ;  /* 0x000000ffff004224 */ /* 0x100fe400078e001d */
[----:B------:R-:W-:Y:S01]  /*0f10*/  @P5 IMAD.MOV.U32 R6, RZ, RZ, R29 ;  /* 0x000000ffff065224 */ /* 0x000fe200078e001d */
[----:B------:R-:W-:Y:S06]  /*0f20*/  @!P6 BRA `(.L_x_58) ;  /* 0x00000000002ce947 */ /* 0x000fec0003800000 */
[----:B------:R-:W-:Y:S01]  /*0f30*/  @P2 MOV R7, R17 ;  /* 0x0000001100072202 */ /* 0x000fe20000000f00 */
[----:B------:R-:W-:Y:S02]  /*0f40*/  @P1 IMAD.MOV.U32 R7, RZ, RZ, R22 ;  /* 0x000000ffff071224 */ /* 0x000fe400078e0016 */
[----:B------:R-:W-:Y:S01]  /*0f50*/  @P0 IMAD.MOV.U32 R7, RZ, RZ, R23 ;  /* 0x000000ffff070224 */ /* 0x000fe200078e0017 */
[----:B------:R-:W-:Y:S01]  /*0f60*/  ISETP.EQ.AND P0, PT, R9, 0x8, PT ;  /* 0x000000080900780c */ /* 0x000fe20003f02270 */
[----:B------:R-:W-:Y:S01]  /*0f70*/  @P3 IMAD.MOV.U32 R7, RZ, RZ, R24 ;  /* 0x000000ffff073224 */ /* 0x000fe200078e0018 */
[----:B------:R-:W-:Y:S01]  /*0f80*/  LOP3.LUT R9, R8, 0x1f, RZ, 0xc0, !PT ;  /* 0x0000001f08097812 */ /* 0x000fe200078ec0ff */
[----:B------:R-:W-:Y:S01]  /*0f90*/  @P4 IMAD.MOV.U32 R7, RZ, RZ, R25 ;  /* 0x000000ffff074224 */ /* 0x000fe200078e0019 */
[----:B------:R-:W-:Y:S02]  /*0fa0*/  @P5 MOV R7, R21 ;  /* 0x0000001500075202 */ /* 0x000fe40000000f00 */
[----:B------:R-:W-:-:S07]  /*0fb0*/  SHF.L.W.U32.HI R0, R6, R9, R0 ;  /* 0x0000000906007219 */ /* 0x000fce0000010e00 */
[----:B------:R-:W-:-:S05]  /*0fc0*/  @P0 IMAD.MOV.U32 R7, RZ, RZ, R29 ;  /* 0x000000ffff070224 */ /* 0x000fca00078e001d */
[----:B------:R-:W-:-:S07]  /*0fd0*/  SHF.L.W.U32.HI R6, R7, R9, R6 ;  /* 0x0000000907067219 */ /* 0x000fce0000010e06 */
.L_x_58:
[----:B------:R-:W-:Y:S05]  /*0fe0*/  BSYNC.RECONVERGENT B2 ;  /* 0x0000000000027941 */ /* 0x000fea0003800200 */
.L_x_57:
        /* <DEDUP_REMOVED lines=12> */
[----:B------:R-:W-:-:S03]  /*10b0*/  ISETP.GE.AND P0, PT, R18, RZ, PT ;  /* 0x000000ff1200720c */ /* 0x000fc60003f06270 */
[----:B------:R-:W-:-:S04]  /*10c0*/  IMAD.MOV R0, RZ, RZ, -R29 ;  /* 0x000000ffff007224 */ /* 0x000fc800078e0a1d */
[----:B------:R-:W-:Y:S01]  /*10d0*/  @!P1 IMAD.MOV.U32 R29, RZ, RZ, R0 ;  /* 0x000000ffff1d9224 */ /* 0x000fe200078e0000 */
[----:B0-----:R-:W-:-:S10]  /*10e0*/  DMUL R8, R6, UR6 ;  /* 0x0000000606087c28 */ /* 0x001fd40008000000 */
[----:B------:R-:W0:Y:S02]  /*10f0*/  F2F.F32.F64 R8, R8 ;  /* 0x0000000800087310 */ /* 0x000e240000301000 */
[----:B0-----:R-:W-:-:S07]  /*1100*/  FSEL R30, -R8, R8, !P0 ;  /* 0x00000008081e7208 */ /* 0x001fce0004000100 */
.L_x_54:
[----:B------:R-:W-:Y:S05]  /*1110*/  BSYNC.RECONVERGENT B1 ;  /* 0x0000000000017941 */ /* 0x000fea0003800200 */
.L_x_53:
[----:B------:R-:W-:Y:S01]  /*1120*/  FMUL R7, R30, R30 ;  /* 0x0000001e1e077220 */ /* 0x000fe20000400000 */
[C---:B------:R-:W-:Y:S01]  /*1130*/  LOP3.LUT R0, R29.reuse, 0x1, RZ, 0xc0, !PT ;  /* 0x000000011d007812 */ /* 0x040fe200078ec0ff */
[----:B------:R-:W-:Y:S01]  /*1140*/  UMOV UR6, 0x0 ;  /* 0x0000000000067882 */ /* 0x000fe20000000000 */
[----:B------:R-:W-:Y:S01]  /*1150*/  LOP3.LUT P1, RZ, R29, 0x2, RZ, 0xc0, !PT ;  /* 0x000000021dff7812 */ /* 0x000fe2000782c0ff */
[----:B------:R-:W-:Y:S01]  /*1160*/  FFMA R26, R7, R26, -0.0013887860113754868507 ;  /* 0xbab607ed071a7423 */ /* 0x000fe2000000001a */
[----:B------:R-:W-:Y:S01]  /*1170*/  ISETP.NE.U32.AND P0, PT, R0, 0x1, PT ;  /* 0x000000010000780c */ /* 0x000fe20003f05070 */
[----:B------:R-:W-:Y:S01]  /*1180*/  IMAD.MOV.U32 R29, RZ, RZ, 0x3ee4f8b5 ;  /* 0x3ee4f8b5ff1d7424 */ /* 0x000fe200078e00ff */
[----:B------:R-:W-:Y:S01]  /*1190*/  MOV R28, 0x80000000 ;  /* 0x80000000001c7802 */ /* 0x000fe20000000f00 */
[----:B------:R-:W-:Y:S01]  /*11a0*/  UMOV UR7, 0x3fe00000 ;  /* 0x3fe0000000077882 */ /* 0x000fe20000000000 */
[----:B------:R-:W-:Y:S02]  /*11b0*/  FSEL R6, R27, 0.041666727513074874878, P0 ;  /* 0x3d2aaabb1b067808 */ /* 0x000fe40000000000 */
[----:B------:R-:W-:-:S02]  /*11c0*/  FSEL R26, R26, -0.00019574658654164522886, !P0 ;  /* 0xb94d41531a1a7808 */ /* 0x000fc40004000000 */
[----:B------:R-:W-:Y:S02]  /*11d0*/  FSEL R0, R30, 1, P0 ;  /* 0x3f8000001e007808 */ /* 0x000fe40000000000 */
[----:B------:R-:W-:Y:S01]  /*11e0*/  FSEL R27, -R20, -0.4999999701976776123, P0 ;  /* 0xbeffffff141b7808 */ /* 0x000fe20000000100 */
[C---:B------:R-:W-:Y:S02]  /*11f0*/  FFMA R6, R7.reuse, R26, R6 ;  /* 0x0000001a07067223 */ /* 0x040fe40000000006 */
[C---:B------:R-:W-:Y:S02]  /*1200*/  FFMA R9, R7.reuse, R0, RZ ;  /* 0x0000000007097223 */ /* 0x040fe400000000ff */
[----:B------:R-:W-:Y:S02]  /*1210*/  FFMA R27, R7, R6, R27 ;  /* 0x00000006071b7223 */ /* 0x000fe4000000001b */
[----:B-----5:R-:W0:Y:S02]  /*1220*/  F2F.F64.F32 R6, R14 ;  /* 0x0000000e00067310 */ /* 0x020e240000201800 */
[----:B------:R-:W-:-:S04]  /*1230*/  FFMA R0, R9, R27, R0 ;  /* 0x0000001b09007223 */ /* 0x000fc80000000000 */
[----:B------:R-:W-:Y:S02]  /*1240*/  @P1 FADD R0, RZ, -R0 ;  /* 0x80000000ff001221 */ /* 0x000fe40000000000 */
[----:B------:R-:W1:Y:S02]  /*1250*/  F2F.F64.F32 R8, R12 ;  /* 0x0000000c00087310 */ /* 0x000e640000201800 */
[----:B------:R-:W-:-:S04]  /*1260*/  FMUL R18, R16, R0 ;  /* 0x0000000010127220 */ /* 0x000fc80000400000 */
[CC--:B------:R-:W-:Y:S01]  /*1270*/  FFMA R18, R15.reuse, R19.reuse, R18 ;  /* 0x000000130f127223 */ /* 0x0c0fe20000000012 */
[----:B------:R-:W-:Y:S01]  /*1280*/  FMUL R15, R15, R0 ;  /* 0x000000000f0f7220 */ /* 0x000fe20000400000 */
[--C-:B0-----:R-:W-:Y:S02]  /*1290*/  DFMA R6, R6, UR6, R28.reuse ;  /* 0x0000000606067c2b */ /* 0x101fe4000800001c */
[----:B------:R-:W0:Y:S01]  /*12a0*/  F2F.F64.F32 R26, |R18| ;  /* 0x40000012001a7310 */ /* 0x000e220000201800 */
[----:B------:R-:W-:Y:S01]  /*12b0*/  FFMA R15, R16, R19, -R15 ;  /* 0x00000013100f7223 */ /* 0x000fe2000000080f */
[----:B-1----:R-:W-:-:S06]  /*12c0*/  DFMA R8, R8, UR6, R28 ;  /* 0x0000000608087c2b */ /* 0x002fcc000800001c */
[----:B------:R-:W1:Y:S02]  /*12d0*/  F2F.F64.F32 R14, |R15| ;  /* 0x4000000f000e7310 */ /* 0x000e640000201800 */
[----:B0-----:R-:W-:-:S06]  /*12e0*/  DSETP.GT.AND P0, PT, R8, R26, PT ;  /* 0x0000001a0800722a */ /* 0x001fcc0003f04000 */
[----:B-1----:R-:W-:-:S14]  /*12f0*/  DSETP.GT.AND P0, PT, R6, R14, P0 ;  /* 0x0000000e0600722a */ /* 0x002fdc0000704000 */
[----:B------:R-:W-:Y:S05]  /*1300*/  @P0 BRA `(.L_x_59) ;  /* 0x0000000000180947 */ /* 0x000fea0003800000 */
.L_x_46:
[----:B------:R-:W-:Y:S05]  /*1310*/  BSYNC.RECONVERGENT B0 ;  /* 0x0000000000007941 */ /* 0x000fea0003800200 */
.L_x_45:
[----:B------:R-:W0:Y:S01]  /*1320*/  LDCU UR6, c[0x0][0x384] ;  /* 0x00007080ff0677ac */ /* 0x000e220008000800 */
[----:B------:R-:W-:-:S05]  /*1330*/  VIADD R13, R13, 0x1 ;  /* 0x000000010d0d7836 */ /* 0x000fca0000000000 */
[----:B0-----:R-:W-:-:S13]  /*1340*/  ISETP.NE.AND P0, PT, R13, UR6, PT ;  /* 0x000000060d007c0c */ /* 0x001fda000bf05270 */
[----:B------:R-:W-:Y:S05]  /*1350*/  @P0 BRA `(.L_x_60) ;  /* 0xffffffec008c0947 */ /* 0x000fea000383ffff */
[----:B------:R-:W-:Y:S05]  /*1360*/  EXIT ;  /* 0x000000000000794d */ /* 0x000fea0003800000 */
.L_x_59:
[----:B------:R-:W-:Y:S01]  /*1370*/  STG.E desc[UR4][R2.64], R13 ;  /* 0x0000000d02007986 */ /* 0x000fe2000c101904 */
[----:B------:R-:W-:Y:S05]  /*1380*/  EXIT ;  /* 0x000000000000794d */ /* 0x000fea0003800000 */
.L_x_61:
        /* <DEDUP_REMOVED lines=15> */
.L_x_162:


//--------------------- .text._Z27roiaware_avgpool3d_backwardiiiiiiPKiPKfPf --------------------------
	.section	.text._Z27roiaware_avgpool3d_backwardiiiiiiPKiPKfPf,"ax",@progbits
	.align	128
        .global         _Z27roiaware_avgpool3d_backwardiiiiiiPKiPKfPf
        .type           _Z27roiaware_avgpool3d_backwardiiiiiiPKiPKfPf,@function
        .size           _Z27roiaware_avgpool3d_backwardiiiiiiPKiPKfPf,(.L_x_157 - _Z27roiaware_avgpool3d_backwardiiiiiiPKiPKfPf)
        .other          _Z27roiaware_avgpool3d_backwardiiiiiiPKiPKfPf,@"STO_CUDA_ENTRY STV_DEFAULT"
_Z27roiaware_avgpool3d_backwardiiiiiiPKiPKfPf:
.text._Z27roiaware_avgpool3d_backwardiiiiiiPKiPKfPf:
[----:B------:R-:W-:Y:S08]  /*0000*/  LDC R1, c[0x0][0x37c] ;  /* 0x0000df00ff017b82 */ /* 0x000ff00000000800 */
[----:B------:R-:W0:Y:S01]  /*0010*/  LDC R0, c[0x0][0x390] ;  /* 0x0000e400ff007b82 */ /* 0x000e220000000800 */
[----:B------:R-:W0:Y:S01]  /*0020*/  LDCU UR7, c[0x0][0x38c] ;  /* 0x00007180ff0777ac */ /* 0x000e220008000800 */
[----:B------:R-:W1:Y:S01]  /*0030*/  S2R R8, SR_TID.X ;  /* 0x0000000000087919 */ /* 0x000e620000002100 */
[----:B------:R-:W2:Y:S05]  /*0040*/  LDCU UR5, c[0x0][0x388] ;  /* 0x00007100ff0577ac */ /* 0x000eaa0008000800 */
[----:B------:R-:W1:Y:S08]  /*0050*/  S2UR UR4, SR_CTAID.X ;  /* 0x00000000000479c3 */ /* 0x000e700000002500 */
[----:B------:R-:W1:Y:S01]  /*0060*/  LDC R3, c[0x0][0x360] ;  /* 0x0000d800ff037b82 */ /* 0x000e620000000800 */
[----:B0-----:R-:W-:-:S07]  /*0070*/  IMAD R2, R0, UR7, RZ ;  /* 0x0000000700027c24 */ /* 0x001fce000f8e02ff */
[----:B------:R-:W0:Y:S01]  /*0080*/  S2UR UR6, SR_CTAID.Y ;  /* 0x00000000000679c3 */ /* 0x000e220000002600 */
[-C--:B------:R-:W-:Y:S02]  /*0090*/  IABS R12, R2.reuse ;  /* 0x00000002000c7213 */ /* 0x080fe40000000000 */
[----:B------:R-:W-:Y:S02]  /*00a0*/  IABS R9, R2 ;  /* 0x0000000200097213 */ /* 0x000fe40000000000 */
[----:B------:R-:W3:Y:S01]  /*00b0*/  I2F.RP R6, R12 ;  /* 0x0000000c00067306 */ /* 0x000ee20000209400 */
[----:B-1----:R-:W-:Y:S02]  /*00c0*/  IMAD R3, R3, UR4, R8 ;  /* 0x0000000403037c24 */ /* 0x002fe4000f8e0208 */
[----:B------:R-:W1:Y:S03]  /*00d0*/  S2UR UR4, SR_CTAID.Z ;  /* 0x00000000000479c3 */ /* 0x000e660000002700 */
[----:B------:R-:W-:-:S02]  /*00e0*/  IABS R8, R3 ;  /* 0x0000000300087213 */ /* 0x000fc40000000000 */
[----:B---3--:R-:W3:Y:S02]  /*00f0*/  MUFU.RCP R6, R6 ;  /* 0x0000000600067308 */ /* 0x008ee40000001000 */
[----:B---3--:R-:W-:-:S06]  /*0100*/  VIADD R4, R6, 0xffffffe ;  /* 0x0ffffffe06047836 */ /* 0x008fcc0000000000 */
[----:B------:R3:W4:Y:S02]  /*0110*/  F2I.FTZ.U32.TRUNC.NTZ R5, R4 ;  /* 0x0000000400057305 */ /* 0x000724000021f000 */
[----:B---3--:R-:W-:Y:S02]  /*0120*/  IMAD.MOV.U32 R4, RZ, RZ, RZ ;  /* 0x000000ffff047224 */ /* 0x008fe400078e00ff */
[----:B----4-:R-:W-:-:S04]  /*0130*/  IMAD.MOV R7, RZ, RZ, -R5 ;  /* 0x000000ffff077224 */ /* 0x010fc800078e0a05 */
[----:B------:R-:W-:-:S04]  /*0140*/  IMAD R7, R7, R12, RZ ;  /* 0x0000000c07077224 */ /* 0x000fc800078e02ff */
[----:B------:R-:W-:Y:S01]  /*0150*/  IMAD.HI.U32 R6, R5, R7, R4 ;  /* 0x0000000705067227 */ /* 0x000fe200078e0004 */
[----:B------:R-:W-:-:S03]  /*0160*/  IABS R4, R0 ;  /* 0x0000000000047213 */ /* 0x000fc60000000000 */
[----:B------:R-:W-:Y:S01]  /*0170*/  IMAD.MOV.U32 R5, RZ, RZ, R8 ;  /* 0x000000ffff057224 */ /* 0x000fe200078e0008 */
[----:B------:R-:W3:Y:S01]  /*0180*/  I2F.RP R10, R4 ;  /* 0x00000004000a7306 */ /* 0x000ee20000209400 */
[----:B------:R-:W-:Y:S02]  /*0190*/  IMAD.MOV R7, RZ, RZ, -R9 ;  /* 0x000000ffff077224 */ /* 0x000fe400078e0a09 */
[----:B------:R-:W-:-:S04]  /*01a0*/  IMAD.HI.U32 R6, R6, R5, RZ ;  /* 0x0000000506067227 */ /* 0x000fc800078e00ff */
[----:B------:R-:W-:-:S05]  /*01b0*/  IMAD R7, R6, R7, R5 ;  /* 0x0000000706077224 */ /* 0x000fca00078e0205 */
[----:B------:R-:W-:Y:S01]  /*01c0*/  ISETP.GT.U32.AND P2, PT, R12, R7, PT ;  /* 0x000000070c00720c */ /* 0x000fe20003f44070 */
[----:B---3--:R-:W3:-:S12]  /*01d0*/  MUFU.RCP R10, R10 ;  /* 0x0000000a000a7308 */ /* 0x008ed80000001000 */
[----:B------:R-:W-:Y:S02]  /*01e0*/  @!P2 IMAD.IADD R7, R7, 0x1, -R12 ;  /* 0x000000010707a824 */ /* 0x000fe400078e0a0c */
[----:B------:R-:W-:Y:S01]  /*01f0*/  @!P2 VIADD R6, R6, 0x1 ;  /* 0x000000010606a836 */ /* 0x000fe20000000000 */
[----:B------:R-:W-:Y:S02]  /*0200*/  ISETP.NE.AND P2, PT, R2, RZ, PT ;  /* 0x000000ff0200720c */ /* 0x000fe40003f45270 */
[----:B------:R-:W-:Y:S02]  /*0210*/  ISETP.GE.U32.AND P0, PT, R7, R12, PT ;  /* 0x0000000c0700720c */ /* 0x000fe40003f06070 */
[----:B------:R-:W-:Y:S01]  /*0220*/  LOP3.LUT R7, R3, R2, RZ, 0x3c, !PT ;  /* 0x0000000203077212 */ /* 0x000fe200078e3cff */
[----:B---3--:R-:W-:-:S03]  /*0230*/  VIADD R8, R10, 0xffffffe ;  /* 0x0ffffffe0a087836 */ /* 0x008fc60000000000 */
[----:B------:R-:W-:Y:S01]  /*0240*/  ISETP.GE.AND P1, PT, R7, RZ, PT ;  /* 0x000000ff0700720c */ /* 0x000fe20003f26270 */
[----:B------:R3:W4:Y:S06]  /*0250*/  F2I.FTZ.U32.TRUNC.NTZ R9, R8 ;  /* 0x0000000800097305 */ /* 0x00072c000021f000 */
[----:B------:R-:W-:Y:S02]  /*0260*/  @P0 VIADD R6, R6, 0x1 ;  /* 0x0000000106060836 */ /* 0x000fe40000000000 */
[----:B---3--:R-:W-:-:S04]  /*0270*/  IMAD.MOV.U32 R8, RZ, RZ, RZ ;  /* 0x000000ffff087224 */ /* 0x008fc800078e00ff */
[----:B------:R-:W-:Y:S01]  /*0280*/  @!P1 IMAD.MOV R6, RZ, RZ, -R6 ;  /* 0x000000ffff069224 */ /* 0x000fe200078e0a06 */
[----:B------:R-:W-:Y:S01]  /*0290*/  @!P2 LOP3.LUT R6, RZ, R2, RZ, 0x33, !PT ;  /* 0x00000002ff06a212 */ /* 0x000fe200078e33ff */
[----:B----4-:R-:W-:-:S04]  /*02a0*/  IMAD.MOV R11, RZ, RZ, -R9 ;  /* 0x000000ffff0b7224 */ /* 0x010fc800078e0a09 */
[----:B------:R-:W-:Y:S02]  /*02b0*/  IMAD.MOV R7, RZ, RZ, -R6 ;  /* 0x000000ffff077224 */ /* 0x000fe400078e0a06 */
[----:B------:R-:W-:Y:S02]  /*02c0*/  IMAD R11, R11, R4, RZ ;  /* 0x000000040b0b7224 */ /* 0x000fe400078e02ff */
[----:B------:R-:W-:Y:S02]  /*02d0*/  IMAD R7, R2, R7, R3 ;  /* 0x0000000702077224 */ /* 0x000fe400078e0203 */
[----:B------:R-:W-:-:S03]  /*02e0*/  IMAD.HI.U32 R8, R9, R11, R8 ;  /* 0x0000000b09087227 */ /* 0x000fc600078e0008 */
[----:B------:R-:W-:Y:S02]  /*02f0*/  IABS R13, R7 ;  /* 0x00000007000d7213 */ /* 0x000fe40000000000 */
[----:B------:R-:W-:-:S03]  /*0300*/  LOP3.LUT R7, R7, R0, RZ, 0x3c, !PT ;  /* 0x0000000007077212 */ /* 0x000fc600078e3cff */
[----:B------:R-:W-:Y:S01]  /*0310*/  IMAD.HI.U32 R9, R8, R13, RZ ;  /* 0x0000000d08097227 */ /* 0x000fe200078e00ff */
[----:B------:R-:W-:-:S03]  /*0320*/  ISETP.GE.AND P1, PT, R7, RZ, PT ;  /* 0x000000ff0700720c */ /* 0x000fc60003f26270 */
[----:B------:R-:W-:-:S04]  /*0330*/  IMAD.MOV R10, RZ, RZ, -R9 ;  /* 0x000000ffff0a7224 */ /* 0x000fc800078e0a09 */
[C---:B------:R-:W-:Y:S02]  /*0340*/  IMAD R13, R4.reuse, R10, R13 ;  /* 0x0000000a040d7224 */ /* 0x040fe400078e020d */
[----:B------:R-:W0:Y:S03]  /*0350*/  LDC.64 R10, c[0x0][0x380] ;  /* 0x0000e000ff0a7b82 */ /* 0x000e260000000a00 */
[----:B------:R-:W-:-:S13]  /*0360*/  ISETP.GT.U32.AND P2, PT, R4, R13, PT ;  /* 0x0000000d0400720c */ /* 0x000fda0003f44070 */
[----:B------:R-:W-:Y:S02]  /*0370*/  @!P2 IMAD.IADD R13, R13, 0x1, -R4 ;  /* 0x000000010d0da824 */ /* 0x000fe400078e0a04 */
[----:B------:R-:W-:Y:S01]  /*0380*/  @!P2 VIADD R9, R9, 0x1 ;  /* 0x000000010909a836 */ /* 0x000fe20000000000 */
[----:B------:R-:W-:Y:S02]  /*0390*/  ISETP.NE.AND P2, PT, R0, RZ, PT ;  /* 0x000000ff0000720c */ /* 0x000fe40003f45270 */
[----:B------:R-:W-:-:S13]  /*03a0*/  ISETP.GE.U32.AND P0, PT, R13, R4, PT ;  /* 0x000000040d00720c */ /* 0x000fda0003f06070 */
[----:B------:R-:W-:Y:S01]  /*03b0*/  @P0 VIADD R9, R9, 0x1 ;  /* 0x0000000109090836 */ /* 0x000fe20000000000 */
[----:B0-----:R-:W-:-:S03]  /*03c0*/  ISETP.LE.AND P0, PT, R11, UR6, PT ;  /* 0x000000060b007c0c */ /* 0x001fc6000bf03270 */
[----:B------:R-:W-:Y:S01]  /*03d0*/  @!P1 IMAD.MOV R9, RZ, RZ, -R9 ;  /* 0x000000ffff099224 */ /* 0x000fe200078e0a09 */
[----:B-1----:R-:W-:Y:S02]  /*03e0*/  ISETP.LE.OR P0, PT, R10, UR4, P0 ;  /* 0x000000040a007c0c */ /* 0x002fe40008703670 */
[----:B------:R-:W-:Y:S02]  /*03f0*/  LOP3.LUT R10, RZ, R0, RZ, 0x33, !PT ;  /* 0x00000000ff0a7212 */ /* 0x000fe400078e33ff */
[----:B--2---:R-:W-:Y:S02]  /*0400*/  ISETP.GE.OR P0, PT, R6, UR5, P0 ;  /* 0x0000000506007c0c */ /* 0x004fe40008706670 */
[----:B------:R-:W-:-:S04]  /*0410*/  SEL R9, R10, R9, !P2 ;  /* 0x000000090a097207 */ /* 0x000fc80005000000 */
[----:B------:R-:W-:-:S04]  /*0420*/  ISETP.GE.OR P0, PT, R9, UR7, P0 ;  /* 0x0000000709007c0c */ /* 0x000fc80008706670 */
[----:B------:R-:W-:-:S13]  /*0430*/  ISETP.LT.OR P0, PT, R0, RZ, P0 ;  /* 0x000000ff0000720c */ /* 0x000fda0000701670 */
[----:B------:R-:W-:Y:S05]  /*0440*/  @P0 EXIT ;  /* 0x000000000000094d */ /* 0x000fea0003800000 */
[----:B------:R-:W-:Y:S01]  /*0450*/  IMAD.HI.U32 R8, R8, R5, RZ ;  /* 0x0000000508087227 */ /* 0x000fe200078e00ff */
[----:B------:R-:W-:Y:S01]  /*0460*/  ISETP.GE.AND P1, PT, R3, RZ, PT ;  /* 0x000000ff0300720c */ /* 0x000fe20003f26270 */
[----:B------:R-:W0:Y:S02]  /*0470*/  LDCU UR10, c[0x0][0x394] ;  /* 0x00007280ff0a77ac */ /* 0x000e240008000800 */
[----:B------:R-:W-:Y:S02]  /*0480*/  IMAD.MOV R8, RZ, RZ, -R8 ;  /* 0x000000ffff087224 */ /* 0x000fe400078e0a08 */
[----:B------:R-:W-:Y:S01]  /*0490*/  IMAD R6, R6, UR7, R9 ;  /* 0x0000000706067c24 */ /* 0x000fe2000f8e0209 */
[----:B------:R-:W-:Y:S01]  /*04a0*/  UIMAD UR4, UR4, UR5, URZ ;  /* 0x00000005040472a4 */ /* 0x000fe2000f8e02ff */
[C---:B------:R-:W-:Y:S01]  /*04b0*/  IMAD R5, R4.reuse, R8, R5 ;  /* 0x0000000804057224 */ /* 0x040fe200078e0205 */
[----:B------:R-:W1:Y:S04]  /*04c0*/  LDCU.64 UR8, c[0x0][0x358] ;  /* 0x00006b00ff0877ac */ /* 0x000e680008000a00 */
[----:B------:R-:W-:-:S13]  /*04d0*/  ISETP.GT.U32.AND P0, PT, R4, R5, PT ;  /* 0x000000050400720c */ /* 0x000fda0003f04070 */
[----:B------:R-:W-:-:S05]  /*04e0*/  @!P0 IMAD.IADD R5, R5, 0x1, -R4 ;  /* 0x0000000105058824 */ /* 0x000fca00078e0a04 */
[----:B------:R-:W-:-:S13]  /*04f0*/  ISETP.GT.U32.AND P0, PT, R4, R5, PT ;  /* 0x000000050400720c */ /* 0x000fda0003f04070 */
[----:B------:R-:W-:-:S04]  /*0500*/  @!P0 IMAD.IADD R5, R5, 0x1, -R4 ;  /* 0x0000000105058824 */ /* 0x000fc800078e0a04 */
[----:B------:R-:W-:Y:S02]  /*0510*/  IMAD.MOV.U32 R3, RZ, RZ, R5 ;  /* 0x000000ffff037224 */ /* 0x000fe400078e0005 */
[----:B------:R-:W2:Y:S02]  /*0520*/  LDC.64 R4, c[0x0][0x398] ;  /* 0x0000e600ff047b82 */ /* 0x000ea40000000a00 */
[----:B------:R-:W-:-:S05]  /*0530*/  @!P1 IMAD.MOV R3, RZ, RZ, -R3 ;  /* 0x000000ffff039224 */ /* 0x000fca00078e0a03 */
[----:B------:R-:W-:-:S05]  /*0540*/  SEL R3, R10, R3, !P2 ;  /* 0x000000030a037207 */ /* 0x000fca0005000000 */
[----:B------:R-:W-:-:S04]  /*0550*/  IMAD R3, R6, R0, R3 ;  /* 0x0000000006037224 */ /* 0x000fc800078e0203 */
[----:B------:R-:W-:-:S04]  /*0560*/  IMAD R2, R2, UR4, R3 ;  /* 0x0000000402027c24 */ /* 0x000fc8000f8e0203 */
[----:B0-----:R-:W-:-:S04]  /*0570*/  IMAD R8, R2, UR10, RZ ;  /* 0x0000000a02087c24 */ /* 0x001fc8000f8e02ff */
[----:B--2---:R-:W-:Y:S02]  /*0580*/  IMAD.WIDE R6, R8, 0x4, R4 ;  /* 0x0000000408067825 */ /* 0x004fe400078e0204 */
[----:B------:R-:W0:Y:S03]  /*0590*/  LDC.64 R4, c[0x0][0x3a0] ;  /* 0x0000e800ff047b82 */ /* 0x000e260000000a00 */
[----:B-1----:R-:W2:Y:S01]  /*05a0*/  LDG.E R3, desc[UR8][R6.64] ;  /* 0x0000000806037981 */ /* 0x002ea2000c1e1900 */
[----:B------:R-:W-:Y:S01]  /*05b0*/  IMAD R11, R2, R11, UR6 ;  /* 0x00000006020b7e24 */ /* 0x000fe2000f8e020b */
[----:B------:R-:W-:Y:S03]  /*05c0*/  BSSY.RECONVERGENT B0, `(.L_x_62) ;  /* 0x0000010000007945 */ /* 0x000fe60003800200 */
[----:B0-----:R-:W-:Y:S01]  /*05d0*/  IMAD.WIDE R4, R11, 0x4, R4 ;  /* 0x000000040b047825 */ /* 0x001fe200078e0204 */
[----:B--2---:R-:W-:-:S04]  /*05e0*/  I2FP.F32.S32 R0, R3 ;  /* 0x0000000300007245 */ /* 0x004fc80000201400 */
[----:B------:R-:W-:-:S05]  /*05f0*/  FMNMX R13, R0, 1, !PT ;  /* 0x3f800000000d7809 */ /* 0x000fca0007800000 */
[----:B------:R-:W-:-:S05]  /*0600*/  VIADD R0, R13, 0x1800000 ;  /* 0x018000000d007836 */ /* 0x000fca0000000000 */
[----:B------:R-:W-:-:S04]  /*0610*/  LOP3.LUT R0, R0, 0x7f800000, RZ, 0xc0, !PT ;  /* 0x7f80000000007812 */ /* 0x000fc800078ec0ff */
[----:B------:R-:W-:-:S13]  /*0620*/  ISETP.GT.U32.AND P0, PT, R0, 0x1ffffff, PT ;  /* 0x01ffffff0000780c */ /* 0x000fda0003f04070 */
[----:B------:R-:W-:Y:S05]  /*0630*/  @P0 BRA `(.L_x_63) ;  /* 0x0000000000100947 */ /* 0x000fea0003800000 */
[----:B------:R-:W-:-:S07]  /*0640*/  MOV R10, 0x660 ;  /* 0x00000660000a7802 */ /* 0x000fce0000000f00 */
[----:B------:R-:W-:Y:S05]  /*0650*/  CALL.REL.NOINC `($__internal_1_$__cuda_sm20_rcp_rn_f32_slowpath) ;  /* 0x0000000c00107944 */ /* 0x000fea0003c00000 */
[----:B------:R-:W-:Y:S01]  /*0660*/  IMAD.MOV.U32 R0, RZ, RZ, R9 ;  /* 0x000000ffff007224 */ /* 0x000fe200078e0009 */
[----:B------:R-:W-:Y:S06]  /*0670*/  BRA `(.L_x_64) ;  /* 0x0000000000107947 */ /* 0x000fec0003800000 */
.L_x_63:
[----:B------:R-:W0:Y:S02]  /*0680*/  MUFU.RCP R0, R13 ;  /* 0x0000000d00007308 */ /* 0x000e240000001000 */
[----:B0-----:R-:W-:-:S04]  /*0690*/  FFMA R2, R13, R0, -1 ;  /* 0xbf8000000d027423 */ /* 0x001fc80000000000 */
[----:B------:R-:W-:-:S04]  /*06a0*/  FADD.FTZ R9, -R2, -RZ ;  /* 0x800000ff02097221 */ /* 0x000fc80000010100 */
[----:B------:R-:W-:-:S07]  /*06b0*/  FFMA R0, R0, R9, R0 ;  /* 0x0000000900007223 */ /* 0x000fce0000000000 */
.L_x_64:
[----:B------:R-:W-:Y:S05]  /*06c0*/  BSYNC.RECONVERGENT B0 ;  /* 0x0000000000007941 */ /* 0x000fea0003800200 */
.L_x_62:
[----:B------:R-:W-:-:S13]  /*06d0*/  ISETP.GE.AND P0, PT, R3, 0x1, PT ;  /* 0x000000010300780c */ /* 0x000fda0003f06270 */
[----:B------:R-:W-:Y:S05]  /*06e0*/  @!P0 EXIT ;  /* 0x000000000000894d */ /* 0x000fea0003800000 */
[C---:B------:R-:W-:Y:S01]  /*06f0*/  ISETP.GE.U32.AND P0, PT, R3.reuse, 0x8, PT ;  /* 0x000000080300780c */ /* 0x040fe20003f06070 */
[----:B------:R-:W0:Y:S01]  /*0700*/  LDCU UR7, c[0x0][0x384] ;  /* 0x00007080ff0777ac */ /* 0x000e220008000800 */
[----:B------:R-:W-:Y:S01]  /*0710*/  BSSY.RECONVERGENT B0, `(.L_x_65) ;  /* 0x000005d000007945 */ /* 0x000fe20003800200 */
[----:B------:R-:W-:Y:S01]  /*0720*/  LOP3.LUT R11, R3, 0x7, RZ, 0xc0, !PT ;  /* 0x00000007030b7812 */ /* 0x000fe200078ec0ff */
[----:B------:R-:W-:Y:S01]  /*0730*/  IMAD.MOV.U32 R9, RZ, RZ, 0x1 ;  /* 0x00000001ff097424 */ /* 0x000fe200078e00ff */
[----:B------:R-:W1:Y:S08]  /*0740*/  LDCU.64 UR4, c[0x0][0x3a8] ;  /* 0x00007500ff0477ac */ /* 0x000e700008000a00 */
[----:B------:R-:W-:Y:S05]  /*0750*/  @!P0 BRA `(.L_x_66) ;  /* 0x0000000400608947 */ /* 0x000fea0003800000 */
[----:B------:R-:W2:Y:S01]  /*0760*/  LDC.64 R12, c[0x0][0x398] ;  /* 0x0000e600ff0c7b82 */ /* 0x000ea20000000a00 */
[----:B------:R-:W-:Y:S01]  /*0770*/  LOP3.LUT R10, R3, 0x7ffffff8, RZ, 0xc0, !PT ;  /* 0x7ffffff8030a7812 */ /* 0x000fe200078ec0ff */
[----:B------:R-:W-:Y:S01]  /*0780*/  BSSY.RECONVERGENT B1, `(.L_x_67) ;  /* 0x0000054000017945 */ /* 0x000fe20003800200 */
[----:B------:R-:W-:-:S03]  /*0790*/  IMAD.MOV.U32 R2, RZ, RZ, RZ ;  /* 0x000000ffff027224 */ /* 0x000fc600078e00ff */
[----:B------:R-:W-:Y:S02]  /*07a0*/  IMAD.MOV R10, RZ, RZ, -R10 ;  /* 0x000000ffff0a7224 */ /* 0x000fe400078e0a0a */
[----:B--2---:R-:W-:-:S03]  /*07b0*/  IMAD.WIDE R12, R8, 0x4, R12 ;  /* 0x00000004080c7825 */ /* 0x004fc600078e020c */
[----:B------:R-:W-:-:S05]  /*07c0*/  IADD3 R8, P0, PT, R12, 0x10, RZ ;  /* 0x000000100c087810 */ /* 0x000fca0007f1e0ff */
[----:B------:R-:W-:-:S08]  /*07d0*/  IMAD.X R9, RZ, RZ, R13, P0 ;  /* 0x000000ffff097224 */ /* 0x000fd000000e060d */
.L_x_68:
[----:B--2---:R-:W0:Y:S04]  /*07e0*/  LDG.E R12, desc[UR8][R8.64+-0xc] ;  /* 0xfffff408080c7981 */ /* 0x004e28000c1e1900 */
[----:B------:R-:W2:Y:S01]  /*07f0*/  LDG.E R15, desc[UR8][R4.64] ;  /* 0x00000008040f7981 */ /* 0x000ea2000c1e1900 */
[----:B0-----:R-:W-:Y:S02]  /*0800*/  IMAD R12, R12, UR7, RZ ;  /* 0x000000070c0c7c24 */ /* 0x001fe4000f8e02ff */
[----:B--2---:R-:W-:-:S03]  /*0810*/  FMUL R17, R15, R0 ;  /* 0x000000000f117220 */ /* 0x004fc60000400000 */
[----:B------:R-:W-:-:S04]  /*0820*/  IADD3 R13, P0, PT, R12, UR6, RZ ;  /* 0x000000060c0d7c10 */ /* 0x000fc8000ff1e0ff */
[----:B------:R-:W-:Y:S02]  /*0830*/  LEA.HI.X.SX32 R14, R12, RZ, 0x1, P0 ;  /* 0x000000ff0c0e7211 */ /* 0x000fe400000f0eff */
[----:B-1----:R-:W-:-:S04]  /*0840*/  LEA R12, P0, R13, UR4, 0x2 ;  /* 0x000000040d0c7c11 */ /* 0x002fc8000f8010ff */
[----:B------:R-:W-:-:S05]  /*0850*/  LEA.HI.X R13, R13, UR5, R14, 0x2, P0 ;  /* 0x000000050d0d7c11 */ /* 0x000fca00080f140e */
[----:B------:R0:W-:Y:S04]  /*0860*/  REDG.E.ADD.F32.FTZ.RN.STRONG.GPU desc[UR8][R12.64], R17 ;  /* 0x000000110c0079a6 */ /* 0x0001e8000c12f308 */
[----:B------:R-:W2:Y:S04]  /*0870*/  LDG.E R14, desc[UR8][R8.64+-0x8] ;  /* 0xfffff808080e7981 */ /* 0x000ea8000c1e1900 */
[----:B------:R-:W3:Y:S01]  /*0880*/  LDG.E R19, desc[UR8][R4.64] ;  /* 0x0000000804137981 */ /* 0x000ee2000c1e1900 */
[----:B--2---:R-:W-:Y:S02]  /*0890*/  IMAD R14, R14, UR7, RZ ;  /* 0x000000070e0e7c24 */ /* 0x004fe4000f8e02ff */
[----:B---3--:R-:W-:-:S03]  /*08a0*/  FMUL R19, R19, R0 ;  /* 0x0000000013137220 */ /* 0x008fc60000400000 */
[----:B------:R-:W-:-:S04]  /*08b0*/  IADD3 R15, P0, PT, R14, UR6, RZ ;  /* 0x000000060e0f7c10 */ /* 0x000fc8000ff1e0ff */
[----:B------:R-:W-:Y:S02]  /*08c0*/  LEA.HI.X.SX32 R16, R14, RZ, 0x1, P0 ;  /* 0x000000ff0e107211 */ /* 0x000fe400000f0eff */
[----:B------:R-:W-:-:S04]  /*08d0*/  LEA R14, P0, R15, UR4, 0x2 ;  /* 0x000000040f0e7c11 */ /* 0x000fc8000f8010ff */
[----:B------:R-:W-:-:S05]  /*08e0*/  LEA.HI.X R15, R15, UR5, R16, 0x2, P0 ;  /* 0x000000050f0f7c11 */ /* 0x000fca00080f1410 */
[----:B------:R1:W-:Y:S04]  /*08f0*/  REDG.E.ADD.F32.FTZ.RN.STRONG.GPU desc[UR8][R14.64], R19 ;  /* 0x000000130e0079a6 */ /* 0x0003e8000c12f308 */
[----:B------:R-:W2:Y:S04]  /*0900*/  LDG.E R16, desc[UR8][R8.64+-0x4] ;  /* 0xfffffc0808107981 */ /* 0x000ea8000c1e1900 */
[----:B0-----:R-:W3:Y:S01]  /*0910*/  LDG.E R17, desc[UR8][R4.64] ;  /* 0x0000000804117981 */ /* 0x001ee2000c1e1900 */
        /* <DEDUP_REMOVED lines=8> */
[----:B-1----:R-:W3:Y:S01]  /*09a0*/  LDG.E R19, desc[UR8][R4.64] ;  /* 0x0000000804137981 */ /* 0x002ee2000c1e1900 */
        /* <DEDUP_REMOVED lines=34> */
[----:B------:R0:W3:Y:S04]  /*0bd0*/  LDG.E R16, desc[UR8][R8.64+0x10] ;  /* 0x0000100808107981 */ /* 0x0000e8000c1e1900 */
[----:B-1----:R-:W4:Y:S01]  /*0be0*/  LDG.E R19, desc[UR8][R4.64] ;  /* 0x0000000804137981 */ /* 0x002f22000c1e1900 */
[----:B------:R-:W-:Y:S01]  /*0bf0*/  VIADD R10, R10, 0x8 ;  /* 0x000000080a0a7836 */ /* 0x000fe20000000000 */
[----:B0-----:R-:W-:Y:S01]  /*0c00*/  IADD3 R8, P1, PT, R8, 0x20, RZ ;  /* 0x0000002008087810 */ /* 0x001fe20007f3e0ff */
[----:B------:R-:W-:-:S04]  /*0c10*/  VIADD R2, R2, 0x8 ;  /* 0x0000000802027836 */ /* 0x000fc80000000000 */
[----:B------:R-:W-:Y:S02]  /*0c20*/  IMAD.X R9, RZ, RZ, R9, P1 ;  /* 0x000000ffff097224 */ /* 0x000fe400008e0609 */
[----:B---3--:R-:W-:Y:S02]  /*0c30*/  IMAD R16, R16, UR7, RZ ;  /* 0x0000000710107c24 */ /* 0x008fe4000f8e02ff */
[----:B----4-:R-:W-:-:S03]  /*0c40*/  FMUL R19, R19, R0 ;  /* 0x0000000013137220 */ /* 0x010fc60000400000 */
[----:B------:R-:W-:-:S04]  /*0c50*/  IADD3 R15, P0, PT, R16, UR6, RZ ;  /* 0x00000006100f7c10 */ /* 0x000fc8000ff1e0ff */
[----:B------:R-:W-:Y:S02]  /*0c60*/  LEA.HI.X.SX32 R16, R16, RZ, 0x1, P0 ;  /* 0x000000ff10107211 */ /* 0x000fe400000f0eff */
[----:B------:R-:W-:-:S04]  /*0c70*/  LEA R14, P0, R15, UR4, 0x2 ;  /* 0x000000040f0e7c11 */ /* 0x000fc8000f8010ff */
[----:B------:R-:W-:Y:S02]  /*0c80*/  LEA.HI.X R15, R15, UR5, R16, 0x2, P0 ;  /* 0x000000050f0f7c11 */ /* 0x000fe400080f1410 */
[----:B------:R-:W-:-:S03]  /*0c90*/  ISETP.NE.AND P0, PT, R10, RZ, PT ;  /* 0x000000ff0a00720c */ /* 0x000fc60003f05270 */
[----:B------:R2:W-:Y:S10]  /*0ca0*/  REDG.E.ADD.F32.FTZ.RN.STRONG.GPU desc[UR8][R14.64], R19 ;  /* 0x000000130e0079a6 */ /* 0x0005f4000c12f308 */
[----:B------:R-:W-:Y:S05]  /*0cb0*/  @P0 BRA `(.L_x_68) ;  /* 0xfffffff800c80947 */ /* 0x000fea000383ffff */
[----:B------:R-:W-:Y:S05]  /*0cc0*/  BSYNC.RECONVERGENT B1 ;  /* 0x0000000000017941 */ /* 0x000fea0003800200 */
.L_x_67:
[----:B------:R-:W-:-:S07]  /*0cd0*/  VIADD R9, R2, 0x1 ;  /* 0x0000000102097836 */ /* 0x000fce0000000000 */
.L_x_66:
[----:B01----:R-:W-:Y:S05]  /*0ce0*/  BSYNC.RECONVERGENT B0 ;  /* 0x0000000000007941 */ /* 0x003fea0003800200 */
.L_x_65:
[----:B------:R-:W-:-:S13]  /*0cf0*/  ISETP.NE.AND P0, PT, R11, RZ, PT ;  /* 0x000000ff0b00720c */ /* 0x000fda0003f05270 */
[----:B------:R-:W-:Y:S05]  /*0d00*/  @!P0 EXIT ;  /* 0x000000000000894d */ /* 0x000fea0003800000 */
[----:B------:R-:W-:Y:S01]  /*0d10*/  ISETP.GE.U32.AND P1, PT, R11, 0x4, PT ;  /* 0x000000040b00780c */ /* 0x000fe20003f26070 */
[----:B------:R-:W-:Y:S01]  /*0d20*/  BSSY.RECONVERGENT B0, `(.L_x_69) ;  /* 0x000002c000007945 */ /* 0x000fe20003800200 */
[----:B------:R-:W-:-:S04]  /*0d30*/  LOP3.LUT R8, R3, 0x3, RZ, 0xc0, !PT ;  /* 0x0000000303087812 */ /* 0x000fc800078ec0ff */
[----:B------:R-:W-:-:S07]  /*0d40*/  ISETP.NE.AND P0, PT, R8, RZ, PT ;  /* 0x000000ff0800720c */ /* 0x000fce0003f05270 */
[----:B------:R-:W-:Y:S06]  /*0d50*/  @!P1 BRA `(.L_x_70) ;  /* 0x0000000000a09947 */ /* 0x000fec0003800000 */
[----:B------:R-:W-:Y:S01]  /*0d60*/  IMAD.WIDE.U32 R10, R9, 0x4, R6 ;  /* 0x00000004090a7825 */ /* 0x000fe200078e0006 */
[----:B--2---:R-:W2:Y:S01]  /*0d70*/  LDG.E R15, desc[UR8][R4.64] ;  /* 0x00000008040f7981 */ /* 0x004ea2000c1e1900 */
[----:B------:R-:W0:Y:S03]  /*0d80*/  LDCU UR4, c[0x0][0x384] ;  /* 0x00007080ff0477ac */ /* 0x000e260008000800 */
[----:B------:R-:W0:Y:S01]  /*0d90*/  LDG.E R2, desc[UR8][R10.64] ;  /* 0x000000080a027981 */ /* 0x000e22000c1e1900 */
[----:B------:R-:W1:Y:S01]  /*0da0*/  LDCU.64 UR10, c[0x0][0x3a8] ;  /* 0x00007500ff0a77ac */ /* 0x000e620008000a00 */
[----:B0-----:R-:W-:-:S05]  /*0db0*/  IMAD R2, R2, UR4, RZ ;  /* 0x0000000402027c24 */ /* 0x001fca000f8e02ff */
[----:B------:R-:W-:-:S04]  /*0dc0*/  IADD3 R13, P1, PT, R2, UR6, RZ ;  /* 0x00000006020d7c10 */ /* 0x000fc8000ff3e0ff */
[----:B------:R-:W-:Y:S02]  /*0dd0*/  LEA.HI.X.SX32 R2, R2, RZ, 0x1, P1 ;  /* 0x000000ff02027211 */ /* 0x000fe400008f0eff */
[----:B-1----:R-:W-:Y:S01]  /*0de0*/  LEA R12, P1, R13, UR10, 0x2 ;  /* 0x0000000a0d0c7c11 */ /* 0x002fe2000f8210ff */
[----:B--2---:R-:W-:-:S03]  /*0df0*/  FMUL R17, R15, R0 ;  /* 0x000000000f117220 */ /* 0x004fc60000400000 */
[----:B------:R-:W-:-:S05]  /*0e00*/  LEA.HI.X R13, R13, UR11, R2, 0x2, P1 ;  /* 0x0000000b0d0d7c11 */ /* 0x000fca00088f1402 */
[----:B------:R0:W-:Y:S04]  /*0e10*/  REDG.E.ADD.F32.FTZ.RN.STRONG.GPU desc[UR8][R12.64], R17 ;  /* 0x000000110c0079a6 */ /* 0x0001e8000c12f308 */
[----:B------:R-:W2:Y:S04]  /*0e20*/  LDG.E R2, desc[UR8][R10.64+0x4] ;  /* 0x000004080a027981 */ /* 0x000ea8000c1e1900 */
[----:B------:R-:W3:Y:S01]  /*0e30*/  LDG.E R19, desc[UR8][R4.64] ;  /* 0x0000000804137981 */ /* 0x000ee2000c1e1900 */
[----:B--2---:R-:W-:-:S05]  /*0e40*/  IMAD R2, R2, UR4, RZ ;  /* 0x0000000402027c24 */ /* 0x004fca000f8e02ff */
[----:B------:R-:W-:-:S04]  /*0e50*/  IADD3 R15, P1, PT, R2, UR6, RZ ;  /* 0x00000006020f7c10 */ /* 0x000fc8000ff3e0ff */
[----:B------:R-:W-:Y:S02]  /*0e60*/  LEA.HI.X.SX32 R2, R2, RZ, 0x1, P1 ;  /* 0x000000ff02027211 */ /* 0x000fe400008f0eff */
[----:B------:R-:W-:Y:S01]  /*0e70*/  LEA R14, P1, R15, UR10, 0x2 ;  /* 0x0000000a0f0e7c11 */ /* 0x000fe2000f8210ff */
[----:B---3--:R-:W-:-:S03]  /*0e80*/  FMUL R19, R19, R0 ;  /* 0x0000000013137220 */ /* 0x008fc60000400000 */
[----:B------:R-:W-:-:S05]  /*0e90*/  LEA.HI.X R15, R15, UR11, R2, 0x2, P1 ;  /* 0x0000000b0f0f7c11 */ /* 0x000fca00088f1402 */
[----:B------:R1:W-:Y:S04]  /*0ea0*/  REDG.E.ADD.F32.FTZ.RN.STRONG.GPU desc[UR8][R14.64], R19 ;  /* 0x000000130e0079a6 */ /* 0x0003e8000c12f308 */
[----:B------:R-:W2:Y:S04]  /*0eb0*/  LDG.E R2, desc[UR8][R10.64+0x8] ;  /* 0x000008080a027981 */ /* 0x000ea8000c1e1900 */
[----:B0-----:R-:W3:Y:S01]  /*0ec0*/  LDG.E R17, desc[UR8][R4.64] ;  /* 0x0000000804117981 */ /* 0x001ee2000c1e1900 */
        /* <DEDUP_REMOVED lines=8> */
[----:B-1----:R-:W3:Y:S01]  /*0f50*/  LDG.E R19, desc[UR8][R4.64] ;  /* 0x0000000804137981 */ /* 0x002ee2000c1e1900 */
[----:B--2---:R-:W-:-:S05]  /*0f60*/  IMAD R2, R2, UR4, RZ ;  /* 0x0000000402027c24 */ /* 0x004fca000f8e02ff */
[----:B------:R-:W-:-:S04]  /*0f70*/  IADD3 R15, P1, PT, R2, UR6, RZ ;  /* 0x00000006020f7c10 */ /* 0x000fc8000ff3e0ff */
[----:B------:R-:W-:Y:S02]  /*0f80*/  LEA.HI.X.SX32 R2, R2, RZ, 0x1, P1 ;  /* 0x000000ff02027211 */ /* 0x000fe400008f0eff */
[----:B------:R-:W-:Y:S01]  /*0f90*/  LEA R14, P1, R15, UR10, 0x2 ;  /* 0x0000000a0f0e7c11 */ /* 0x000fe2000f8210ff */
[----:B---3--:R-:W-:-:S03]  /*0fa0*/  FMUL R19, R19, R0 ;  /* 0x0000000013137220 */ /* 0x008fc60000400000 */
[----:B------:R-:W-:-:S05]  /*0fb0*/  LEA.HI.X R15, R15, UR11, R2, 0x2, P1 ;  /* 0x0000000b0f0f7c11 */ /* 0x000fca00088f1402 */
[----:B------:R0:W-:Y:S01]  /*0fc0*/  REDG.E.ADD.F32.FTZ.RN.STRONG.GPU desc[UR8][R14.64], R19 ;  /* 0x000000130e0079a6 */ /* 0x0001e2000c12f308 */
[----:B------:R-:W-:-:S07]  /*0fd0*/  VIADD R9, R9, 0x4 ;  /* 0x0000000409097836 */ /* 0x000fce0000000000 */
.L_x_70:
[----:B------:R-:W-:Y:S05]  /*0fe0*/  BSYNC.RECONVERGENT B0 ;  /* 0x0000000000007941 */ /* 0x000fea0003800200 */
.L_x_69:
[----:B------:R-:W-:Y:S05]  /*0ff0*/  @!P0 EXIT ;  /* 0x000000000000894d */ /* 0x000fea0003800000 */
[----:B------:R-:W-:Y:S01]  /*1000*/  ISETP.NE.AND P1, PT, R8, 0x1, PT ;  /* 0x000000010800780c */ /* 0x000fe20003f25270 */
[----:B------:R-:W-:Y:S01]  /*1010*/  BSSY.RECONVERGENT B0, `(.L_x_71) ;  /* 0x000001a000007945 */ /* 0x000fe20003800200 */
[----:B------:R-:W-:-:S04]  /*1020*/  LOP3.LUT R3, R3, 0x1, RZ, 0xc0, !PT ;  /* 0x0000000103037812 */ /* 0x000fc800078ec0ff */
[----:B------:R-:W-:-:S07]  /*1030*/  ISETP.NE.U32.AND P0, PT, R3, 0x1, PT ;  /* 0x000000010300780c */ /* 0x000fce0003f05070 */
[----:B------:R-:W-:Y:S06]  /*1040*/  @!P1 BRA `(.L_x_72) ;  /* 0x0000000000589947 */ /* 0x000fec0003800000 */
[----:B0-2---:R-:W-:Y:S01]  /*1050*/  IMAD.WIDE.U32 R12, R9, 0x4, R6 ;  /* 0x00000004090c7825 */ /* 0x005fe200078e0006 */
[----:B------:R-:W2:Y:S01]  /*1060*/  LDG.E R11, desc[UR8][R4.64] ;  /* 0x00000008040b7981 */ /* 0x000ea2000c1e1900 */
        /* <DEDUP_REMOVED lines=20> */
.L_x_72:
[----:B------:R-:W-:Y:S05]  /*11b0*/  BSYNC.RECONVERGENT B0 ;  /* 0x0000000000007941 */ /* 0x000fea0003800200 */
.L_x_71:
[----:B------:R-:W-:Y:S05]  /*11c0*/  @P0 EXIT ;  /* 0x000000000000094d */ /* 0x000fea0003800000 */
[----:B------:R-:W-:Y:S01]  /*11d0*/  IMAD.WIDE.U32 R6, R9, 0x4, R6 ;  /* 0x0000000409067825 */ /* 0x000fe200078e0006 */
[----:B------:R-:W3:Y:S01]  /*11e0*/  LDG.E R5, desc[UR8][R4.64] ;  /* 0x0000000804057981 */ /* 0x000ee2000c1e1900 */
[----:B------:R-:W1:Y:S04]  /*11f0*/  LDCU UR4, c[0x0][0x384] ;  /* 0x00007080ff0477ac */ /* 0x000e680008000800 */
[----:B------:R-:W1:Y:S01]  /*1200*/  LDG.E R6, desc[UR8][R6.64] ;  /* 0x0000000806067981 */ /* 0x000e62000c1e1900 */
[----:B------:R-:W4:Y:S01]  /*1210*/  LDCU.64 UR10, c[0x0][0x3a8] ;  /* 0x00007500ff0a77ac */ /* 0x000f220008000a00 */
[----:B-1----:R-:W-:-:S05]  /*1220*/  IMAD R2, R6, UR4, RZ ;  /* 0x0000000406027c24 */ /* 0x002fca000f8e02ff */
[----:B------:R-:W-:-:S04]  /*1230*/  IADD3 R3, P0, PT, R2, UR6, RZ ;  /* 0x0000000602037c10 */ /* 0x000fc8000ff1e0ff */
[----:B------:R-:W-:Y:S02]  /*1240*/  LEA.HI.X.SX32 R8, R2, RZ, 0x1, P0 ;  /* 0x000000ff02087211 */ /* 0x000fe400000f0eff */
[----:B----4-:R-:W-:Y:S01]  /*1250*/  LEA R2, P0, R3, UR10, 0x2 ;  /* 0x0000000a03027c11 */ /* 0x010fe2000f8010ff */
[----:B---3--:R-:W-:-:S03]  /*1260*/  FMUL R9, R5, R0 ;  /* 0x0000000005097220 */ /* 0x008fc60000400000 */
[----:B------:R-:W-:-:S05]  /*1270*/  LEA.HI.X R3, R3, UR11, R8, 0x2, P0 ;  /* 0x0000000b03037c11 */ /* 0x000fca00080f1408 */
[----:B------:R-:W-:Y:S01]  /*1280*/  REDG.E.ADD.F32.FTZ.RN.STRONG.GPU desc[UR8][R2.64], R9 ;  /* 0x00000009020079a6 */ /* 0x000fe2000c12f308 */
[----:B------:R-:W-:Y:S05]  /*1290*/  EXIT ;  /* 0x000000000000794d */ /* 0x000fea0003800000 */
        .weak           $__internal_1_$__cuda_sm20_rcp_rn_f32_slowpath
        .type           $__internal_1_$__cuda_sm20_rcp_rn_f32_slowpath,@function
        .size           $__internal_1_$__cuda_sm20_rcp_rn_f32_slowpath,(.L_x_157 - $__internal_1_$__cuda_sm20_rcp_rn_f32_slowpath)
$__internal_1_$__cuda_sm20_rcp_rn_f32_slowpath:
[----:B------:R-:W-:Y:S01]  /*12a0*/  IMAD.SHL.U32 R0, R13, 0x2, RZ ;  /* 0x000000020d007824 */ /* 0x000fe200078e00ff */
[----:B------:R-:W-:Y:S04]  /*12b0*/  BSSY.RECONVERGENT B1, `(.L_x_73) ;  /* 0x0000031000017945 */ /* 0x000fe80003800200 */
[----:B------:R-:W-:Y:S01]  /*12c0*/  SHF.R.U32.HI R15, RZ, 0x18, R0 ;  /* 0x00000018ff0f7819 */ /* 0x000fe20000011600 */
[----:B------:R-:W-:-:S03]  /*12d0*/  IMAD.MOV.U32 R0, RZ, RZ, R13 ;  /* 0x000000ffff007224 */ /* 0x000fc600078e000d */
[----:B------:R-:W-:-:S13]  /*12e0*/  ISETP.NE.U32.AND P0, PT, R15, RZ, PT ;  /* 0x000000ff0f00720c */ /* 0x000fda0003f05070 */
[----:B------:R-:W-:Y:S05]  /*12f0*/  @P0 BRA `(.L_x_74) ;  /* 0x0000000000280947 */ /* 0x000fea0003800000 */
[----:B------:R-:W-:-:S05]  /*1300*/  IMAD.SHL.U32 R2, R0, 0x2, RZ ;  /* 0x0000000200027824 */ /* 0x000fca00078e00ff */
[----:B------:R-:W-:-:S13]  /*1310*/  ISETP.NE.AND P0, PT, R2, RZ, PT ;  /* 0x000000ff0200720c */ /* 0x000fda0003f05270 */
[----:B------:R-:W-:Y:S01]  /*1320*/  @P0 FFMA R11, R0, 1.84467440737095516160e+19, RZ ;  /* 0x5f800000000b0823 */ /* 0x000fe200000000ff */
[----:B------:R-:W-:Y:S08]  /*1330*/  @!P0 MUFU.RCP R9, R0 ;  /* 0x0000000000098308 */ /* 0x000ff00000001000 */
[----:B------:R-:W0:Y:S02]  /*1340*/  @P0 MUFU.RCP R2, R11 ;  /* 0x0000000b00020308 */ /* 0x000e240000001000 */
[----:B0-----:R-:W-:-:S04]  /*1350*/  @P0 FFMA R12, R11, R2, -1 ;  /* 0xbf8000000b0c0423 */ /* 0x001fc80000000002 */
[----:B------:R-:W-:-:S04]  /*1360*/  @P0 FADD.FTZ R13, -R12, -RZ ;  /* 0x800000ff0c0d0221 */ /* 0x000fc80000010100 */
[----:B------:R-:W-:-:S04]  /*1370*/  @P0 FFMA R2, R2, R13, R2 ;  /* 0x0000000d02020223 */ /* 0x000fc80000000002 */
[----:B------:R-:W-:Y:S01]  /*1380*/  @P0 FFMA R9, R2, 1.84467440737095516160e+19, RZ ;  /* 0x5f80000002090823 */ /* 0x000fe200000000ff */
[----:B------:R-:W-:Y:S06]  /*1390*/  BRA `(.L_x_75) ;  /* 0x0000000000887947 */ /* 0x000fec0003800000 */
.L_x_74:
[----:B------:R-:W-:-:S05]  /*13a0*/  VIADD R13, R15, 0xffffff03 ;  /* 0xffffff030f0d7836 */ /* 0x000fca0000000000 */
[----:B------:R-:W-:-:S13]  /*13b0*/  ISETP.GT.U32.AND P0, PT, R13, 0x1, PT ;  /* 0x000000010d00780c */ /* 0x000fda0003f04070 */
[----:B------:R-:W-:Y:S05]  /*13c0*/  @P0 BRA `(.L_x_76) ;  /* 0x0000000000780947 */ /* 0x000fea0003800000 */
[----:B------:R-:W-:Y:S01]  /*13d0*/  LOP3.LUT R2, R0, 0x7fffff, RZ, 0xc0, !PT ;  /* 0x007fffff00027812 */ /* 0x000fe200078ec0ff */
[----:B------:R-:W-:-:S03]  /*13e0*/  IMAD.MOV.U32 R14, RZ, RZ, 0x3 ;  /* 0x00000003ff0e7424 */ /* 0x000fc600078e00ff */
[----:B------:R-:W-:Y:S02]  /*13f0*/  LOP3.LUT R2, R2, 0x3f800000, RZ, 0xfc, !PT ;  /* 0x3f80000002027812 */ /* 0x000fe400078efcff */
[----:B------:R-:W-:Y:S02]  /*1400*/  SHF.L.U32 R14, R14, R13, RZ ;  /* 0x0000000d0e0e7219 */ /* 0x000fe400000006ff */
[----:B------:R-:W0:Y:S02]  /*1410*/  MUFU.RCP R9, R2 ;  /* 0x0000000200097308 */ /* 0x000e240000001000 */
[----:B0-----:R-:W-:-:S04]  /*1420*/  FFMA R11, R2, R9, -1 ;  /* 0xbf800000020b7423 */ /* 0x001fc80000000009 */
[----:B------:R-:W-:-:S04]  /*1430*/  FADD.FTZ R12, -R11, -RZ ;  /* 0x800000ff0b0c7221 */ /* 0x000fc80000010100 */
[CCC-:B------:R-:W-:Y:S01]  /*1440*/  FFMA.RM R11, R9.reuse, R12.reuse, R9.reuse ;  /* 0x0000000c090b7223 */ /* 0x1c0fe20000004009 */
[----:B------:R-:W-:-:S04]  /*1450*/  FFMA.RP R12, R9, R12, R9 ;  /* 0x0000000c090c7223 */ /* 0x000fc80000008009 */
[C---:B------:R-:W-:Y:S02]  /*1460*/  LOP3.LUT R9, R11.reuse, 0x7fffff, RZ, 0xc0, !PT ;  /* 0x007fffff0b097812 */ /* 0x040fe400078ec0ff */
[----:B------:R-:W-:Y:S02]  /*1470*/  FSETP.NEU.FTZ.AND P0, PT, R11, R12, PT ;  /* 0x0000000c0b00720b */ /* 0x000fe40003f1d000 */
[----:B------:R-:W-:Y:S02]  /*1480*/  LOP3.LUT R9, R9, 0x800000, RZ, 0xfc, !PT ;  /* 0x0080000009097812 */ /* 0x000fe400078efcff */
[----:B------:R-:W-:Y:S02]  /*1490*/  SEL R11, RZ, 0xffffffff, !P0 ;  /* 0xffffffffff0b7807 */ /* 0x000fe40004000000 */
[----:B------:R-:W-:-:S03]  /*14a0*/  LOP3.LUT R14, R14, R9, RZ, 0xc0, !PT ;  /* 0x000000090e0e7212 */ /* 0x000fc600078ec0ff */
[----:B------:R-:W-:Y:S01]  /*14b0*/  IMAD.MOV R2, RZ, RZ, -R11 ;  /* 0x000000ffff027224 */ /* 0x000fe200078e0a0b */
[----:B------:R-:W-:-:S04]  /*14c0*/  SHF.R.U32.HI R14, RZ, R13, R14 ;  /* 0x0000000dff0e7219 */ /* 0x000fc8000001160e */
[----:B------:R-:W-:Y:S02]  /*14d0*/  LOP3.LUT P1, RZ, R2, R13, R9, 0xf8, !PT ;  /* 0x0000000d02ff7212 */ /* 0x000fe4000782f809 */
[C---:B------:R-:W-:Y:S02]  /*14e0*/  LOP3.LUT P0, RZ, R14.reuse, 0x1, RZ, 0xc0, !PT ;  /* 0x000000010eff7812 */ /* 0x040fe4000780c0ff */
[----:B------:R-:W-:-:S04]  /*14f0*/  LOP3.LUT P2, RZ, R14, 0x2, RZ, 0xc0, !PT ;  /* 0x000000020eff7812 */ /* 0x000fc8000784c0ff */
[----:B------:R-:W-:Y:S02]  /*1500*/  PLOP3.LUT P0, PT, P0, P1, P2, 0xe0, 0x0 ;  /* 0x000000000000781c */ /* 0x000fe40000703c20 */
[----:B------:R-:W-:Y:S02]  /*1510*/  LOP3.LUT P1, RZ, R0, 0x7fffff, RZ, 0xc0, !PT ;  /* 0x007fffff00ff7812 */ /* 0x000fe4000782c0ff */
[----:B------:R-:W-:-:S05]  /*1520*/  SEL R2, RZ, 0x1, !P0 ;  /* 0x00000001ff027807 */ /* 0x000fca0004000000 */
[----:B------:R-:W-:-:S05]  /*1530*/  IMAD.MOV R2, RZ, RZ, -R2 ;  /* 0x000000ffff027224 */ /* 0x000fca00078e0a02 */
[----:B------:R-:W-:Y:S01]  /*1540*/  ISETP.GE.AND P0, PT, R2, RZ, PT ;  /* 0x000000ff0200720c */ /* 0x000fe20003f06270 */
[----:B------:R-:W-:-:S05]  /*1550*/  VIADD R2, R15, 0xffffff04 ;  /* 0xffffff040f027836 */ /* 0x000fca0000000000 */
[----:B------:R-:W-:-:S07]  /*1560*/  SHF.R.U32.HI R9, RZ, R2, R9 ;  /* 0x00000002ff097219 */ /* 0x000fce0000011609 */
[----:B------:R-:W-:-:S04]  /*1570*/  @!P0 VIADD R9, R9, 0x1 ;  /* 0x0000000109098836 */ /* 0x000fc80000000000 */
[----:B------:R-:W-:-:S05]  /*1580*/  @!P1 IMAD.SHL.U32 R9, R9, 0x2, RZ ;  /* 0x0000000209099824 */ /* 0x000fca00078e00ff */
[----:B------:R-:W-:Y:S01]  /*1590*/  LOP3.LUT R9, R9, 0x80000000, R0, 0xf8, !PT ;  /* 0x8000000009097812 */ /* 0x000fe200078ef800 */
[----:B------:R-:W-:Y:S06]  /*15a0*/  BRA `(.L_x_75) ;  /* 0x0000000000047947 */ /* 0x000fec0003800000 */
.L_x_76:
[----:B------:R0:W1:Y:S02]  /*15b0*/  MUFU.RCP R9, R0 ;  /* 0x0000000000097308 */ /* 0x0000640000001000 */
.L_x_75:
[----:B------:R-:W-:Y:S05]  /*15c0*/  BSYNC.RECONVERGENT B1 ;  /* 0x0000000000017941 */ /* 0x000fea0003800200 */
.L_x_73:
[----:B------:R-:W-:-:S04]  /*15d0*/  IMAD.MOV.U32 R11, RZ, RZ, 0x0 ;  /* 0x00000000ff0b7424 */ /* 0x000fc800078e00ff */
[----:B01----:R-:W-:Y:S05]  /*15e0*/  RET.REL.NODEC R10 `(_Z27roiaware_avgpool3d_backwardiiiiiiPKiPKfPf) ;  /* 0xffffffe80a847950 */ /* 0x003fea0003c3ffff */
.L_x_77:
        /* <DEDUP_REMOVED lines=9> */
.L_x_157:


//--------------------- .text._Z27roiaware_maxpool3d_backwardiiiiiPKiPKfPf --------------------------
	.section	.text._Z27roiaware_maxpool3d_backwardiiiiiPKiPKfPf,"ax",@progbits
	.align	128
        .global         _Z27roiaware_maxpool3d_backwardiiiiiPKiPKfPf
        .type           _Z27roiaware_maxpool3d_backwardiiiiiPKiPKfPf,@function
        .size           _Z27roiaware_maxpool3d_backwardiiiiiPKiPKfPf,(.L_x_164 - _Z27roiaware_maxpool3d_backwardiiiiiPKiPKfPf)
        .other          _Z27roiaware_maxpool3d_backwardiiiiiPKiPKfPf,@"STO_CUDA_ENTRY STV_DEFAULT"
_Z27roiaware_maxpool3d_backwardiiiiiPKiPKfPf:
.text._Z27roiaware_maxpool3d_backwardiiiiiPKiPKfPf:
[----:B------:R-:W-:Y:S08]  /*0000*/  LDC R1, c[0x0][0x37c] ;  /* 0x0000df00ff017b82 */ /* 0x000ff00000000800 */
[----:B------:R-:W0:Y:S01]  /*0010*/  LDC R0, c[0x0][0x390] ;  /* 0x0000e400ff007b82 */ /* 0x000e220000000800 */
[----:B------:R-:W0:Y:S01]  /*0020*/  LDCU UR8, c[0x0][0x38c] ;  /* 0x00007180ff0877ac */ /* 0x000e220008000800 */
[----:B------:R-:W1:Y:S06]  /*0030*/  S2R R9, SR_TID.X ;  /* 0x0000000000097919 */ /* 0x000e6c0000002100 */
[----:B------:R-:W1:Y:S08]  /*0040*/  S2UR UR4, SR_CTAID.X ;  /* 0x00000000000479c3 */ /* 0x000e700000002500 */
[----:B------:R-:W1:Y:S01]  /*0050*/  LDC R2, c[0x0][0x360] ;  /* 0x0000d800ff027b82 */ /* 0x000e620000000800 */
[----:B0-----:R-:W-:Y:S01]  /*0060*/  IMAD R5, R0, UR8, RZ ;  /* 0x0000000800057c24 */ /* 0x001fe2000f8e02ff */
[----:B------:R-:W-:-:S06]  /*0070*/  IABS R10, R0 ;  /* 0x00000000000a7213 */ /* 0x000fcc0000000000 */
[----:B------:R-:W0:Y:S01]  /*0080*/  S2UR UR5, SR_CTAID.Y ;  /* 0x00000000000579c3 */ /* 0x000e220000002600 */
[----:B------:R-:W-:-:S04]  /*0090*/  IABS R8, R5 ;  /* 0x0000000500087213 */ /* 0x000fc80000000000 */
[----:B------:R-:W2:Y:S03]  /*00a0*/  I2F.RP R3, R8 ;  /* 0x0000000800037306 */ /* 0x000ea60000209400 */
[----:B------:R-:W3:Y:S01]  /*00b0*/  LDC R13, c[0x0][0x388] ;  /* 0x0000e200ff0d7b82 */ /* 0x000ee20000000800 */
[----:B-1----:R-:W-:-:S07]  /*00c0*/  IMAD R2, R2, UR4, R9 ;  /* 0x0000000402027c24 */ /* 0x002fce000f8e0209 */
[----:B------:R-:W1:Y:S01]  /*00d0*/  S2UR UR4, SR_CTAID.Z ;  /* 0x00000000000479c3 */ /* 0x000e620000002700 */
[----:B------:R-:W-:Y:S01]  /*00e0*/  IABS R4, R2 ;  /* 0x0000000200047213 */ /* 0x000fe20000000000 */
[----:B--2---:R-:W2:Y:S02]  /*00f0*/  MUFU.RCP R3, R3 ;  /* 0x0000000300037308 */ /* 0x004ea40000001000 */
[----:B--2---:R-:W-:Y:S01]  /*0100*/  VIADD R6, R3, 0xffffffe ;  /* 0x0ffffffe03067836 */ /* 0x004fe20000000000 */
[----:B------:R-:W-:-:S05]  /*0110*/  IABS R3, R5 ;  /* 0x0000000500037213 */ /* 0x000fca0000000000 */
[----:B------:R2:W4:Y:S02]  /*0120*/  F2I.FTZ.U32.TRUNC.NTZ R7, R6 ;  /* 0x0000000600077305 */ /* 0x000524000021f000 */
[----:B--2---:R-:W-:Y:S02]  /*0130*/  IMAD.MOV.U32 R6, RZ, RZ, RZ ;  /* 0x000000ffff067224 */ /* 0x004fe400078e00ff */
[----:B----4-:R-:W-:-:S04]  /*0140*/  IMAD.MOV R11, RZ, RZ, -R7 ;  /* 0x000000ffff0b7224 */ /* 0x010fc800078e0a07 */
[----:B------:R-:W-:-:S04]  /*0150*/  IMAD R9, R11, R8, RZ ;  /* 0x000000080b097224 */ /* 0x000fc800078e02ff */
[----:B------:R-:W-:Y:S01]  /*0160*/  IMAD.HI.U32 R7, R7, R9, R6 ;  /* 0x0000000907077227 */ /* 0x000fe200078e0006 */
[----:B------:R-:W-:-:S03]  /*0170*/  IADD3 R9, PT, PT, RZ, -R3, RZ ;  /* 0x80000003ff097210 */ /* 0x000fc60007ffe0ff */
[----:B------:R-:W-:Y:S02]  /*0180*/  IMAD.MOV.U32 R3, RZ, RZ, R10 ;  /* 0x000000ffff037224 */ /* 0x000fe400078e000a */
[----:B------:R-:W-:Y:S02]  /*0190*/  IMAD.HI.U32 R6, R7, R4, RZ ;  /* 0x0000000407067227 */ /* 0x000fe400078e00ff */
[----:B------:R-:W2:Y:S02]  /*01a0*/  I2F.RP R10, R3 ;  /* 0x00000003000a7306 */ /* 0x000ea40000209400 */
[----:B------:R-:W-:-:S05]  /*01b0*/  IMAD R7, R6, R9, R4 ;  /* 0x0000000906077224 */ /* 0x000fca00078e0204 */
[----:B------:R-:W-:Y:S01]  /*01c0*/  ISETP.GT.U32.AND P2, PT, R8, R7, PT ;  /* 0x000000070800720c */ /* 0x000fe20003f44070 */
[----:B--2---:R-:W2:-:S12]  /*01d0*/  MUFU.RCP R10, R10 ;  /* 0x0000000a000a7308 */ /* 0x004e980000001000 */
[----:B------:R-:W-:Y:S02]  /*01e0*/  @!P2 IMAD.IADD R7, R7, 0x1, -R8 ;  /* 0x000000010707a824 */ /* 0x000fe400078e0a08 */
[----:B------:R-:W-:Y:S01]  /*01f0*/  @!P2 VIADD R6, R6, 0x1 ;  /* 0x000000010606a836 */ /* 0x000fe20000000000 */
[----:B------:R-:W-:Y:S02]  /*0200*/  ISETP.NE.AND P2, PT, R5, RZ, PT ;  /* 0x000000ff0500720c */ /* 0x000fe40003f45270 */
[----:B------:R-:W-:Y:S02]  /*0210*/  ISETP.GE.U32.AND P0, PT, R7, R8, PT ;  /* 0x000000080700720c */ /* 0x000fe40003f06070 */
[----:B------:R-:W-:-:S04]  /*0220*/  LOP3.LUT R7, R2, R5, RZ, 0x3c, !PT ;  /* 0x0000000502077212 */ /* 0x000fc800078e3cff */
[----:B------:R-:W-:Y:S02]  /*0230*/  ISETP.GE.AND P1, PT, R7, RZ, PT ;  /* 0x000000ff0700720c */ /* 0x000fe40003f26270 */
[----:B--2---:R-:W-:-:S04]  /*0240*/  IADD3 R8, PT, PT, R10, 0xffffffe, RZ ;  /* 0x0ffffffe0a087810 */ /* 0x004fc80007ffe0ff */
[----:B------:R2:W4:Y:S01]  /*0250*/  F2I.FTZ.U32.TRUNC.NTZ R9, R8 ;  /* 0x0000000800097305 */ /* 0x000522000021f000 */
[----:B------:R-:W-:-:S06]  /*0260*/  @P0 VIADD R6, R6, 0x1 ;  /* 0x0000000106060836 */ /* 0x000fcc0000000000 */
[----:B------:R-:W-:Y:S02]  /*0270*/  @!P1 IADD3 R6, PT, PT, -R6, RZ, RZ ;  /* 0x000000ff06069210 */ /* 0x000fe40007ffe1ff */
[----:B------:R-:W-:Y:S01]  /*0280*/  @!P2 LOP3.LUT R6, RZ, R5, RZ, 0x33, !PT ;  /* 0x00000005ff06a212 */ /* 0x000fe200078e33ff */
[----:B--2---:R-:W-:-:S04]  /*0290*/  HFMA2 R8, -RZ, RZ, 0, 0 ;  /* 0x00000000ff087431 */ /* 0x004fc800000001ff */
[----:B------:R-:W-:Y:S02]  /*02a0*/  IMAD.MOV R7, RZ, RZ, -R6 ;  /* 0x000000ffff077224 */ /* 0x000fe400078e0a06 */
[----:B----4-:R-:W-:Y:S02]  /*02b0*/  IMAD.MOV R10, RZ, RZ, -R9 ;  /* 0x000000ffff0a7224 */ /* 0x010fe400078e0a09 */
[----:B------:R-:W-:Y:S02]  /*02c0*/  IMAD R5, R5, R7, R2 ;  /* 0x0000000705057224 */ /* 0x000fe400078e0202 */
[----:B------:R-:W-:-:S03]  /*02d0*/  IMAD R7, R10, R3, RZ ;  /* 0x000000030a077224 */ /* 0x000fc600078e02ff */
[----:B------:R-:W-:Y:S01]  /*02e0*/  IABS R10, R5 ;  /* 0x00000005000a7213 */ /* 0x000fe20000000000 */
[----:B------:R-:W-:Y:S01]  /*02f0*/  IMAD.HI.U32 R9, R9, R7, R8 ;  /* 0x0000000709097227 */ /* 0x000fe200078e0008 */
[----:B------:R-:W-:-:S03]  /*0300*/  LOP3.LUT R5, R5, R0, RZ, 0x3c, !PT ;  /* 0x0000000005057212 */ /* 0x000fc600078e3cff */
[----:B------:R-:W-:Y:S01]  /*0310*/  IMAD.MOV.U32 R8, RZ, RZ, R10 ;  /* 0x000000ffff087224 */ /* 0x000fe200078e000a */
[----:B------:R-:W-:-:S03]  /*0320*/  ISETP.GE.AND P1, PT, R5, RZ, PT ;  /* 0x000000ff0500720c */ /* 0x000fc60003f26270 */
[----:B------:R-:W-:-:S04]  /*0330*/  IMAD.HI.U32 R7, R9, R8, RZ ;  /* 0x0000000809077227 */ /* 0x000fc800078e00ff */
[----:B------:R-:W-:-:S04]  /*0340*/  IMAD.MOV R10, RZ, RZ, -R7 ;  /* 0x000000ffff0a7224 */ /* 0x000fc800078e0a07 */
[C---:B------:R-:W-:Y:S02]  /*0350*/  IMAD R8, R3.reuse, R10, R8 ;  /* 0x0000000a03087224 */ /* 0x040fe400078e0208 */
[----:B------:R-:W0:Y:S03]  /*0360*/  LDC.64 R10, c[0x0][0x380] ;  /* 0x0000e000ff0a7b82 */ /* 0x000e260000000a00 */
[----:B------:R-:W-:-:S13]  /*0370*/  ISETP.GT.U32.AND P2, PT, R3, R8, PT ;  /* 0x000000080300720c */ /* 0x000fda0003f44070 */
[-C--:B------:R-:W-:Y:S01]  /*0380*/  @!P2 IADD3 R8, PT, PT, R8, -R3.reuse, RZ ;  /* 0x800000030808a210 */ /* 0x080fe20007ffe0ff */
[----:B------:R-:W-:Y:S01]  /*0390*/  @!P2 VIADD R7, R7, 0x1 ;  /* 0x000000010707a836 */ /* 0x000fe20000000000 */
[----:B------:R-:W-:Y:S02]  /*03a0*/  ISETP.NE.AND P2, PT, R0, RZ, PT ;  /* 0x000000ff0000720c */ /* 0x000fe40003f45270 */
[----:B------:R-:W-:Y:S02]  /*03b0*/  ISETP.GE.U32.AND P0, PT, R8, R3, PT ;  /* 0x000000030800720c */ /* 0x000fe40003f06070 */
[----:B------:R-:W-:-:S11]  /*03c0*/  LOP3.LUT R8, RZ, R0, RZ, 0x33, !PT ;  /* 0x00000000ff087212 */ /* 0x000fd600078e33ff */
[----:B------:R-:W-:Y:S01]  /*03d0*/  @P0 VIADD R7, R7, 0x1 ;  /* 0x0000000107070836 */ /* 0x000fe20000000000 */
[----:B0-----:R-:W-:-:S04]  /*03e0*/  ISETP.LE.AND P0, PT, R11, UR5, PT ;  /* 0x000000050b007c0c */ /* 0x001fc8000bf03270 */
[----:B-1----:R-:W-:Y:S02]  /*03f0*/  ISETP.LE.OR P0, PT, R10, UR4, P0 ;  /* 0x000000040a007c0c */ /* 0x002fe40008703670 */
[----:B------:R-:W-:Y:S02]  /*0400*/  @!P1 IADD3 R7, PT, PT, -R7, RZ, RZ ;  /* 0x000000ff07079210 */ /* 0x000fe40007ffe1ff */
[----:B---3--:R-:W-:Y:S02]  /*0410*/  ISETP.GE.OR P0, PT, R6, R13, P0 ;  /* 0x0000000d0600720c */ /* 0x008fe40000706670 */
[----:B------:R-:W-:-:S04]  /*0420*/  SEL R7, R8, R7, !P2 ;  /* 0x0000000708077207 */ /* 0x000fc80005000000 */
[----:B------:R-:W-:-:S04]  /*0430*/  ISETP.GE.OR P0, PT, R7, UR8, P0 ;  /* 0x0000000807007c0c */ /* 0x000fc80008706670 */
[----:B------:R-:W-:-:S13]  /*0440*/  ISETP.LT.OR P0, PT, R0, RZ, P0 ;  /* 0x000000ff0000720c */ /* 0x000fda0000701670 */
[----:B------:R-:W-:Y:S05]  /*0450*/  @P0 EXIT ;  /* 0x000000000000094d */ /* 0x000fea0003800000 */
[----:B------:R-:W-:Y:S01]  /*0460*/  IMAD.HI.U32 R9, R9, R4, RZ ;  /* 0x0000000409097227 */ /* 0x000fe200078e00ff */
[----:B------:R-:W-:Y:S01]  /*0470*/  ISETP.GE.AND P1, PT, R2, RZ, PT ;  /* 0x000000ff0200720c */ /* 0x000fe20003f26270 */
[----:B------:R-:W0:Y:S02]  /*0480*/  LDCU.64 UR6, c[0x0][0x358] ;  /* 0x00006b00ff0677ac */ /* 0x000e240008000a00 */
[----:B------:R-:W-:Y:S02]  /*0490*/  IMAD.MOV R9, RZ, RZ, -R9 ;  /* 0x000000ffff097224 */ /* 0x000fe400078e0a09 */
[----:B------:R-:W-:Y:S02]  /*04a0*/  IMAD R6, R13, UR4, R6 ;  /* 0x000000040d067c24 */ /* 0x000fe4000f8e0206 */
[----:B------:R-:W-:Y:S02]  /*04b0*/  IMAD R4, R3, R9, R4 ;  /* 0x0000000903047224 */ /* 0x000fe400078e0204 */
[----:B------:R-:W-:-:S03]  /*04c0*/  IMAD R6, R6, UR8, R7 ;  /* 0x0000000806067c24 */ /* 0x000fc6000f8e0207 */
[----:B------:R-:W-:-:S13]  /*04d0*/  ISETP.GT.U32.AND P0, PT, R3, R4, PT ;  /* 0x000000040300720c */ /* 0x000fda0003f04070 */
[----:B------:R-:W-:-:S05]  /*04e0*/  @!P0 IMAD.IADD R4, R4, 0x1, -R3 ;  /* 0x0000000104048824 */ /* 0x000fca00078e0a03 */
[----:B------:R-:W-:-:S13]  /*04f0*/  ISETP.GT.U32.AND P0, PT, R3, R4, PT ;  /* 0x000000040300720c */ /* 0x000fda0003f04070 */
[----:B------:R-:W-:Y:S02]  /*0500*/  @!P0 IADD3 R4, PT, PT, R4, -R3, RZ ;  /* 0x8000000304048210 */ /* 0x000fe40007ffe0ff */
[----:B------:R-:W1:Y:S03]  /*0510*/  LDC.64 R2, c[0x0][0x398] ;  /* 0x0000e600ff027b82 */ /* 0x000e660000000a00 */
[----:B------:R-:W-:-:S05]  /*0520*/  @!P1 IMAD.MOV R4, RZ, RZ, -R4 ;  /* 0x000000ffff049224 */ /* 0x000fca00078e0a04 */
[----:B------:R-:W-:-:S05]  /*0530*/  SEL R5, R8, R4, !P2 ;  /* 0x0000000408057207 */ /* 0x000fca0005000000 */
[----:B------:R-:W-:Y:S02]  /*0540*/  IMAD R0, R6, R0, R5 ;  /* 0x0000000006007224 */ /* 0x000fe400078e0205 */
[----:B------:R-:W2:Y:S02]  /*0550*/  LDC.64 R4, c[0x0][0x3a0] ;  /* 0x0000e800ff047b82 */ /* 0x000ea40000000a00 */
[----:B------:R-:W-:-:S04]  /*0560*/  IMAD R7, R0, R11, UR5 ;  /* 0x0000000500077e24 */ /* 0x000fc8000f8e020b */
[----:B-1----:R-:W-:-:S06]  /*0570*/  IMAD.WIDE R2, R7, 0x4, R2 ;  /* 0x0000000407027825 */ /* 0x002fcc00078e0202 */
[----:B0-----:R-:W3:Y:S01]  /*0580*/  LDG.E R2, desc[UR6][R2.64] ;  /* 0x0000000602027981 */ /* 0x001ee2000c1e1900 */
[----:B--2---:R-:W-:Y:S01]  /*0590*/  IMAD.WIDE R4, R7, 0x4, R4 ;  /* 0x0000000407047825 */ /* 0x004fe200078e0204 */
[----:B---3--:R-:W-:-:S13]  /*05a0*/  ISETP.NE.AND P0, PT, R2, -0x1, PT ;  /* 0xffffffff0200780c */ /* 0x008fda0003f05270 */
[----:B------:R-:W-:Y:S05]  /*05b0*/  @!P0 EXIT ;  /* 0x000000000000894d */ /* 0x000fea0003800000 */
[----:B------:R-:W2:Y:S01]  /*05c0*/  LDG.E R5, desc[UR6][R4.64] ;  /* 0x0000000604057981 */ /* 0x000ea2000c1e1900 */
[----:B------:R-:W0:Y:S01]  /*05d0*/  LDCU.64 UR8, c[0x0][0x3a8] ;  /* 0x00007500ff0877ac */ /* 0x000e220008000a00 */
[----:B------:R-:W-:-:S05]  /*05e0*/  IMAD R11, R2, R11, RZ ;  /* 0x0000000b020b7224 */ /* 0x000fca00078e02ff */
[----:B------:R-:W-:-:S04]  /*05f0*/  IADD3 R0, P0, PT, R11, UR5, RZ ;  /* 0x000000050b007c10 */ /* 0x000fc8000ff1e0ff */
[----:B------:R-:W-:Y:S02]  /*0600*/  LEA.HI.X.SX32 R11, R11, RZ, 0x1, P0 ;  /* 0x000000ff0b0b7211 */ /* 0x000fe400000f0eff */
[----:B0-----:R-:W-:-:S04]  /*0610*/  LEA R2, P0, R0, UR8, 0x2 ;  /* 0x0000000800027c11 */ /* 0x001fc8000f8010ff */
[----:B------:R-:W-:-:S05]  /*0620*/  LEA.HI.X R3, R0, UR9, R11, 0x2, P0 ;  /* 0x0000000900037c11 */ /* 0x000fca00080f140b */
[----:B--2---:R-:W-:Y:S01]  /*0630*/  REDG.E.ADD.F32.FTZ.RN.STRONG.GPU desc[UR6][R2.64], R5 ;  /* 0x00000005020079a6 */ /* 0x004fe2000c12f306 */
[----:B------:R-:W-:Y:S05]  /*0640*/  EXIT ;  /* 0x000000000000794d */ /* 0x000fea0003800000 */
.L_x_78:
        /* <DEDUP_REMOVED lines=11> */
.L_x_164:


//--------------------- .text._Z18roiaware_avgpool3diiiiiiiPKfPKiPf --------------------------
	.section	.text._Z18roiaware_avgpool3diiiiiiiPKfPKiPf,"ax",@progbits
	.align	128
        .global         _Z18roiaware_avgpool3diiiiiiiPKfPKiPf
        .type           _Z18roiaware_avgpool3diiiiiiiPKfPKiPf,@function
        .size           _Z18roiaware_avgpool3diiiiiiiPKfPKiPf,(.L_x_158 - _Z18roiaware_avgpool3diiiiiiiPKfPKiPf)
        .other          _Z18roiaware_avgpool3diiiiiiiPKfPKiPf,@"STO_CUDA_ENTRY STV_DEFAULT"
_Z18roiaware_avgpool3diiiiiiiPKfPKiPf:
.text._Z18roiaware_avgpool3diiiiiiiPKfPKiPf:
[----:B------:R-:W-:Y:S08]  /*0000*/  LDC R1, c[0x0][0x37c] ;  /* 0x0000df00ff017b82 */ /* 0x000ff00000000800 */
[----:B------:R-:W0:Y:S01]  /*0010*/  LDC R3, c[0x0][0x398] ;  /* 0x0000e600ff037b82 */ /* 0x000e220000000800 */
[----:B------:R-:W0:Y:S01]  /*0020*/  LDCU UR7, c[0x0][0x394] ;  /* 0x00007280ff0777ac */ /* 0x000e220008000800 */
[----:B------:R-:W1:Y:S01]  /*0030*/  S2R R4, SR_TID.X ;  /* 0x0000000000047919 */ /* 0x000e620000002100 */
[----:B------:R-:W2:Y:S05]  /*0040*/  LDCU UR5, c[0x0][0x390] ;  /* 0x00007200ff0577ac */ /* 0x000eaa0008000800 */
[----:B------:R-:W1:Y:S08]  /*0050*/  S2UR UR4, SR_CTAID.X ;  /* 0x00000000000479c3 */ /* 0x000e700000002500 */
[----:B------:R-:W1:Y:S01]  /*0060*/  LDC R5, c[0x0][0x360] ;  /* 0x0000d800ff057b82 */ /* 0x000e620000000800 */
[----:B0-----:R-:W-:Y:S01]  /*0070*/  IMAD R2, R3, UR7, RZ ;  /* 0x0000000703027c24 */ /* 0x001fe2000f8e02ff */
[----:B------:R-:W-:-:S06]  /*0080*/  IABS R10, R3 ;  /* 0x00000003000a7213 */ /* 0x000fcc0000000000 */
[----:B------:R-:W0:Y:S01]  /*0090*/  S2UR UR6, SR_CTAID.Y ;  /* 0x00000000000679c3 */ /* 0x000e220000002600 */
[----:B------:R-:W-:-:S04]  /*00a0*/  IABS R9, R2 ;  /* 0x0000000200097213 */ /* 0x000fc80000000000 */
[----:B------:R-:W3:Y:S03]  /*00b0*/  I2F.RP R0, R9 ;  /* 0x0000000900007306 */ /* 0x000ee60000209400 */
[----:B------:R-:W4:Y:S01]  /*00c0*/  LDC R12, c[0x0][0x380] ;  /* 0x0000e000ff0c7b82 */ /* 0x000f220000000800 */
[----:B-1----:R-:W-:-:S07]  /*00d0*/  IMAD R5, R5, UR4, R4 ;  /* 0x0000000405057c24 */ /* 0x002fce000f8e0204 */
[----:B------:R-:W4:Y:S01]  /*00e0*/  S2UR UR4, SR_CTAID.Z ;  /* 0x00000000000479c3 */ /* 0x000f220000002700 */
[----:B------:R-:W-:Y:S01]  /*00f0*/  IABS R4, R5 ;  /* 0x0000000500047213 */ /* 0x000fe20000000000 */
[----:B---3--:R-:W1:Y:S02]  /*0100*/  MUFU.RCP R0, R0 ;  /* 0x0000000000007308 */ /* 0x008e640000001000 */
[----:B-1----:R-:W-:-:S06]  /*0110*/  IADD3 R6, PT, PT, R0, 0xffffffe, RZ ;  /* 0x0ffffffe00067810 */ /* 0x002fcc0007ffe0ff */
[----:B------:R1:W3:Y:S02]  /*0120*/  F2I.FTZ.U32.TRUNC.NTZ R7, R6 ;  /* 0x0000000600077305 */ /* 0x0002e4000021f000 */
[----:B-1----:R-:W-:Y:S01]  /*0130*/  HFMA2 R6, -RZ, RZ, 0, 0 ;  /* 0x00000000ff067431 */ /* 0x002fe200000001ff */
[----:B---3--:R-:W-:-:S05]  /*0140*/  IADD3 R8, PT, PT, RZ, -R7, RZ ;  /* 0x80000007ff087210 */ /* 0x008fca0007ffe0ff */
[----:B------:R-:W-:Y:S01]  /*0150*/  IMAD R11, R8, R9, RZ ;  /* 0x00000009080b7224 */ /* 0x000fe200078e02ff */
[----:B------:R-:W-:-:S03]  /*0160*/  IABS R8, R2 ;  /* 0x0000000200087213 */ /* 0x000fc60000000000 */
[----:B------:R-:W-:Y:S01]  /*0170*/  IMAD.HI.U32 R0, R7, R11, R6 ;  /* 0x0000000b07007227 */ /* 0x000fe200078e0006 */
[----:B------:R-:W-:-:S03]  /*0180*/  IADD3 R8, PT, PT, RZ, -R8, RZ ;  /* 0x80000008ff087210 */ /* 0x000fc60007ffe0ff */
[----:B------:R-:W-:Y:S01]  /*0190*/  IMAD.MOV.U32 R7, RZ, RZ, R4 ;  /* 0x000000ffff077224 */ /* 0x000fe200078e0004 */
[----:B------:R-:W-:-:S03]  /*01a0*/  MOV R4, R10 ;  /* 0x0000000a00047202 */ /* 0x000fc60000000f00 */
[----:B------:R-:W-:Y:S01]  /*01b0*/  IMAD.HI.U32 R6, R0, R7, RZ ;  /* 0x0000000700067227 */ /* 0x000fe200078e00ff */
[----:B------:R-:W1:Y:S03]  /*01c0*/  I2F.RP R10, R4 ;  /* 0x00000004000a7306 */ /* 0x000e660000209400 */
[----:B------:R-:W-:-:S05]  /*01d0*/  IMAD R0, R6, R8, R7 ;  /* 0x0000000806007224 */ /* 0x000fca00078e0207 */
[----:B------:R-:W-:Y:S01]  /*01e0*/  ISETP.GT.U32.AND P2, PT, R9, R0, PT ;  /* 0x000000000900720c */ /* 0x000fe20003f44070 */
[----:B-1----:R-:W1:-:S12]  /*01f0*/  MUFU.RCP R10, R10 ;  /* 0x0000000a000a7308 */ /* 0x002e580000001000 */
[-C--:B------:R-:W-:Y:S02]  /*0200*/  @!P2 IADD3 R0, PT, PT, R0, -R9.reuse, RZ ;  /* 0x800000090000a210 */ /* 0x080fe40007ffe0ff */
[----:B------:R-:W-:Y:S02]  /*0210*/  @!P2 IADD3 R6, PT, PT, R6, 0x1, RZ ;  /* 0x000000010606a810 */ /* 0x000fe40007ffe0ff */
[----:B------:R-:W-:Y:S02]  /*0220*/  ISETP.GE.U32.AND P0, PT, R0, R9, PT ;  /* 0x000000090000720c */ /* 0x000fe40003f06070 */
[----:B------:R-:W-:Y:S02]  /*0230*/  LOP3.LUT R0, R5, R2, RZ, 0x3c, !PT ;  /* 0x0000000205007212 */ /* 0x000fe400078e3cff */
[----:B------:R-:W-:Y:S02]  /*0240*/  ISETP.NE.AND P2, PT, R2, RZ, PT ;  /* 0x000000ff0200720c */ /* 0x000fe40003f45270 */
[----:B------:R-:W-:Y:S01]  /*0250*/  ISETP.GE.AND P1, PT, R0, RZ, PT ;  /* 0x000000ff0000720c */ /* 0x000fe20003f26270 */
[----:B-1----:R-:W-:-:S04]  /*0260*/  VIADD R8, R10, 0xffffffe ;  /* 0x0ffffffe0a087836 */ /* 0x002fc80000000000 */
[----:B------:R1:W3:Y:S02]  /*0270*/  F2I.FTZ.U32.TRUNC.NTZ R9, R8 ;  /* 0x0000000800097305 */ /* 0x0002e4000021f000 */
[----:B------:R-:W-:-:S06]  /*0280*/  @P0 IADD3 R6, PT, PT, R6, 0x1, RZ ;  /* 0x0000000106060810 */ /* 0x000fcc0007ffe0ff */
[----:B------:R-:W-:Y:S01]  /*0290*/  @!P1 IADD3 R6, PT, PT, -R6, RZ, RZ ;  /* 0x000000ff06069210 */ /* 0x000fe20007ffe1ff */
[----:B-1----:R-:W-:Y:S01]  /*02a0*/  HFMA2 R8, -RZ, RZ, 0, 0 ;  /* 0x00000000ff087431 */ /* 0x002fe200000001ff */
[----:B------:R-:W-:-:S04]  /*02b0*/  @!P2 LOP3.LUT R6, RZ, R2, RZ, 0x33, !PT ;  /* 0x00000002ff06a212 */ /* 0x000fc800078e33ff */
[----:B------:R-:W-:Y:S01]  /*02c0*/  IADD3 R10, PT, PT, -R6, RZ, RZ ;  /* 0x000000ff060a7210 */ /* 0x000fe20007ffe1ff */
[----:B---3--:R-:W-:-:S04]  /*02d0*/  IMAD.MOV R11, RZ, RZ, -R9 ;  /* 0x000000ffff0b7224 */ /* 0x008fc800078e0a09 */
[----:B------:R-:W-:Y:S02]  /*02e0*/  IMAD R10, R2, R10, R5 ;  /* 0x0000000a020a7224 */ /* 0x000fe400078e0205 */
[----:B------:R-:W-:-:S03]  /*02f0*/  IMAD R11, R11, R4, RZ ;  /* 0x000000040b0b7224 */ /* 0x000fc600078e02ff */
[----:B------:R-:W-:Y:S01]  /*0300*/  IABS R0, R10 ;  /* 0x0000000a00007213 */ /* 0x000fe20000000000 */
[----:B------:R-:W-:Y:S01]  /*0310*/  IMAD.HI.U32 R8, R9, R11, R8 ;  /* 0x0000000b09087227 */ /* 0x000fe200078e0008 */
[-C--:B------:R-:W-:Y:S02]  /*0320*/  LOP3.LUT R10, R10, R3.reuse, RZ, 0x3c, !PT ;  /* 0x000000030a0a7212 */ /* 0x080fe400078e3cff */
[----:B------:R-:W-:Y:S02]  /*0330*/  MOV R11, R0 ;  /* 0x00000000000b7202 */ /* 0x000fe40000000f00 */
[----:B------:R-:W-:Y:S02]  /*0340*/  ISETP.GE.AND P1, PT, R10, RZ, PT ;  /* 0x000000ff0a00720c */ /* 0x000fe40003f26270 */
[----:B------:R-:W-:Y:S01]  /*0350*/  LOP3.LUT R10, RZ, R3, RZ, 0x33, !PT ;  /* 0x00000003ff0a7212 */ /* 0x000fe200078e33ff */
[----:B------:R-:W-:-:S04]  /*0360*/  IMAD.HI.U32 R9, R8, R11, RZ ;  /* 0x0000000b08097227 */ /* 0x000fc800078e00ff */
[----:B------:R-:W-:-:S04]  /*0370*/  IMAD.MOV R0, RZ, RZ, -R9 ;  /* 0x000000ffff007224 */ /* 0x000fc800078e0a09 */
[C---:B------:R-:W-:Y:S02]  /*0380*/  IMAD R11, R4.reuse, R0, R11 ;  /* 0x00000000040b7224 */ /* 0x040fe400078e020b */
[----:B------:R-:W0:Y:S03]  /*0390*/  LDC R0, c[0x0][0x388] ;  /* 0x0000e200ff007b82 */ /* 0x000e260000000800 */
[----:B------:R-:W-:-:S13]  /*03a0*/  ISETP.GT.U32.AND P2, PT, R4, R11, PT ;  /* 0x0000000b0400720c */ /* 0x000fda0003f44070 */
[-C--:B------:R-:W-:Y:S02]  /*03b0*/  @!P2 IADD3 R11, PT, PT, R11, -R4.reuse, RZ ;  /* 0x800000040b0ba210 */ /* 0x080fe40007ffe0ff */
[----:B------:R-:W-:Y:S02]  /*03c0*/  @!P2 IADD3 R9, PT, PT, R9, 0x1, RZ ;  /* 0x000000010909a810 */ /* 0x000fe40007ffe0ff */
[----:B------:R-:W-:Y:S02]  /*03d0*/  ISETP.GE.U32.AND P0, PT, R11, R4, PT ;  /* 0x000000040b00720c */ /* 0x000fe40003f06070 */
[----:B------:R-:W-:-:S11]  /*03e0*/  ISETP.NE.AND P2, PT, R3, RZ, PT ;  /* 0x000000ff0300720c */ /* 0x000fd60003f45270 */
[----:B------:R-:W-:Y:S02]  /*03f0*/  @P0 IADD3 R9, PT, PT, R9, 0x1, RZ ;  /* 0x0000000109090810 */ /* 0x000fe40007ffe0ff */
[----:B0-----:R-:W-:-:S03]  /*0400*/  ISETP.LE.AND P0, PT, R0, UR6, PT ;  /* 0x0000000600007c0c */ /* 0x001fc6000bf03270 */
[----:B------:R-:W-:Y:S01]  /*0410*/  @!P1 IMAD.MOV R9, RZ, RZ, -R9 ;  /* 0x000000ffff099224 */ /* 0x000fe200078e0a09 */
[----:B----4-:R-:W-:-:S04]  /*0420*/  ISETP.LE.OR P0, PT, R12, UR4, P0 ;  /* 0x000000040c007c0c */ /* 0x010fc80008703670 */
[----:B--2---:R-:W-:Y:S02]  /*0430*/  ISETP.GE.OR P0, PT, R6, UR5, P0 ;  /* 0x0000000506007c0c */ /* 0x004fe40008706670 */
[----:B------:R-:W-:-:S04]  /*0440*/  SEL R9, R10, R9, !P2 ;  /* 0x000000090a097207 */ /* 0x000fc80005000000 */
[----:B------:R-:W-:-:S04]  /*0450*/  ISETP.GE.OR P0, PT, R9, UR7, P0 ;  /* 0x0000000709007c0c */ /* 0x000fc80008706670 */
[----:B------:R-:W-:-:S13]  /*0460*/  ISETP.LT.OR P0, PT, R3, RZ, P0 ;  /* 0x000000ff0300720c */ /* 0x000fda0000701670 */
[----:B------:R-:W-:Y:S05]  /*0470*/  @P0 EXIT ;  /* 0x000000000000094d */ /* 0x000fea0003800000 */
[----:B------:R-:W-:Y:S01]  /*0480*/  IMAD.HI.U32 R8, R8, R7, RZ ;  /* 0x0000000708087227 */ /* 0x000fe200078e00ff */
[----:B------:R-:W-:Y:S01]  /*0490*/  ISETP.GE.AND P1, PT, R5, RZ, PT ;  /* 0x000000ff0500720c */ /* 0x000fe20003f26270 */
[----:B------:R-:W0:Y:S01]  /*04a0*/  LDCU UR8, c[0x0][0x38c] ;  /* 0x00007180ff0877ac */ /* 0x000e220008000800 */
[----:B------:R-:W1:Y:S01]  /*04b0*/  LDC.64 R14, c[0x0][0x3b0] ;  /* 0x0000ec00ff0e7b82 */ /* 0x000e620000000a00 */
[----:B------:R-:W-:Y:S01]  /*04c0*/  IMAD R6, R6, UR7, R9 ;  /* 0x0000000706067c24 */ /* 0x000fe2000f8e0209 */
[----:B------:R-:W-:Y:S01]  /*04d0*/  IADD3 R8, PT, PT, -R8, RZ, RZ ;  /* 0x000000ff08087210 */ /* 0x000fe20007ffe1ff */
[----:B------:R-:W-:Y:S01]  /*04e0*/  UIMAD UR4, UR4, UR5, URZ ;  /* 0x00000005040472a4 */ /* 0x000fe2000f8e02ff */
[----:B------:R-:W2:Y:S03]  /*04f0*/  LDCU.64 UR10, c[0x0][0x3a8] ;  /* 0x00007500ff0a77ac */ /* 0x000ea60008000a00 */
[----:B------:R-:W-:-:S05]  /*0500*/  IMAD R7, R4, R8, R7 ;  /* 0x0000000804077224 */ /* 0x000fca00078e0207 */
[----:B------:R-:W-:-:S13]  /*0510*/  ISETP.GT.U32.AND P0, PT, R4, R7, PT ;  /* 0x000000070400720c */ /* 0x000fda0003f04070 */
[----:B------:R-:W-:-:S04]  /*0520*/  @!P0 IADD3 R7, PT, PT, R7, -R4, RZ ;  /* 0x8000000407078210 */ /* 0x000fc80007ffe0ff */
[----:B------:R-:W-:-:S13]  /*0530*/  ISETP.GT.U32.AND P0, PT, R4, R7, PT ;  /* 0x000000070400720c */ /* 0x000fda0003f04070 */
[----:B------:R-:W-:-:S05]  /*0540*/  @!P0 IADD3 R7, PT, PT, R7, -R4, RZ ;  /* 0x8000000407078210 */ /* 0x000fca0007ffe0ff */
[----:B------:R-:W-:-:S05]  /*0550*/  @!P1 IMAD.MOV R7, RZ, RZ, -R7 ;  /* 0x000000ffff079224 */ /* 0x000fca00078e0a07 */
[----:B------:R-:W-:-:S05]  /*0560*/  SEL R10, R10, R7, !P2 ;  /* 0x000000070a0a7207 */ /* 0x000fca0005000000 */
[----:B------:R-:W-:-:S04]  /*0570*/  IMAD R3, R6, R3, R10 ;  /* 0x0000000306037224 */ /* 0x000fc800078e020a */
[----:B------:R-:W-:Y:S01]  /*0580*/  IMAD R3, R2, UR4, R3 ;  /* 0x0000000402037c24 */ /* 0x000fe2000f8e0203 */
[----:B------:R-:W3:Y:S03]  /*0590*/  LDCU.64 UR4, c[0x0][0x358] ;  /* 0x00006b00ff0477ac */ /* 0x000ee60008000a00 */
[----:B0-----:R-:W-:-:S04]  /*05a0*/  IMAD R10, R3, UR8, RZ ;  /* 0x00000008030a7c24 */ /* 0x001fc8000f8e02ff */
[----:B------:R-:W-:-:S03]  /*05b0*/  IMAD.WIDE R10, R10, 0x4, RZ ;  /* 0x000000040a0a7825 */ /* 0x000fc600078e02ff */
[----:B--2---:R-:W-:-:S04]  /*05c0*/  IADD3 R12, P0, PT, R10, UR10, RZ ;  /* 0x0000000a0a0c7c10 */ /* 0x004fc8000ff1e0ff */
[----:B------:R-:W-:-:S05]  /*05d0*/  IADD3.X R13, PT, PT, R11, UR11, RZ, P0, !PT ;  /* 0x0000000b0b0d7c10 */ /* 0x000fca00087fe4ff */
[----:B---3--:R-:W2:Y:S01]  /*05e0*/  LDG.E R2, desc[UR4][R12.64] ;  /* 0x000000040c027981 */ /* 0x008ea2000c1e1900 */
[----:B------:R-:W-:Y:S01]  /*05f0*/  IMAD R3, R3, R0, UR6 ;  /* 0x0000000603037e24 */ /* 0x000fe2000f8e0200 */
[----:B------:R-:W-:Y:S01]  /*0600*/  BSSY.RECONVERGENT B0, `(.L_x_79) ;  /* 0x00000cd000007945 */ /* 0x000fe20003800200 */
[----:B------:R-:W-:Y:S02]  /*0610*/  MOV R22, RZ ;  /* 0x000000ff00167202 */ /* 0x000fe40000000f00 */
[----:B-1----:R-:W-:Y:S01]  /*0620*/  IMAD.WIDE R14, R3, 0x4, R14 ;  /* 0x00000004030e7825 */ /* 0x002fe200078e020e */
[----:B--2---:R-:W-:-:S13]  /*0630*/  ISETP.GE.AND P0, PT, R2, 0x1, PT ;  /* 0x000000010200780c */ /* 0x004fda0003f06270 */
[----:B------:R-:W-:Y:S05]  /*0640*/  @!P0 BRA `(.L_x_80) ;  /* 0x0000000c00208947 */ /* 0x000fea0003800000 */
[C---:B------:R-:W-:Y:S01]  /*0650*/  ISETP.GE.U32.AND P0, PT, R2.reuse, 0x10, PT ;  /* 0x000000100200780c */ /* 0x040fe20003f06070 */
[----:B------:R-:W-:Y:S01]  /*0660*/  BSSY.RECONVERGENT B1, `(.L_x_81) ;  /* 0x0000065000017945 */ /* 0x000fe20003800200 */
[----:B------:R-:W-:Y:S01]  /*0670*/  HFMA2 R22, -RZ, RZ, 0, 0 ;  /* 0x00000000ff167431 */ /* 0x000fe200000001ff */
[----:B------:R-:W-:Y:S02]  /*0680*/  LOP3.LUT R4, R2, 0xf, RZ, 0xc0, !PT ;  /* 0x0000000f02047812 */ /* 0x000fe400078ec0ff */
[----:B------:R-:W-:-:S08]  /*0690*/  MOV R3, 0x1 ;  /* 0x0000000100037802 */ /* 0x000fd00000000f00 */
[----:B------:R-:W-:Y:S05]  /*06a0*/  @!P0 BRA `(.L_x_82) ;  /* 0x0000000400808947 */ /* 0x000fea0003800000 */
[----:B------:R-:W-:Y:S01]  /*06b0*/  IADD3 R18, P0, PT, R12, 0x20, RZ ;  /* 0x000000200c127810 */ /* 0x000fe20007f1e0ff */
[----:B------:R-:W-:Y:S01]  /*06c0*/  BSSY.RECONVERGENT B2, `(.L_x_83) ;  /* 0x000005d000027945 */ /* 0x000fe20003800200 */
[----:B------:R-:W-:Y:S01]  /*06d0*/  LOP3.LUT R6, R2, 0x7ffffff0, RZ, 0xc0, !PT ;  /* 0x7ffffff002067812 */ /* 0x000fe200078ec0ff */
[----:B------:R-:W-:Y:S01]  /*06e0*/  IMAD.MOV.U32 R22, RZ, RZ, RZ ;  /* 0x000000ffff167224 */ /* 0x000fe200078e00ff */
[----:B------:R-:W-:Y:S02]  /*06f0*/  MOV R3, RZ ;  /* 0x000000ff00037202 */ /* 0x000fe40000000f00 */
[----:B------:R-:W-:Y:S02]  /*0700*/  IADD3.X R19, PT, PT, RZ, R13, RZ, P0, !PT ;  /* 0x0000000dff137210 */ /* 0x000fe400007fe4ff */
[----:B------:R-:W-:-:S07]  /*0710*/  IADD3 R6, PT, PT, -R6, RZ, RZ ;  /* 0x000000ff06067210 */ /* 0x000fce0007ffe1ff */
.L_x_84:
[----:B------:R-:W2:Y:S01]  /*0720*/  LDG.E R9, desc[UR4][R18.64+-0x1c] ;  /* 0xffffe40412097981 */ /* 0x000ea2000c1e1900 */
[----:B------:R-:W0:Y:S03]  /*0730*/  LDC.64 R16, c[0x0][0x3a0] ;  /* 0x0000e800ff107b82 */ /* 0x000e260000000a00 */
[----:B------:R-:W3:Y:S04]  /*0740*/  LDG.E R23, desc[UR4][R18.64+-0x18] ;  /* 0xffffe80412177981 */ /* 0x000ee8000c1e1900 */
[----:B------:R-:W4:Y:S04]  /*0750*/  LDG.E R27, desc[UR4][R18.64+-0x14] ;  /* 0xffffec04121b7981 */ /* 0x000f28000c1e1900 */
[----:B------:R-:W5:Y:S04]  /*0760*/  LDG.E R7, desc[UR4][R18.64+-0x10] ;  /* 0xfffff00412077981 */ /* 0x000f68000c1e1900 */
[----:B------:R-:W5:Y:S04]  /*0770*/  LDG.E R21, desc[UR4][R18.64+-0xc] ;  /* 0xfffff40412157981 */ /* 0x000f68000c1e1900 */
[----:B------:R-:W5:Y:S01]  /*0780*/  LDG.E R5, desc[UR4][R18.64+-0x8] ;  /* 0xfffff80412057981 */ /* 0x000f62000c1e1900 */
[----:B--2---:R-:W-:-:S04]  /*0790*/  IMAD R9, R9, R0, UR6 ;  /* 0x0000000609097e24 */ /* 0x004fc8000f8e0200 */
[----:B0-----:R-:W-:-:S04]  /*07a0*/  IMAD.WIDE R28, R9, 0x4, R16 ;  /* 0x00000004091c7825 */ /* 0x001fc800078e0210 */
[-C--:B---3--:R-:W-:Y:S01]  /*07b0*/  IMAD R9, R23, R0.reuse, UR6 ;  /* 0x0000000617097e24 */ /* 0x088fe2000f8e0200 */
[----:B------:R-:W2:Y:S01]  /*07c0*/  LDG.E R25, desc[UR4][R28.64] ;  /* 0x000000041c197981 */ /* 0x000ea2000c1e1900 */
[----:B----4-:R-:W-:Y:S02]  /*07d0*/  IMAD R27, R27, R0, UR6 ;  /* 0x000000061b1b7e24 */ /* 0x010fe4000f8e0200 */
[----:B------:R-:W-:-:S05]  /*07e0*/  IMAD.WIDE R8, R9, 0x4, R16 ;  /* 0x0000000409087825 */ /* 0x000fca00078e0210 */
[----:B------:R0:W3:Y:S02]  /*07f0*/  LDG.E R23, desc[UR4][R8.64] ;  /* 0x0000000408177981 */ /* 0x0000e4000c1e1900 */
[----:B0-----:R-:W-:-:S04]  /*0800*/  IMAD.WIDE R8, R27, 0x4, R16 ;  /* 0x000000041b087825 */ /* 0x001fc800078e0210 */
[-C--:B-----5:R-:W-:Y:S02]  /*0810*/  IMAD R27, R7, R0.reuse, UR6 ;  /* 0x00000006071b7e24 */ /* 0x0a0fe4000f8e0200 */
[----:B------:R-:W4:Y:S01]  /*0820*/  LDG.E R7, desc[UR4][R8.64] ;  /* 0x0000000408077981 */ /* 0x000f22000c1e1900 */
[----:B------:R-:W-:Y:S02]  /*0830*/  IMAD R21, R21, R0, UR6 ;  /* 0x0000000615157e24 */ /* 0x000fe4000f8e0200 */
[----:B------:R-:W-:-:S04]  /*0840*/  IMAD.WIDE R26, R27, 0x4, R16 ;  /* 0x000000041b1a7825 */ /* 0x000fc800078e0210 */
[----:B------:R-:W-:Y:S01]  /*0850*/  IMAD R5, R5, R0, UR6 ;  /* 0x0000000605057e24 */ /* 0x000fe2000f8e0200 */
[----:B------:R0:W5:Y:S03]  /*0860*/  LDG.E R24, desc[UR4][R26.64] ;  /* 0x000000041a187981 */ /* 0x000166000c1e1900 */
[--C-:B------:R-:W-:Y:S01]  /*0870*/  IMAD.WIDE R28, R5, 0x4, R16.reuse ;  /* 0x00000004051c7825 */ /* 0x100fe200078e0210 */
[----:B------:R-:W5:Y:S04]  /*0880*/  LDG.E R8, desc[UR4][R18.64+0x4] ;  /* 0x0000040412087981 */ /* 0x000f68000c1e1900 */
[----:B------:R-:W5:Y:S01]  /*0890*/  LDG.E R5, desc[UR4][R18.64] ;  /* 0x0000000412057981 */ /* 0x000f62000c1e1900 */
[----:B0-----:R-:W-:-:S03]  /*08a0*/  IMAD.WIDE R26, R21, 0x4, R16 ;  /* 0x00000004151a7825 */ /* 0x001fc600078e0210 */
[----:B------:R-:W5:Y:S04]  /*08b0*/  LDG.E R21, desc[UR4][R18.64+-0x4] ;  /* 0xfffffc0412157981 */ /* 0x000f68000c1e1900 */
[----:B------:R-:W5:Y:S04]  /*08c0*/  LDG.E R20, desc[UR4][R26.64] ;  /* 0x000000041a147981 */ /* 0x000f68000c1e1900 */
[----:B------:R-:W5:Y:S04]  /*08d0*/  LDG.E R28, desc[UR4][R28.64] ;  /* 0x000000041c1c7981 */ /* 0x000f68000c1e1900 */
[----:B------:R-:W5:Y:S04]  /*08e0*/  LDG.E R9, desc[UR4][R18.64+0x8] ;  /* 0x0000080412097981 */ /* 0x000f68000c1e1900 */
[----:B------:R-:W5:Y:S01]  /*08f0*/  LDG.E R29, desc[UR4][R18.64+0x18] ;  /* 0x00001804121d7981 */ /* 0x000f62000c1e1900 */
[----:B--2---:R-:W-:-:S03]  /*0900*/  FADD R25, R25, R22 ;  /* 0x0000001619197221 */ /* 0x004fc60000000000 */
[----:B------:R-:W2:Y:S01]  /*0910*/  LDG.E R22, desc[UR4][R18.64+0xc] ;  /* 0x00000c0412167981 */ /* 0x000ea2000c1e1900 */
[----:B---3--:R-:W-:-:S03]  /*0920*/  FADD R25, R25, R23 ;  /* 0x0000001719197221 */ /* 0x008fc60000000000 */
[----:B------:R-:W3:Y:S01]  /*0930*/  LDG.E R23, desc[UR4][R18.64+0x10] ;  /* 0x0000100412177981 */ /* 0x000ee2000c1e1900 */
[----:B----4-:R-:W-:-:S03]  /*0940*/  FADD R25, R25, R7 ;  /* 0x0000000719197221 */ /* 0x010fc60000000000 */
[----:B------:R-:W4:Y:S01]  /*0950*/  LDG.E R7, desc[UR4][R18.64+0x14] ;  /* 0x0000140412077981 */ /* 0x000f22000c1e1900 */
[----:B-----5:R-:W-:Y:S01]  /*0960*/  FADD R25, R25, R24 ;  /* 0x0000001819197221 */ /* 0x020fe20000000000 */
[-C--:B------:R-:W-:Y:S02]  /*0970*/  IMAD R8, R8, R0.reuse, UR6 ;  /* 0x0000000608087e24 */ /* 0x080fe4000f8e0200 */
[-C--:B------:R-:W-:Y:S02]  /*0980*/  IMAD R21, R21, R0.reuse, UR6 ;  /* 0x0000000615157e24 */ /* 0x080fe4000f8e0200 */
[----:B------:R-:W-:Y:S02]  /*0990*/  FADD R27, R25, R20 ;  /* 0x00000014191b7221 */ /* 0x000fe40000000000 */
[----:B------:R-:W-:Y:S01]  /*09a0*/  IMAD.WIDE R20, R21, 0x4, R16 ;  /* 0x0000000415147825 */ /* 0x000fe200078e0210 */
[----:B------:R-:W5:Y:S03]  /*09b0*/  LDG.E R25, desc[UR4][R18.64+0x1c] ;  /* 0x00001c0412197981 */ /* 0x000f66000c1e1900 */
[----:B------:R-:W-:Y:S01]  /*09c0*/  FADD R28, R27, R28 ;  /* 0x0000001c1b1c7221 */ /* 0x000fe20000000000 */
[----:B------:R-:W-:-:S02]  /*09d0*/  IMAD R27, R5, R0, UR6 ;  /* 0x00000006051b7e24 */ /* 0x000fc4000f8e0200 */
[----:B------:R0:W5:Y:S02]  /*09e0*/  LDG.E R5, desc[UR4][R20.64] ;  /* 0x0000000414057981 */ /* 0x000164000c1e1900 */
[----:B------:R-:W-:-:S04]  /*09f0*/  IMAD.WIDE R26, R27, 0x4, R16 ;  /* 0x000000041b1a7825 */ /* 0x000fc800078e0210 */
[----:B------:R-:W-:Y:S02]  /*0a00*/  IMAD R9, R9, R0, UR6 ;  /* 0x0000000609097e24 */ /* 0x000fe4000f8e0200 */
[----:B------:R-:W5:Y:S01]  /*0a10*/  LDG.E R27, desc[UR4][R26.64] ;  /* 0x000000041a1b7981 */ /* 0x000f62000c1e1900 */
[----:B0-----:R-:W-:-:S04]  /*0a20*/  IMAD.WIDE R20, R8, 0x4, R16 ;  /* 0x0000000408147825 */ /* 0x001fc800078e0210 */
[----:B------:R-:W-:Y:S01]  /*0a30*/  IMAD.WIDE R8, R9, 0x4, R16 ;  /* 0x0000000409087825 */ /* 0x000fe200078e0210 */
[----:B------:R0:W5:Y:S05]  /*0a40*/  LDG.E R26, desc[UR4][R20.64] ;  /* 0x00000004141a7981 */ /* 0x00016a000c1e1900 */
[----:B------:R-:W5:Y:S01]  /*0a50*/  LDG.E R9, desc[UR4][R8.64] ;  /* 0x0000000408097981 */ /* 0x000f62000c1e1900 */
[----:B--2---:R-:W-:-:S04]  /*0a60*/  IMAD R22, R22, R0, UR6 ;  /* 0x0000000616167e24 */ /* 0x004fc8000f8e0200 */
[----:B0-----:R-:W-:-:S05]  /*0a70*/  IMAD.WIDE R20, R22, 0x4, R16 ;  /* 0x0000000416147825 */ /* 0x001fca00078e0210 */
[----:B------:R0:W2:Y:S01]  /*0a80*/  LDG.E R8, desc[UR4][R20.64] ;  /* 0x0000000414087981 */ /* 0x0000a2000c1e1900 */
[----:B----4-:R-:W-:-:S04]  /*0a90*/  IMAD R24, R7, R0, UR6 ;  /* 0x0000000607187e24 */ /* 0x010fc8000f8e0200 */
[----:B0-----:R-:W-:-:S06]  /*0aa0*/  IMAD.WIDE R20, R24, 0x4, R16 ;  /* 0x0000000418147825 */ /* 0x001fcc00078e0210 */
[----:B------:R-:W4:Y:S04]  /*0ab0*/  LDG.E R20, desc[UR4][R20.64] ;  /* 0x0000000414147981 */ /* 0x000f28000c1e1900 */
[----:B------:R-:W2:Y:S01]  /*0ac0*/  LDG.E R21, desc[UR4][R18.64+0x20] ;  /* 0x0000200412157981 */ /* 0x000ea2000c1e1900 */
[----:B---3--:R-:W-:-:S04]  /*0ad0*/  IMAD R23, R23, R0, UR6 ;  /* 0x0000000617177e24 */ /* 0x008fc8000f8e0200 */
[----:B------:R-:W-:-:S04]  /*0ae0*/  IMAD.WIDE R22, R23, 0x4, R16 ;  /* 0x0000000417167825 */ /* 0x000fc800078e0210 */
[-C--:B------:R-:W-:Y:S01]  /*0af0*/  IMAD R29, R29, R0.reuse, UR6 ;  /* 0x000000061d1d7e24 */ /* 0x080fe2000f8e0200 */
[----:B------:R0:W3:Y:S01]  /*0b00*/  LDG.E R7, desc[UR4][R22.64] ;  /* 0x0000000416077981 */ /* 0x0000e2000c1e1900 */
[----:B-----5:R-:W-:-:S04]  /*0b10*/  IMAD R25, R25, R0, UR6 ;  /* 0x0000000619197e24 */ /* 0x020fc8000f8e0200 */
[----:B------:R-:W-:-:S04]  /*0b20*/  IMAD.WIDE R24, R25, 0x4, R16 ;  /* 0x0000000419187825 */ /* 0x000fc800078e0210 */
[----:B0-----:R-:W-:Y:S02]  /*0b30*/  IMAD.WIDE R22, R29, 0x4, R16 ;  /* 0x000000041d167825 */ /* 0x001fe400078e0210 */
[----:B------:R-:W5:Y:S04]  /*0b40*/  LDG.E R24, desc[UR4][R24.64] ;  /* 0x0000000418187981 */ /* 0x000f68000c1e1900 */
[----:B------:R-:W5:Y:S01]  /*0b50*/  LDG.E R29, desc[UR4][R22.64] ;  /* 0x00000004161d7981 */ /* 0x000f62000c1e1900 */
[----:B------:R-:W-:Y:S01]  /*0b60*/  FADD R28, R28, R5 ;  /* 0x000000051c1c7221 */ /* 0x000fe20000000000 */
[----:B--2---:R-:W-:-:S04]  /*0b70*/  IMAD R21, R21, R0, UR6 ;  /* 0x0000000615157e24 */ /* 0x004fc8000f8e0200 */
[----:B------:R-:W-:-:S06]  /*0b80*/  IMAD.WIDE R16, R21, 0x4, R16 ;  /* 0x0000000415107825 */ /* 0x000fcc00078e0210 */
[----:B------:R-:W2:Y:S01]  /*0b90*/  LDG.E R16, desc[UR4][R16.64] ;  /* 0x0000000410107981 */ /* 0x000ea2000c1e1900 */
[----:B------:R-:W-:-:S04]  /*0ba0*/  FADD R27, R28, R27 ;  /* 0x0000001b1c1b7221 */ /* 0x000fc80000000000 */
[----:B------:R-:W-:-:S04]  /*0bb0*/  FADD R26, R27, R26 ;  /* 0x0000001a1b1a7221 */ /* 0x000fc80000000000 */
[----:B------:R-:W-:Y:S01]  /*0bc0*/  FADD R9, R26, R9 ;  /* 0x000000091a097221 */ /* 0x000fe20000000000 */
[----:B------:R-:W-:-:S03]  /*0bd0*/  VIADD R6, R6, 0x10 ;  /* 0x0000001006067836 */ /* 0x000fc60000000000 */
[----:B------:R-:W-:Y:S02]  /*0be0*/  FADD R8, R9, R8 ;  /* 0x0000000809087221 */ /* 0x000fe40000000000 */
[----:B------:R-:W-:Y:S02]  /*0bf0*/  ISETP.NE.AND P0, PT, R6, RZ, PT ;  /* 0x000000ff0600720c */ /* 0x000fe40003f05270 */
[----:B---3--:R-:W-:-:S04]  /*0c00*/  FADD R7, R8, R7 ;  /* 0x0000000708077221 */ /* 0x008fc80000000000 */
[----:B----4-:R-:W-:-:S04]  /*0c10*/  FADD R20, R7, R20 ;  /* 0x0000001407147221 */ /* 0x010fc80000000000 */
[----:B-----5:R-:W-:Y:S01]  /*0c20*/  FADD R29, R20, R29 ;  /* 0x0000001d141d7221 */ /* 0x020fe20000000000 */
[----:B------:R-:W-:-:S03]  /*0c30*/  IADD3 R18, P1, PT, R18, 0x40, RZ ;  /* 0x0000004012127810 */ /* 0x000fc60007f3e0ff */
[----:B------:R-:W-:Y:S01]  /*0c40*/  FADD R29, R29, R24 ;  /* 0x000000181d1d7221 */ /* 0x000fe20000000000 */
[----:B------:R-:W-:Y:S02]  /*0c50*/  IADD3.X R19, PT, PT, RZ, R19, RZ, P1, !PT ;  /* 0x00000013ff137210 */ /* 0x000fe40000ffe4ff */
[----:B------:R-:W-:Y:S01]  /*0c60*/  IADD3 R3, PT, PT, R3, 0x10, RZ ;  /* 0x0000001003037810 */ /* 0x000fe20007ffe0ff */
[----:B--2---:R-:W-:Y:S01]  /*0c70*/  FADD R22, R29, R16 ;  /* 0x000000101d167221 */ /* 0x004fe20000000000 */
[----:B------:R-:W-:Y:S06]  /*0c80*/  @P0 BRA `(.L_x_84) ;  /* 0xfffffff800a40947 */ /* 0x000fec000383ffff */
[----:B------:R-:W-:Y:S05]  /*0c90*/  BSYNC.RECONVERGENT B2 ;  /* 0x0000000000027941 */ /* 0x000fea0003800200 */
.L_x_83:
[----:B------:R-:W-:-:S07]  /*0ca0*/  IADD3 R3, PT, PT, R3, 0x1, RZ ;  /* 0x0000000103037810 */ /* 0x000fce0007ffe0ff */
.L_x_82:
[----:B------:R-:W-:Y:S05]  /*0cb0*/  BSYNC.RECONVERGENT B1 ;  /* 0x0000000000017941 */ /* 0x000fea0003800200 */
.L_x_81:
[----:B------:R-:W-:-:S13]  /*0cc0*/  ISETP.NE.AND P0, PT, R4, RZ, PT ;  /* 0x000000ff0400720c */ /* 0x000fda0003f05270 */
[----:B------:R-:W-:Y:S05]  /*0cd0*/  @!P0 BRA `(.L_x_80) ;  /* 0x00000004007c8947 */ /* 0x000fea0003800000 */
[----:B------:R-:W-:Y:S01]  /*0ce0*/  ISETP.GE.U32.AND P0, PT, R4, 0x8, PT ;  /* 0x000000080400780c */ /* 0x000fe20003f06070 */
[----:B------:R-:W-:Y:S01]  /*0cf0*/  BSSY.RECONVERGENT B1, `(.L_x_85) ;  /* 0x000002f000017945 */ /* 0x000fe20003800200 */
[----:B------:R-:W-:-:S04]  /*0d00*/  LOP3.LUT R26, R2, 0x7, RZ, 0xc0, !PT ;  /* 0x00000007021a7812 */ /* 0x000fc800078ec0ff */
[----:B------:R-:W-:-:S07]  /*0d10*/  ISETP.NE.AND P1, PT, R26, RZ, PT ;  /* 0x000000ff1a00720c */ /* 0x000fce0003f25270 */
[----:B------:R-:W-:Y:S06]  /*0d20*/  @!P0 BRA `(.L_x_86) ;  /* 0x0000000000ac8947 */ /* 0x000fec0003800000 */
[----:B------:R-:W-:Y:S01]  /*0d30*/  IMAD.WIDE.U32 R6, R3, 0x4, R12 ;  /* 0x0000000403067825 */ /* 0x000fe200078e000c */
[----:B------:R-:W0:Y:S04]  /*0d40*/  LDC.64 R4, c[0x0][0x3a0] ;  /* 0x0000e800ff047b82 */ /* 0x000e280000000a00 */
[----:B------:R-:W2:Y:S04]  /*0d50*/  LDG.E R21, desc[UR4][R6.64] ;  /* 0x0000000406157981 */ /* 0x000ea8000c1e1900 */
[----:B------:R-:W3:Y:S04]  /*0d60*/  LDG.E R23, desc[UR4][R6.64+0x4] ;  /* 0x0000040406177981 */ /* 0x000ee8000c1e1900 */
[----:B------:R-:W4:Y:S04]  /*0d70*/  LDG.E R8, desc[UR4][R6.64+0x8] ;  /* 0x0000080406087981 */ /* 0x000f28000c1e1900 */
[----:B------:R-:W5:Y:S04]  /*0d80*/  LDG.E R27, desc[UR4][R6.64+0xc] ;  /* 0x00000c04061b7981 */ /* 0x000f68000c1e1900 */
[----:B------:R-:W5:Y:S04]  /*0d90*/  LDG.E R9, desc[UR4][R6.64+0x10] ;  /* 0x0000100406097981 */ /* 0x000f68000c1e1900 */
[----:B------:R-:W5:Y:S04]  /*0da0*/  LDG.E R17, desc[UR4][R6.64+0x14] ;  /* 0x0000140406117981 */ /* 0x000f68000c1e1900 */
[----:B------:R-:W5:Y:S04]  /*0db0*/  LDG.E R19, desc[UR4][R6.64+0x18] ;  /* 0x0000180406137981 */ /* 0x000f68000c1e1900 */
[----:B------:R1:W5:Y:S01]  /*0dc0*/  LDG.E R25, desc[UR4][R6.64+0x1c] ;  /* 0x00001c0406197981 */ /* 0x000362000c1e1900 */
[----:B--2---:R-:W-:-:S02]  /*0dd0*/  IMAD R21, R21, R0, UR6 ;  /* 0x0000000615157e24 */ /* 0x004fc4000f8e0200 */
[----:B---3--:R-:W-:Y:S02]  /*0de0*/  IMAD R23, R23, R0, UR6 ;  /* 0x0000000617177e24 */ /* 0x008fe4000f8e0200 */
[----:B0-----:R-:W-:-:S04]  /*0df0*/  IMAD.WIDE R28, R21, 0x4, R4 ;  /* 0x00000004151c7825 */ /* 0x001fc800078e0204 */
[-C--:B----4-:R-:W-:Y:S02]  /*0e00*/  IMAD R8, R8, R0.reuse, UR6 ;  /* 0x0000000608087e24 */ /* 0x090fe4000f8e0200 */
[--C-:B------:R-:W-:Y:S02]  /*0e10*/  IMAD.WIDE R20, R23, 0x4, R4.reuse ;  /* 0x0000000417147825 */ /* 0x100fe400078e0204 */
[----:B------:R-:W2:Y:S02]  /*0e20*/  LDG.E R23, desc[UR4][R28.64] ;  /* 0x000000041c177981 */ /* 0x000ea4000c1e1900 */
[-C--:B-----5:R-:W-:Y:S02]  /*0e30*/  IMAD R27, R27, R0.reuse, UR6 ;  /* 0x000000061b1b7e24 */ /* 0x0a0fe4000f8e0200 */
[----:B-1----:R-:W-:Y:S01]  /*0e40*/  IMAD.WIDE R6, R8, 0x4, R4 ;  /* 0x0000000408067825 */ /* 0x002fe200078e0204 */
[----:B------:R-:W3:Y:S03]  /*0e50*/  LDG.E R20, desc[UR4][R20.64] ;  /* 0x0000000414147981 */ /* 0x000ee6000c1e1900 */
[----:B------:R-:W-:-:S02]  /*0e60*/  IMAD R16, R9, R0, UR6 ;  /* 0x0000000609107e24 */ /* 0x000fc4000f8e0200 */
[--C-:B------:R-:W-:Y:S01]  /*0e70*/  IMAD.WIDE R8, R27, 0x4, R4.reuse ;  /* 0x000000041b087825 */ /* 0x100fe200078e0204 */
[----:B------:R-:W4:Y:S03]  /*0e80*/  LDG.E R6, desc[UR4][R6.64] ;  /* 0x0000000406067981 */ /* 0x000f26000c1e1900 */
[-C--:B------:R-:W-:Y:S02]  /*0e90*/  IMAD R27, R17, R0.reuse, UR6 ;  /* 0x00000006111b7e24 */ /* 0x080fe4000f8e0200 */
[----:B------:R-:W-:Y:S01]  /*0ea0*/  IMAD.WIDE R16, R16, 0x4, R4 ;  /* 0x0000000410107825 */ /* 0x000fe200078e0204 */
[----:B------:R-:W5:Y:S03]  /*0eb0*/  LDG.E R8, desc[UR4][R8.64] ;  /* 0x0000000408087981 */ /* 0x000f66000c1e1900 */
[----:B------:R-:W-:-:S02]  /*0ec0*/  IMAD R24, R19, R0, UR6 ;  /* 0x0000000613187e24 */ /* 0x000fc4000f8e0200 */
[--C-:B------:R-:W-:Y:S01]  /*0ed0*/  IMAD.WIDE R18, R27, 0x4, R4.reuse ;  /* 0x000000041b127825 */ /* 0x100fe200078e0204 */
[----:B------:R-:W5:Y:S03]  /*0ee0*/  LDG.E R16, desc[UR4][R16.64] ;  /* 0x0000000410107981 */ /* 0x000f66000c1e1900 */
[----:B------:R-:W-:Y:S02]  /*0ef0*/  IMAD R27, R25, R0, UR6 ;  /* 0x00000006191b7e24 */ /* 0x000fe4000f8e0200 */
[--C-:B------:R-:W-:Y:S01]  /*0f00*/  IMAD.WIDE R24, R24, 0x4, R4.reuse ;  /* 0x0000000418187825 */ /* 0x100fe200078e0204 */
[----:B------:R-:W5:Y:S03]  /*0f10*/  LDG.E R18, desc[UR4][R18.64] ;  /* 0x0000000412127981 */ /* 0x000f66000c1e1900 */
[----:B------:R-:W-:-:S02]  /*0f20*/  IMAD.WIDE R4, R27, 0x4, R4 ;  /* 0x000000041b047825 */ /* 0x000fc400078e0204 */
[----:B------:R-:W5:Y:S04]  /*0f30*/  LDG.E R24, desc[UR4][R24.64] ;  /* 0x0000000418187981 */ /* 0x000f68000c1e1900 */
[----:B------:R-:W5:Y:S01]  /*0f40*/  LDG.E R4, desc[UR4][R4.64] ;  /* 0x0000000404047981 */ /* 0x000f62000c1e1900 */
[----:B------:R-:W-:Y:S02]  /*0f50*/  VIADD R3, R3, 0x8 ;  /* 0x0000000803037836 */ /* 0x000fe40000000000 */
[----:B--2---:R-:W-:-:S04]  /*0f60*/  FADD R23, R22, R23 ;  /* 0x0000001716177221 */ /* 0x004fc80000000000 */
[----:B---3--:R-:W-:-:S04]  /*0f70*/  FADD R23, R23, R20 ;  /* 0x0000001417177221 */ /* 0x008fc80000000000 */
[----:B----4-:R-:W-:-:S04]  /*0f80*/  FADD R23, R23, R6 ;  /* 0x0000000617177221 */ /* 0x010fc80000000000 */
[----:B-----5:R-:W-:-:S04]  /*0f90*/  FADD R23, R23, R8 ;  /* 0x0000000817177221 */ /* 0x020fc80000000000 */
[----:B------:R-:W-:-:S04]  /*0fa0*/  FADD R23, R23, R16 ;  /* 0x0000001017177221 */ /* 0x000fc80000000000 */
[----:B------:R-:W-:-:S04]  /*0fb0*/  FADD R23, R23, R18 ;  /* 0x0000001217177221 */ /* 0x000fc80000000000 */
[----:B------:R-:W-:-:S04]  /*0fc0*/  FADD R23, R23, R24 ;  /* 0x0000001817177221 */ /* 0x000fc80000000000 */
[----:B------:R-:W-:-:S07]  /*0fd0*/  FADD R22, R23, R4 ;  /* 0x0000000417167221 */ /* 0x000fce0000000000 */
.L_x_86:
[----:B------:R-:W-:Y:S05]  /*0fe0*/  BSYNC.RECONVERGENT B1 ;  /* 0x0000000000017941 */ /* 0x000fea0003800200 */
.L_x_85:
        /* <DEDUP_REMOVED lines=11> */
[----:B------:R-:W5:Y:S01]  /*10a0*/  LDG.E R21, desc[UR4][R12.64+0xc] ;  /* 0x00000c040c157981 */ /* 0x000f62000c1e1900 */
[----:B--2---:R-:W-:-:S02]  /*10b0*/  IMAD R7, R7, R0, UR6 ;  /* 0x0000000607077e24 */ /* 0x004fc4000f8e0200 */
[----:B---3--:R-:W-:Y:S02]  /*10c0*/  IMAD R9, R9, R0, UR6 ;  /* 0x0000000609097e24 */ /* 0x008fe4000f8e0200 */
[----:B0-----:R-:W-:-:S04]  /*10d0*/  IMAD.WIDE R16, R7, 0x4, R4 ;  /* 0x0000000407107825 */ /* 0x001fc800078e0204 */
[-C--:B----4-:R-:W-:Y:S02]  /*10e0*/  IMAD R19, R19, R0.reuse, UR6 ;  /* 0x0000000613137e24 */ /* 0x090fe4000f8e0200 */
[--C-:B------:R-:W-:Y:S01]  /*10f0*/  IMAD.WIDE R8, R9, 0x4, R4.reuse ;  /* 0x0000000409087825 */ /* 0x100fe200078e0204 */
[----:B------:R-:W2:Y:S03]  /*1100*/  LDG.E R17, desc[UR4][R16.64] ;  /* 0x0000000410117981 */ /* 0x000ea6000c1e1900 */
[----:B-----5:R-:W-:Y:S02]  /*1110*/  IMAD R21, R21, R0, UR6 ;  /* 0x0000000615157e24 */ /* 0x020fe4000f8e0200 */
[--C-:B------:R-:W-:Y:S01]  /*1120*/  IMAD.WIDE R18, R19, 0x4, R4.reuse ;  /* 0x0000000413127825 */ /* 0x100fe200078e0204 */
[----:B------:R-:W3:Y:S03]  /*1130*/  LDG.E R9, desc[UR4][R8.64] ;  /* 0x0000000408097981 */ /* 0x000ee6000c1e1900 */
[----:B------:R-:W-:-:S02]  /*1140*/  IMAD.WIDE R4, R21, 0x4, R4 ;  /* 0x0000000415047825 */ /* 0x000fc400078e0204 */
[----:B------:R-:W4:Y:S04]  /*1150*/  LDG.E R19, desc[UR4][R18.64] ;  /* 0x0000000412137981 */ /* 0x000f28000c1e1900 */
[----:B------:R-:W5:Y:S01]  /*1160*/  LDG.E R5, desc[UR4][R4.64] ;  /* 0x0000000404057981 */ /* 0x000f62000c1e1900 */
[----:B------:R-:W-:Y:S01]  /*1170*/  IADD3 R3, PT, PT, R3, 0x4, RZ ;  /* 0x0000000403037810 */ /* 0x000fe20007ffe0ff */
[----:B--2---:R-:W-:-:S04]  /*1180*/  FADD R22, R22, R17 ;  /* 0x0000001116167221 */ /* 0x004fc80000000000 */
[----:B---3--:R-:W-:-:S04]  /*1190*/  FADD R22, R22, R9 ;  /* 0x0000000916167221 */ /* 0x008fc80000000000 */
[----:B----4-:R-:W-:-:S04]  /*11a0*/  FADD R22, R22, R19 ;  /* 0x0000001316167221 */ /* 0x010fc80000000000 */
[----:B-----5:R-:W-:-:S07]  /*11b0*/  FADD R22, R22, R5 ;  /* 0x0000000516167221 */ /* 0x020fce0000000000 */
.L_x_88:
[----:B------:R-:W-:Y:S05]  /*11c0*/  BSYNC.RECONVERGENT B1 ;  /* 0x0000000000017941 */ /* 0x000fea0003800200 */
.L_x_87:
[----:B------:R-:W-:Y:S05]  /*11d0*/  @!P1 BRA `(.L_x_80) ;  /* 0x00000000003c9947 */ /* 0x000fea0003800000 */
[----:B------:R-:W0:Y:S01]  /*11e0*/  LDC.64 R4, c[0x0][0x3a0] ;  /* 0x0000e800ff047b82 */ /* 0x000e220000000a00 */
[----:B------:R-:W-:Y:S01]  /*11f0*/  IMAD.WIDE.U32 R10, R3, 0x4, R10 ;  /* 0x00000004030a7825 */ /* 0x000fe200078e000a */
[----:B------:R-:W-:Y:S02]  /*1200*/  IADD3 R3, PT, PT, -R6, RZ, RZ ;  /* 0x000000ff06037210 */ /* 0x000fe40007ffe1ff */
[----:B------:R-:W-:-:S04]  /*1210*/  IADD3 R8, P0, PT, R10, UR10, RZ ;  /* 0x0000000a0a087c10 */ /* 0x000fc8000ff1e0ff */
[----:B------:R-:W-:-:S09]  /*1220*/  IADD3.X R9, PT, PT, R11, UR11, RZ, P0, !PT ;  /* 0x0000000b0b097c10 */ /* 0x000fd200087fe4ff */
.L_x_89:
[----:B------:R-:W2:Y:S01]  /*1230*/  LDG.E R7, desc[UR4][R8.64] ;  /* 0x0000000408077981 */ /* 0x000ea2000c1e1900 */
[----:B------:R-:W-:-:S04]  /*1240*/  IADD3 R3, PT, PT, R3, 0x1, RZ ;  /* 0x0000000103037810 */ /* 0x000fc80007ffe0ff */
[----:B------:R-:W-:Y:S01]  /*1250*/  ISETP.NE.AND P0, PT, R3, RZ, PT ;  /* 0x000000ff0300720c */ /* 0x000fe20003f05270 */
[----:B--2---:R-:W-:-:S04]  /*1260*/  IMAD R7, R7, R0, UR6 ;  /* 0x0000000607077e24 */ /* 0x004fc8000f8e0200 */
[----:B0-----:R-:W-:-:S06]  /*1270*/  IMAD.WIDE R6, R7, 0x4, R4 ;  /* 0x0000000407067825 */ /* 0x001fcc00078e0204 */
[----:B------:R-:W2:Y:S01]  /*1280*/  LDG.E R7, desc[UR4][R6.64] ;  /* 0x0000000406077981 */ /* 0x000ea2000c1e1900 */
[----:B------:R-:W-:-:S05]  /*1290*/  IADD3 R8, P1, PT, R8, 0x4, RZ ;  /* 0x0000000408087810 */ /* 0x000fca0007f3e0ff */
[----:B------:R-:W-:Y:S02]  /*12a0*/  IMAD.X R9, RZ, RZ, R9, P1 ;  /* 0x000000ffff097224 */ /* 0x000fe400008e0609 */
[----:B--2---:R-:W-:Y:S01]  /*12b0*/  FADD R22, R7, R22 ;  /* 0x0000001607167221 */ /* 0x004fe20000000000 */
[----:B------:R-:W-:Y:S06]  /*12c0*/  @P0 BRA `(.L_x_89) ;  /* 0xfffffffc00d80947 */ /* 0x000fec000383ffff */
.L_x_80:
[----:B------:R-:W-:Y:S05]  /*12d0*/  BSYNC.RECONVERGENT B0 ;  /* 0x0000000000007941 */ /* 0x000fea0003800200 */
.L_x_79:
[----:B------:R-:W-:-:S13]  /*12e0*/  ISETP.GE.AND P0, PT, R2, 0x1, PT ;  /* 0x000000010200780c */ /* 0x000fda0003f06270 */
[----:B------:R-:W-:Y:S05]  /*12f0*/  @!P0 EXIT ;  /* 0x000000000000894d */ /* 0x000fea0003800000 */
[----:B------:R-:W-:Y:S01]  /*1300*/  I2FP.F32.U32 R7, R2 ;  /* 0x0000000200077245 */ /* 0x000fe20000201000 */
[----:B------:R-:W-:Y:S03]  /*1310*/  BSSY.RECONVERGENT B0, `(.L_x_90) ;  /* 0x000000c000007945 */ /* 0x000fe60003800200 */
[----:B------:R-:W0:Y:S08]  /*1320*/  MUFU.RCP R3, R7 ;  /* 0x0000000700037308 */ /* 0x000e300000001000 */
[----:B------:R-:W1:Y:S01]  /*1330*/  FCHK P0, R22, R7 ;  /* 0x0000000716007302 */ /* 0x000e620000000000 */
[----:B0-----:R-:W-:-:S04]  /*1340*/  FFMA R0, -R7, R3, 1 ;  /* 0x3f80000007007423 */ /* 0x001fc80000000103 */
[----:B------:R-:W-:-:S04]  /*1350*/  FFMA R3, R3, R0, R3 ;  /* 0x0000000003037223 */ /* 0x000fc80000000003 */
[----:B------:R-:W-:-:S04]  /*1360*/  FFMA R0, R3, R22, RZ ;  /* 0x0000001603007223 */ /* 0x000fc800000000ff */
[----:B------:R-:W-:-:S04]  /*1370*/  FFMA R5, -R7, R0, R22 ;  /* 0x0000000007057223 */ /* 0x000fc80000000116 */
[----:B------:R-:W-:Y:S01]  /*1380*/  FFMA R3, R3, R5, R0 ;  /* 0x0000000503037223 */ /* 0x000fe20000000000 */
[----:B-1----:R-:W-:Y:S06]  /*1390*/  @!P0 BRA `(.L_x_91) ;  /* 0x00000000000c8947 */ /* 0x002fec0003800000 */
[----:B------:R-:W-:-:S07]  /*13a0*/  MOV R2, 0x13c0 ;  /* 0x000013c000027802 */ /* 0x000fce0000000f00 */
[----:B------:R-:W-:Y:S05]  /*13b0*/  CALL.REL.NOINC `($__internal_2_$__cuda_sm3x_div_rn_noftz_f32_slowpath) ;  /* 0x0000000000107944 */ /* 0x000fea0003c00000 */
[----:B------:R-:W-:-:S07]  /*13c0*/  MOV R3, R0 ;  /* 0x0000000000037202 */ /* 0x000fce0000000f00 */
.L_x_91:
[----:B------:R-:W-:Y:S05]  /*13d0*/  BSYNC.RECONVERGENT B0 ;  /* 0x0000000000007941 */ /* 0x000fea0003800200 */
.L_x_90:
[----:B------:R-:W-:Y:S01]  /*13e0*/  STG.E desc[UR4][R14.64], R3 ;  /* 0x000000030e007986 */ /* 0x000fe2000c101904 */
[----:B------:R-:W-:Y:S05]  /*13f0*/  EXIT ;  /* 0x000000000000794d */ /* 0x000fea0003800000 */
        .weak           $__internal_2_$__cuda_sm3x_div_rn_noftz_f32_slowpath
        .type           $__internal_2_$__cuda_sm3x_div_rn_noftz_f32_slowpath,@function
        .size           $__internal_2_$__cuda_sm3x_div_rn_noftz_f32_slowpath,(.L_x_158 - $__internal_2_$__cuda_sm3x_div_rn_noftz_f32_slowpath)
$__internal_2_$__cuda_sm3x_div_rn_noftz_f32_slowpath:
[----:B------:R-:W-:Y:S01]  /*1400*/  SHF.R.U32.HI R3, RZ, 0x17, R7 ;  /* 0x00000017ff037819 */ /* 0x000fe20000011607 */
[----:B------:R-:W-:Y:S01]  /*1410*/  BSSY.RECONVERGENT B1, `(.L_x_92) ;  /* 0x0000064000017945 */ /* 0x000fe20003800200 */
[----:B------:R-:W-:Y:S02]  /*1420*/  SHF.R.U32.HI R0, RZ, 0x17, R22 ;  /* 0x00000017ff007819 */ /* 0x000fe40000011616 */
[----:B------:R-:W-:Y:S02]  /*1430*/  LOP3.LUT R10, R3, 0xff, RZ, 0xc0, !PT ;  /* 0x000000ff030a7812 */ /* 0x000fe400078ec0ff */
[----:B------:R-:W-:Y:S02]  /*1440*/  LOP3.LUT R8, R0, 0xff, RZ, 0xc0, !PT ;  /* 0x000000ff00087812 */ /* 0x000fe400078ec0ff */
[----:B------:R-:W-:Y:S02]  /*1450*/  IADD3 R6, PT, PT, R10, -0x1, RZ ;  /* 0xffffffff0a067810 */ /* 0x000fe40007ffe0ff */
[----:B------:R-:W-:-:S02]  /*1460*/  IADD3 R5, PT, PT, R8, -0x1, RZ ;  /* 0xffffffff08057810 */ /* 0x000fc40007ffe0ff */
[----:B------:R-:W-:Y:S02]  /*1470*/  ISETP.GT.U32.AND P0, PT, R6, 0xfd, PT ;  /* 0x000000fd0600780c */ /* 0x000fe40003f04070 */
[----:B------:R-:W-:Y:S02]  /*1480*/  MOV R3, R7 ;  /* 0x0000000700037202 */ /* 0x000fe40000000f00 */
[----:B------:R-:W-:-:S13]  /*1490*/  ISETP.GT.U32.OR P0, PT, R5, 0xfd, P0 ;  /* 0x000000fd0500780c */ /* 0x000fda0000704470 */
[----:B------:R-:W-:Y:S01]  /*14a0*/  @!P0 IMAD.MOV.U32 R4, RZ, RZ, RZ ;  /* 0x000000ffff048224 */ /* 0x000fe200078e00ff */
[----:B------:R-:W-:Y:S06]  /*14b0*/  @!P0 BRA `(.L_x_93) ;  /* 0x0000000000608947 */ /* 0x000fec0003800000 */
[----:B------:R-:W-:Y:S02]  /*14c0*/  FSETP.GTU.FTZ.AND P0, PT, |R22|, +INF , PT ;  /* 0x7f8000001600780b */ /* 0x000fe40003f1c200 */
[----:B------:R-:W-:Y:S02]  /*14d0*/  FSETP.GTU.FTZ.AND P1, PT, |R7|, +INF , PT ;  /* 0x7f8000000700780b */ /* 0x000fe40003f3c200 */
[----:B------:R-:W-:Y:S02]  /*14e0*/  MOV R0, R7 ;  /* 0x0000000700007202 */ /* 0x000fe40000000f00 */
[----:B------:R-:W-:-:S13]  /*14f0*/  PLOP3.LUT P0, PT, P0, P1, PT, 0xf8, 0x8f ;  /* 0x00000000008f781c */ /* 0x000fda0000703f70 */
[----:B------:R-:W-:Y:S05]  /*1500*/  @P0 BRA `(.L_x_94) ;  /* 0x00000004004c0947 */ /* 0x000fea0003800000 */
[----:B------:R-:W-:-:S13]  /*1510*/  LOP3.LUT P0, RZ, R3, 0x7fffffff, R22, 0xc8, !PT ;  /* 0x7fffffff03ff7812 */ /* 0x000fda000780c816 */
[----:B------:R-:W-:Y:S05]  /*1520*/  @!P0 BRA `(.L_x_95) ;  /* 0x00000004003c8947 */ /* 0x000fea0003800000 */
[----:B------:R-:W-:Y:S02]  /*1530*/  FSETP.NEU.FTZ.AND P2, PT, |R22|, +INF , PT ;  /* 0x7f8000001600780b */ /* 0x000fe40003f5d200 */
        /* <DEDUP_REMOVED lines=9> */
[----:B------:R-:W-:Y:S02]  /*15d0*/  ISETP.GE.AND P0, PT, R5, RZ, PT ;  /* 0x000000ff0500720c */ /* 0x000fe40003f06270 */
[----:B------:R-:W-:-:S11]  /*15e0*/  ISETP.GE.AND P1, PT, R6, RZ, PT ;  /* 0x000000ff0600720c */ /* 0x000fd60003f26270 */
[----:B------:R-:W-:Y:S01]  /*15f0*/  @P0 MOV R4, RZ ;  /* 0x000000ff00040202 */ /* 0x000fe20000000f00 */
[----:B------:R-:W-:Y:S01]  /*1600*/  @!P0 FFMA R22, R22, 1.84467440737095516160e+19, RZ ;  /* 0x5f80000016168823 */ /* 0x000fe200000000ff */
[----:B------:R-:W-:Y:S01]  /*1610*/  @!P0 MOV R4, 0xffffffc0 ;  /* 0xffffffc000048802 */ /* 0x000fe20000000f00 */
[----:B------:R-:W-:-:S03]  /*1620*/  @!P1 FFMA R3, R0, 1.84467440737095516160e+19, RZ ;  /* 0x5f80000000039823 */ /* 0x000fc600000000ff */
[----:B------:R-:W-:-:S07]  /*1630*/  @!P1 IADD3 R4, PT, PT, R4, 0x40, RZ ;  /* 0x0000004004049810 */ /* 0x000fce0007ffe0ff */
.L_x_93:
[----:B------:R-:W-:Y:S01]  /*1640*/  LEA R0, R10, 0xc0800000, 0x17 ;  /* 0xc08000000a007811 */ /* 0x000fe200078eb8ff */
[----:B------:R-:W-:Y:S04]  /*1650*/  BSSY.RECONVERGENT B2, `(.L_x_98) ;  /* 0x0000036000027945 */ /* 0x000fe80003800200 */
[----:B------:R-:W-:Y:S01]  /*1660*/  IMAD.IADD R5, R3, 0x1, -R0 ;  /* 0x0000000103057824 */ /* 0x000fe200078e0a00 */
[----:B------:R-:W-:-:S03]  /*1670*/  IADD3 R3, PT, PT, R8, -0x7f, RZ ;  /* 0xffffff8108037810 */ /* 0x000fc60007ffe0ff */
[----:B------:R0:W1:Y:S01]  /*1680*/  MUFU.RCP R6, R5 ;  /* 0x0000000500067308 */ /* 0x0000620000001000 */
[----:B------:R-:W-:Y:S01]  /*1690*/  FADD.FTZ R7, -R5, -RZ ;  /* 0x800000ff05077221 */ /* 0x000fe20000010100 */
[C---:B------:R-:W-:Y:S01]  /*16a0*/  IMAD R0, R3.reuse, -0x800000, R22 ;  /* 0xff80000003007824 */ /* 0x040fe200078e0216 */
[----:B0-----:R-:W-:-:S04]  /*16b0*/  IADD3 R5, PT, PT, R3, 0x7f, -R10 ;  /* 0x0000007f03057810 */ /* 0x001fc80007ffe80a */
[----:B------:R-:W-:Y:S01]  /*16c0*/  IADD3 R5, PT, PT, R5, R4, RZ ;  /* 0x0000000405057210 */ /* 0x000fe20007ffe0ff */
        /* <DEDUP_REMOVED lines=8> */
[----:B------:R-:W-:-:S04]  /*1750*/  LOP3.LUT R3, R3, 0xff, RZ, 0xc0, !PT ;  /* 0x000000ff03037812 */ /* 0x000fc800078ec0ff */
[----:B------:R-:W-:-:S04]  /*1760*/  IADD3 R8, PT, PT, R3, R5, RZ ;  /* 0x0000000503087210 */ /* 0x000fc80007ffe0ff */
[----:B------:R-:W-:-:S04]  /*1770*/  IADD3 R3, PT, PT, R8, -0x1, RZ ;  /* 0xffffffff08037810 */ /* 0x000fc80007ffe0ff */
        /* <DEDUP_REMOVED lines=9> */
[CCC-:B------:R-:W-:Y:S01]  /*1810*/  FFMA.RZ R3, R11.reuse, R7.reuse, R6.reuse ;  /* 0x000000070b037223 */ /* 0x1c0fe2000000c006 */
[-CC-:B------:R-:W-:Y:S01]  /*1820*/  FFMA.RM R4, R11, R7.reuse, R6.reuse ;  /* 0x000000070b047223 */ /* 0x180fe20000004006 */
[C---:B------:R-:W-:Y:S02]  /*1830*/  ISETP.NE.AND P2, PT, R8.reuse, RZ, PT ;  /* 0x000000ff0800720c */ /* 0x040fe40003f45270 */
[C---:B------:R-:W-:Y:S02]  /*1840*/  ISETP.NE.AND P1, PT, R8.reuse, RZ, PT ;  /* 0x000000ff0800720c */ /* 0x040fe40003f25270 */
[----:B------:R-:W-:Y:S01]  /*1850*/  LOP3.LUT R5, R3, 0x7fffff, RZ, 0xc0, !PT ;  /* 0x007fffff03057812 */ /* 0x000fe200078ec0ff */
[----:B------:R-:W-:Y:S01]  /*1860*/  FFMA.RP R3, R11, R7, R6 ;  /* 0x000000070b037223 */ /* 0x000fe20000008006 */
[C---:B------:R-:W-:Y:S01]  /*1870*/  VIADD R6, R8.reuse, 0x20 ;  /* 0x0000002008067836 */ /* 0x040fe20000000000 */
[----:B------:R-:W-:Y:S02]  /*1880*/  IADD3 R7, PT, PT, -R8, RZ, RZ ;  /* 0x000000ff08077210 */ /* 0x000fe40007ffe1ff */
        /* <DEDUP_REMOVED lines=10> */
[----:B------:R-:W-:-:S04]  /*1930*/  LOP3.LUT R3, R3, R4, RZ, 0xc0, !PT ;  /* 0x0000000403037212 */ /* 0x000fc800078ec0ff */
[----:B------:R-:W-:-:S04]  /*1940*/  IADD3 R3, PT, PT, R6, R3, RZ ;  /* 0x0000000306037210 */ /* 0x000fc80007ffe0ff */
[----:B------:R-:W-:Y:S01]  /*1950*/  LOP3.LUT R0, R3, R0, RZ, 0xfc, !PT ;  /* 0x0000000003007212 */ /* 0x000fe200078efcff */
[----:B------:R-:W-:Y:S06]  /*1960*/  BRA `(.L_x_101) ;  /* 0x0000000000107947 */ /* 0x000fec0003800000 */
.L_x_100:
[----:B------:R-:W-:-:S04]  /*1970*/  LOP3.LUT R0, R0, 0x80000000, RZ, 0xc0, !PT ;  /* 0x8000000000007812 */ /* 0x000fc800078ec0ff */
[----:B------:R-:W-:Y:S01]  /*1980*/  LOP3.LUT R0, R0, 0x7f800000, RZ, 0xfc, !PT ;  /* 0x7f80000000007812 */ /* 0x000fe200078efcff */
[----:B------:R-:W-:Y:S06]  /*1990*/  BRA `(.L_x_101) ;  /* 0x0000000000047947 */ /* 0x000fec0003800000 */
.L_x_99:
[----:B------:R-:W-:-:S07]  /*19a0*/  LEA R0, R5, R0, 0x17 ;  /* 0x0000000005007211 */ /* 0x000fce00078eb8ff */
.L_x_101:
[----:B------:R-:W-:Y:S05]  /*19b0*/  BSYNC.RECONVERGENT B2 ;  /* 0x0000000000027941 */ /* 0x000fea0003800200 */
.L_x_98:
[----:B------:R-:W-:Y:S05]  /*19c0*/  BRA `(.L_x_102) ;  /* 0x0000000000207947 */ /* 0x000fea0003800000 */
.L_x_97:
[----:B------:R-:W-:-:S04]  /*19d0*/  LOP3.LUT R0, R3, 0x80000000, R22, 0x48, !PT ;  /* 0x8000000003007812 */ /* 0x000fc800078e4816 */
[----:B------:R-:W-:Y:S01]  /*19e0*/  LOP3.LUT R0, R0, 0x7f800000, RZ, 0xfc, !PT ;  /* 0x7f80000000007812 */ /* 0x000fe200078efcff */
[----:B------:R-:W-:Y:S06]  /*19f0*/  BRA `(.L_x_102) ;  /* 0x0000000000147947 */ /* 0x000fec0003800000 */
.L_x_96:
[----:B------:R-:W-:Y:S01]  /*1a00*/  LOP3.LUT R0, R3, 0x80000000, R22, 0x48, !PT ;  /* 0x8000000003007812 */ /* 0x000fe200078e4816 */
[----:B------:R-:W-:Y:S06]  /*1a10*/  BRA `(.L_x_102) ;  /* 0x00000000000c7947 */ /* 0x000fec0003800000 */
.L_x_95:
[----:B------:R-:W0:Y:S01]  /*1a20*/  MUFU.RSQ R0, -QNAN ;  /* 0xffc0000000007908 */ /* 0x000e220000001400 */
[----:B------:R-:W-:Y:S05]  /*1a30*/  BRA `(.L_x_102) ;  /* 0x0000000000047947 */ /* 0x000fea0003800000 */
.L_x_94:
[----:B------:R-:W-:-:S07]  /*1a40*/  FADD.FTZ R0, R22, R0 ;  /* 0x0000000016007221 */ /* 0x000fce0000010000 */
.L_x_102:
[----:B------:R-:W-:Y:S05]  /*1a50*/  BSYNC.RECONVERGENT B1 ;  /* 0x0000000000017941 */ /* 0x000fea0003800200 */
.L_x_92:
[----:B------:R-:W-:-:S04]  /*1a60*/  HFMA2 R3, -RZ, RZ, 0, 0 ;  /* 0x00000000ff037431 */ /* 0x000fc800000001ff */
[----:B0-----:R-:W-:Y:S05]  /*1a70*/  RET.REL.NODEC R2 `(_Z18roiaware_avgpool3diiiiiiiPKfPKiPf) ;  /* 0xffffffe402607950 */ /* 0x001fea0003c3ffff */
.L_x_103:
        /* <DEDUP_REMOVED lines=16> */
.L_x_158:


//--------------------- .text._Z18roiaware_maxpool3diiiiiiiPKfPKiPfPi --------------------------
	.section	.text._Z18roiaware_maxpool3diiiiiiiPKfPKiPfPi,"ax",@progbits
	.align	128
        .global         _Z18roiaware_maxpool3diiiiiiiPKfPKiPfPi
        .type           _Z18roiaware_maxpool3diiiiiiiPKfPKiPfPi,@function
        .size           _Z18roiaware_maxpool3diiiiiiiPKfPKiPfPi,(.L_x_166 - _Z18roiaware_maxpool3diiiiiiiPKfPKiPfPi)
        .other          _Z18roiaware_maxpool3diiiiiiiPKfPKiPfPi,@"STO_CUDA_ENTRY STV_DEFAULT"
_Z18roiaware_maxpool3diiiiiiiPKfPKiPfPi:
.text._Z18roiaware_maxpool3diiiiiiiPKfPKiPfPi:
        /* <DEDUP_REMOVED lines=11> */
[----:B------:R-:W3:Y:S03]  /*00b0*/  I2F.RP R6, R12 ;  /* 0x0000000c00067306 */ /* 0x000ee60000209400 */
[----:B------:R-:W0:Y:S01]  /*00c0*/  LDC R16, c[0x0][0x388] ;  /* 0x0000e200ff107b82 */ /* 0x000e220000000800 */
[----:B-1----:R-:W-:-:S07]  /*00d0*/  IMAD R3, R3, UR4, R8 ;  /* 0x0000000403037c24 */ /* 0x002fce000f8e0208 */
[----:B------:R-:W1:Y:S01]  /*00e0*/  S2UR UR4, SR_CTAID.Z ;  /* 0x00000000000479c3 */ /* 0x000e620000002700 */
[----:B------:R-:W-:Y:S01]  /*00f0*/  IABS R8, R3 ;  /* 0x0000000300087213 */ /* 0x000fe20000000000 */
[----:B---3--:R-:W3:Y:S02]  /*0100*/  MUFU.RCP R6, R6 ;  /* 0x0000000600067308 */ /* 0x008ee40000001000 */
[----:B---3--:R-:W-:-:S06]  /*0110*/  VIADD R4, R6, 0xffffffe ;  /* 0x0ffffffe06047836 */ /* 0x008fcc0000000000 */
[----:B------:R3:W4:Y:S02]  /*0120*/  F2I.FTZ.U32.TRUNC.NTZ R5, R4 ;  /* 0x0000000400057305 */ /* 0x000724000021f000 */
[----:B---3--:R-:W-:Y:S02]  /*0130*/  IMAD.MOV.U32 R4, RZ, RZ, RZ ;  /* 0x000000ffff047224 */ /* 0x008fe400078e00ff */
[----:B----4-:R-:W-:-:S04]  /*0140*/  IMAD.MOV R7, RZ, RZ, -R5 ;  /* 0x000000ffff077224 */ /* 0x010fc800078e0a05 */
[----:B------:R-:W-:-:S04]  /*0150*/  IMAD R7, R7, R12, RZ ;  /* 0x0000000c07077224 */ /* 0x000fc800078e02ff */
[----:B------:R-:W-:Y:S01]  /*0160*/  IMAD.HI.U32 R6, R5, R7, R4 ;  /* 0x0000000705067227 */ /* 0x000fe200078e0004 */
[----:B------:R-:W-:Y:S02]  /*0170*/  MOV R5, R8 ;  /* 0x0000000800057202 */ /* 0x000fe40000000f00 */
[----:B------:R-:W-:Y:S01]  /*0180*/  IABS R4, R2 ;  /* 0x0000000200047213 */ /* 0x000fe20000000000 */
[----:B------:R-:W-:Y:S02]  /*0190*/  IMAD.MOV R7, RZ, RZ, -R9 ;  /* 0x000000ffff077224 */ /* 0x000fe400078e0a09 */
[----:B------:R-:W-:Y:S01]  /*01a0*/  IMAD.HI.U32 R6, R6, R5, RZ ;  /* 0x0000000506067227 */ /* 0x000fe200078e00ff */
[----:B------:R-:W3:Y:S03]  /*01b0*/  I2F.RP R10, R4 ;  /* 0x00000004000a7306 */ /* 0x000ee60000209400 */
[----:B------:R-:W-:-:S05]  /*01c0*/  IMAD R7, R6, R7, R5 ;  /* 0x0000000706077224 */ /* 0x000fca00078e0205 */
[----:B------:R-:W-:Y:S01]  /*01d0*/  ISETP.GT.U32.AND P1, PT, R12, R7, PT ;  /* 0x000000070c00720c */ /* 0x000fe20003f24070 */
[----:B---3--:R-:W3:-:S12]  /*01e0*/  MUFU.RCP R10, R10 ;  /* 0x0000000a000a7308 */ /* 0x008ed80000001000 */
[----:B------:R-:W-:Y:S01]  /*01f0*/  @!P1 IMAD.IADD R7, R7, 0x1, -R12 ;  /* 0x0000000107079824 */ /* 0x000fe200078e0a0c */
[----:B------:R-:W-:Y:S02]  /*0200*/  @!P1 IADD3 R6, PT, PT, R6, 0x1, RZ ;  /* 0x0000000106069810 */ /* 0x000fe40007ffe0ff */
[----:B------:R-:W-:Y:S02]  /*0210*/  ISETP.NE.AND P1, PT, R0, RZ, PT ;  /* 0x000000ff0000720c */ /* 0x000fe40003f25270 */
[----:B------:R-:W-:Y:S02]  /*0220*/  ISETP.GE.U32.AND P0, PT, R7, R12, PT ;  /* 0x0000000c0700720c */ /* 0x000fe40003f06070 */
[----:B------:R-:W-:-:S04]  /*0230*/  LOP3.LUT R7, R3, R0, RZ, 0x3c, !PT ;  /* 0x0000000003077212 */ /* 0x000fc800078e3cff */
[----:B------:R-:W-:Y:S01]  /*0240*/  ISETP.GE.AND P2, PT, R7, RZ, PT ;  /* 0x000000ff0700720c */ /* 0x000fe20003f46270 */
[----:B---3--:R-:W-:-:S04]  /*0250*/  VIADD R8, R10, 0xffffffe ;  /* 0x0ffffffe0a087836 */ /* 0x008fc80000000000 */
[----:B------:R3:W4:Y:S02]  /*0260*/  F2I.FTZ.U32.TRUNC.NTZ R9, R8 ;  /* 0x0000000800097305 */ /* 0x000724000021f000 */
[----:B------:R-:W-:-:S06]  /*0270*/  @P0 VIADD R6, R6, 0x1 ;  /* 0x0000000106060836 */ /* 0x000fcc0000000000 */
[----:B------:R-:W-:Y:S01]  /*0280*/  @!P2 IMAD.MOV R6, RZ, RZ, -R6 ;  /* 0x000000ffff06a224 */ /* 0x000fe200078e0a06 */
[----:B------:R-:W-:Y:S01]  /*0290*/  @!P1 LOP3.LUT R6, RZ, R0, RZ, 0x33, !PT ;  /* 0x00000000ff069212 */ /* 0x000fe200078e33ff */
[----:B---3--:R-:W-:-:S03]  /*02a0*/  IMAD.MOV.U32 R8, RZ, RZ, RZ ;  /* 0x000000ffff087224 */ /* 0x008fc600078e00ff */
[----:B------:R-:W-:Y:S01]  /*02b0*/  IADD3 R7, PT, PT, -R6, RZ, RZ ;  /* 0x000000ff06077210 */ /* 0x000fe20007ffe1ff */
[----:B----4-:R-:W-:-:S04]  /*02c0*/  IMAD.MOV R11, RZ, RZ, -R9 ;  /* 0x000000ffff0b7224 */ /* 0x010fc800078e0a09 */
        /* <DEDUP_REMOVED lines=10> */
[----:B------:R-:W1:Y:S03]  /*0370*/  LDC R10, c[0x0][0x380] ;  /* 0x0000e000ff0a7b82 */ /* 0x000e660000000800 */
[----:B------:R-:W-:-:S13]  /*0380*/  ISETP.GT.U32.AND P1, PT, R4, R11, PT ;  /* 0x0000000b0400720c */ /* 0x000fda0003f24070 */
[-C--:B------:R-:W-:Y:S01]  /*0390*/  @!P1 IADD3 R11, PT, PT, R11, -R4.reuse, RZ ;  /* 0x800000040b0b9210 */ /* 0x080fe20007ffe0ff */
        /* <DEDUP_REMOVED lines=16> */
[----:B------:R-:W-:Y:S01]  /*04a0*/  IMAD R6, R6, UR7, R9 ;  /* 0x0000000706067c24 */ /* 0x000fe2000f8e0209 */
[----:B------:R-:W-:Y:S01]  /*04b0*/  IADD3 R8, PT, PT, -R8, RZ, RZ ;  /* 0x000000ff08087210 */ /* 0x000fe20007ffe1ff */
[----:B------:R-:W-:Y:S01]  /*04c0*/  UIMAD UR4, UR4, UR5, URZ ;  /* 0x00000005040472a4 */ /* 0x000fe2000f8e02ff */
[----:B------:R-:W1:Y:S03]  /*04d0*/  LDCU.64 UR8, c[0x0][0x358] ;  /* 0x00006b00ff0877ac */ /* 0x000e660008000a00 */
[----:B------:R-:W-:-:S05]  /*04e0*/  IMAD R5, R4, R8, R5 ;  /* 0x0000000804057224 */ /* 0x000fca00078e0205 */
[----:B------:R-:W-:-:S13]  /*04f0*/  ISETP.GT.U32.AND P0, PT, R4, R5, PT ;  /* 0x000000050400720c */ /* 0x000fda0003f04070 */
[----:B------:R-:W-:-:S05]  /*0500*/  @!P0 IMAD.IADD R5, R5, 0x1, -R4 ;  /* 0x0000000105058824 */ /* 0x000fca00078e0a04 */
[----:B------:R-:W-:-:S13]  /*0510*/  ISETP.GT.U32.AND P0, PT, R4, R5, PT ;  /* 0x000000050400720c */ /* 0x000fda0003f04070 */
[----:B------:R-:W-:-:S04]  /*0520*/  @!P0 IMAD.IADD R5, R5, 0x1, -R4 ;  /* 0x0000000105058824 */ /* 0x000fc800078e0a04 */
[----:B------:R-:W-:Y:S02]  /*0530*/  IMAD.MOV.U32 R3, RZ, RZ, R5 ;  /* 0x000000ffff037224 */ /* 0x000fe400078e0005 */
[----:B------:R-:W2:Y:S03]  /*0540*/  LDC.64 R4, c[0x0][0x3a8] ;  /* 0x0000ea00ff047b82 */ /* 0x000ea60000000a00 */
[----:B------:R-:W-:-:S04]  /*0550*/  @!P2 IADD3 R3, PT, PT, -R3, RZ, RZ ;  /* 0x000000ff0303a210 */ /* 0x000fc80007ffe1ff */
[----:B------:R-:W-:-:S05]  /*0560*/  SEL R3, R10, R3, !P1 ;  /* 0x000000030a037207 */ /* 0x000fca0004800000 */
[----:B------:R-:W-:Y:S02]  /*0570*/  IMAD R3, R6, R2, R3 ;  /* 0x0000000206037224 */ /* 0x000fe400078e0203 */
[----:B------:R-:W3:Y:S02]  /*0580*/  LDC.64 R6, c[0x0][0x3b8] ;  /* 0x0000ee00ff067b82 */ /* 0x000ee40000000a00 */
[----:B------:R-:W-:-:S04]  /*0590*/  IMAD R9, R0, UR4, R3 ;  /* 0x0000000400097c24 */ /* 0x000fc8000f8e0203 */
[----:B0-----:R-:W-:-:S04]  /*05a0*/  IMAD R3, R9, UR10, RZ ;  /* 0x0000000a09037c24 */ /* 0x001fc8000f8e02ff */
[----:B--2---:R-:W-:Y:S02]  /*05b0*/  IMAD.WIDE R2, R3, 0x4, R4 ;  /* 0x0000000403027825 */ /* 0x004fe400078e0204 */
[----:B------:R-:W0:Y:S03]  /*05c0*/  LDC.64 R4, c[0x0][0x3b0] ;  /* 0x0000ec00ff047b82 */ /* 0x000e260000000a00 */
[----:B-1----:R-:W2:Y:S01]  /*05d0*/  LDG.E R17, desc[UR8][R2.64] ;  /* 0x0000000802117981 */ /* 0x002ea2000c1e1900 */
[----:B------:R-:W-:Y:S01]  /*05e0*/  IMAD R9, R9, R16, UR6 ;  /* 0x0000000609097e24 */ /* 0x000fe2000f8e0210 */
[----:B------:R-:W-:Y:S01]  /*05f0*/  BSSY.RECONVERGENT B0, `(.L_x_104) ;  /* 0x000009b000007945 */ /* 0x000fe20003800200 */
[----:B------:R-:W-:Y:S02]  /*0600*/  IMAD.MOV.U32 R29, RZ, RZ, -0x800000 ;  /* 0xff800000ff1d7424 */ /* 0x000fe400078e00ff */
[----:B------:R-:W-:-:S02]  /*0610*/  IMAD.MOV.U32 R25, RZ, RZ, -0x1 ;  /* 0xffffffffff197424 */ /* 0x000fc400078e00ff */
[----:B---3--:R-:W-:-:S04]  /*0620*/  IMAD.WIDE R6, R9, 0x4, R6 ;  /* 0x0000000409067825 */ /* 0x008fc800078e0206 */
[----:B0-----:R-:W-:Y:S01]  /*0630*/  IMAD.WIDE R4, R9, 0x4, R4 ;  /* 0x0000000409047825 */ /* 0x001fe200078e0204 */
[----:B--2---:R-:W-:-:S13]  /*0640*/  ISETP.GE.AND P0, PT, R17, 0x1, PT ;  /* 0x000000011100780c */ /* 0x004fda0003f06270 */
[----:B------:R-:W-:Y:S05]  /*0650*/  @!P0 BRA `(.L_x_105) ;  /* 0x0000000800508947 */ /* 0x000fea0003800000 */
[C---:B------:R-:W-:Y:S01]  /*0660*/  ISETP.GE.U32.AND P0, PT, R17.reuse, 0x8, PT ;  /* 0x000000081100780c */ /* 0x040fe20003f06070 */
[----:B------:R-:W-:Y:S01]  /*0670*/  BSSY.RECONVERGENT B1, `(.L_x_106) ;  /* 0x000004b000017945 */ /* 0x000fe20003800200 */
[----:B------:R-:W-:Y:S01]  /*0680*/  LOP3.LUT R19, R17, 0x7, RZ, 0xc0, !PT ;  /* 0x0000000711137812 */ /* 0x000fe200078ec0ff */
[----:B------:R-:W-:Y:S01]  /*0690*/  IMAD.MOV.U32 R25, RZ, RZ, -0x1 ;  /* 0xffffffffff197424 */ /* 0x000fe200078e00ff */
[----:B------:R-:W-:Y:S01]  /*06a0*/  MOV R29, 0xff800000 ;  /* 0xff800000001d7802 */ /* 0x000fe20000000f00 */
[----:B------:R-:W-:-:S08]  /*06b0*/  IMAD.MOV.U32 R13, RZ, RZ, 0x1 ;  /* 0x00000001ff0d7424 */ /* 0x000fd000078e00ff */
[----:B------:R-:W-:Y:S05]  /*06c0*/  @!P0 BRA `(.L_x_107) ;  /* 0x0000000400148947 */ /* 0x000fea0003800000 */
[----:B------:R-:W-:Y:S01]  /*06d0*/  IADD3 R8, P0, PT, R2, 0x10, RZ ;  /* 0x0000001002087810 */ /* 0x000fe20007f1e0ff */
[----:B------:R-:W-:Y:S01]  /*06e0*/  HFMA2 R18, -RZ, RZ, 0, 0 ;  /* 0x00000000ff127431 */ /* 0x000fe200000001ff */
[----:B------:R-:W-:Y:S01]  /*06f0*/  LOP3.LUT R22, R17, 0x7ffffff8, RZ, 0xc0, !PT ;  /* 0x7ffffff811167812 */ /* 0x000fe200078ec0ff */
[----:B------:R-:W-:Y:S01]  /*0700*/  BSSY.RECONVERGENT B2, `(.L_x_108) ;  /* 0x0000040000027945 */ /* 0x000fe20003800200 */
[----:B------:R-:W-:Y:S02]  /*0710*/  IMAD.MOV.U32 R25, RZ, RZ, -0x1 ;  /* 0xffffffffff197424 */ /* 0x000fe400078e00ff */
[----:B------:R-:W-:Y:S02]  /*0720*/  IMAD.MOV.U32 R29, RZ, RZ, -0x800000 ;  /* 0xff800000ff1d7424 */ /* 0x000fe400078e00ff */
[----:B------:R-:W-:Y:S02]  /*0730*/  IMAD.MOV R22, RZ, RZ, -R22 ;  /* 0x000000ffff167224 */ /* 0x000fe400078e0a16 */
[----:B------:R-:W-:-:S07]  /*0740*/  IMAD.X R9, RZ, RZ, R3, P0 ;  /* 0x000000ffff097224 */ /* 0x000fce00000e0603 */
.L_x_109:
[----:B------:R-:W2:Y:S01]  /*0750*/  LDG.E R26, desc[UR8][R8.64+-0xc] ;  /* 0xfffff408081a7981 */ /* 0x000ea2000c1e1900 */
[----:B------:R-:W0:Y:S03]  /*0760*/  LDC.64 R10, c[0x0][0x3a0] ;  /* 0x0000e800ff0a7b82 */ /* 0x000e260000000a00 */
[----:B------:R-:W3:Y:S04]  /*0770*/  LDG.E R23, desc[UR8][R8.64+-0x8] ;  /* 0xfffff80808177981 */ /* 0x000ee8000c1e1900 */
[----:B------:R-:W4:Y:S04]  /*0780*/  LDG.E R24, desc[UR8][R8.64+-0x4] ;  /* 0xfffffc0808187981 */ /* 0x000f28000c1e1900 */
[----:B------:R-:W5:Y:S04]  /*0790*/  LDG.E R21, desc[UR8][R8.64] ;  /* 0x0000000808157981 */ /* 0x000f68000c1e1900 */
[----:B------:R-:W5:Y:S01]  /*07a0*/  LDG.E R20, desc[UR8][R8.64+0x4] ;  /* 0x0000040808147981 */ /* 0x000f62000c1e1900 */
[----:B--2---:R-:W-:-:S04]  /*07b0*/  IMAD R13, R26, R16, UR6 ;  /* 0x000000061a0d7e24 */ /* 0x004fc8000f8e0210 */
[----:B0-----:R-:W-:-:S04]  /*07c0*/  IMAD.WIDE R12, R13, 0x4, R10 ;  /* 0x000000040d0c7825 */ /* 0x001fc800078e020a */
[----:B---3--:R-:W-:Y:S02]  /*07d0*/  IMAD R15, R23, R16, UR6 ;  /* 0x00000006170f7e24 */ /* 0x008fe4000f8e0210 */
[----:B------:R-:W2:Y:S02]  /*07e0*/  LDG.E R12, desc[UR8][R12.64] ;  /* 0x000000080c0c7981 */ /* 0x000ea4000c1e1900 */
[----:B------:R-:W-:-:S05]  /*07f0*/  IMAD.WIDE R14, R15, 0x4, R10 ;  /* 0x000000040f0e7825 */ /* 0x000fca00078e020a */
[----:B------:R5:W3:Y:S01]  /*0800*/  LDG.E R0, desc[UR8][R14.64] ;  /* 0x000000080e007981 */ /* 0x000ae2000c1e1900 */
[-C--:B----4-:R-:W-:Y:S02]  /*0810*/  IMAD R27, R24, R16.reuse, UR6 ;  /* 0x00000006181b7e24 */ /* 0x090fe4000f8e0210 */
[----:B-----5:R-:W-:-:S04]  /*0820*/  IMAD R15, R20, R16, UR6 ;  /* 0x00000006140f7e24 */ /* 0x020fc8000f8e0210 */
[----:B------:R-:W-:-:S06]  /*0830*/  IMAD.WIDE R14, R15, 0x4, R10 ;  /* 0x000000040f0e7825 */ /* 0x000fcc00078e020a */
[----:B------:R-:W4:Y:S01]  /*0840*/  LDG.E R14, desc[UR8][R14.64] ;  /* 0x000000080e0e7981 */ /* 0x000f22000c1e1900 */
[----:B--2---:R-:W-:-:S04]  /*0850*/  FSETP.GT.AND P0, PT, R12, R29, PT ;  /* 0x0000001d0c00720b */ /* 0x004fc80003f04000 */
[----:B------:R-:W-:Y:S01]  /*0860*/  FSEL R29, R12, R29, P0 ;  /* 0x0000001d0c1d7208 */ /* 0x000fe20000000000 */
[----:B------:R-:W-:-:S04]  /*0870*/  IMAD.WIDE R12, R27, 0x4, R10 ;  /* 0x000000041b0c7825 */ /* 0x000fc800078e020a */
[----:B------:R-:W-:Y:S01]  /*0880*/  IMAD R27, R21, R16, UR6 ;  /* 0x00000006151b7e24 */ /* 0x000fe2000f8e0210 */
[----:B------:R0:W2:Y:S01]  /*0890*/  LDG.E R28, desc[UR8][R12.64] ;  /* 0x000000080c1c7981 */ /* 0x0000a2000c1e1900 */
[----:B---3--:R-:W-:Y:S02]  /*08a0*/  FSETP.GT.AND P1, PT, R0, R29, PT ;  /* 0x0000001d0000720b */ /* 0x008fe40003f24000 */
[----:B0-----:R-:W-:Y:S02]  /*08b0*/  IMAD.WIDE R12, R27, 0x4, R10 ;  /* 0x000000041b0c7825 */ /* 0x001fe400078e020a */
[----:B------:R-:W3:Y:S04]  /*08c0*/  LDG.E R27, desc[UR8][R8.64+0x8] ;  /* 0x00000808081b7981 */ /* 0x000ee8000c1e1900 */
[----:B------:R3:W5:Y:S05]  /*08d0*/  LDG.E R12, desc[UR8][R12.64] ;  /* 0x000000080c0c7981 */ /* 0x00076a000c1e1900 */
[----:B------:R-:W-:-:S02]  /*08e0*/  @!P1 SEL R23, R26, R25, P0 ;  /* 0x000000191a179207 */ /* 0x000fc40000000000 */
[----:B------:R-:W4:Y:S04]  /*08f0*/  LDG.E R26, desc[UR8][R8.64+0xc] ;  /* 0x00000c08081a7981 */ /* 0x000f28000c1e1900 */
[----:B------:R-:W4:Y:S01]  /*0900*/  LDG.E R25, desc[UR8][R8.64+0x10] ;  /* 0x0000100808197981 */ /* 0x000f22000c1e1900 */
[----:B------:R-:W-:-:S04]  /*0910*/  FSEL R29, R0, R29, P1 ;  /* 0x0000001d001d7208 */ /* 0x000fc80000800000 */
[----:B--2---:R-:W-:-:S04]  /*0920*/  FSETP.GT.AND P2, PT, R28, R29, PT ;  /* 0x0000001d1c00720b */ /* 0x004fc80003f44000 */
[----:B------:R-:W-:Y:S01]  /*0930*/  FSEL R29, R28, R29, P2 ;  /* 0x0000001d1c1d7208 */ /* 0x000fe20001000000 */
[----:B---3--:R-:W-:-:S03]  /*0940*/  IMAD R13, R27, R16, UR6 ;  /* 0x000000061b0d7e24 */ /* 0x008fc6000f8e0210 */
[----:B-----5:R-:W-:-:S04]  /*0950*/  FSETP.GT.AND P3, PT, R12, R29, PT ;  /* 0x0000001d0c00720b */ /* 0x020fc80003f64000 */
[----:B------:R-:W-:Y:S01]  /*0960*/  FSEL R29, R12, R29, P3 ;  /* 0x0000001d0c1d7208 */ /* 0x000fe20001800000 */
[----:B------:R-:W-:-:S03]  /*0970*/  IMAD.WIDE R12, R13, 0x4, R10 ;  /* 0x000000040d0c7825 */ /* 0x000fc600078e020a */
[-C--:B----4-:R-:W-:Y:S01]  /*0980*/  FSETP.GT.AND P4, PT, R14, R29.reuse, PT ;  /* 0x0000001d0e00720b */ /* 0x090fe20003f84000 */
[----:B------:R-:W-:Y:S02]  /*0990*/  IMAD R15, R26, R16, UR6 ;  /* 0x000000061a0f7e24 */ /* 0x000fe4000f8e0210 */
[----:B------:R-:W2:Y:S01]  /*09a0*/  LDG.E R13, desc[UR8][R12.64] ;  /* 0x000000080c0d7981 */ /* 0x000ea2000c1e1900 */
[----:B------:R-:W-:Y:S01]  /*09b0*/  FSEL R0, R14, R29, P4 ;  /* 0x0000001d0e007208 */ /* 0x000fe20002000000 */
[----:B------:R-:W-:-:S04]  /*09c0*/  IMAD.WIDE R14, R15, 0x4, R10 ;  /* 0x000000040f0e7825 */ /* 0x000fc800078e020a */
[----:B------:R-:W-:Y:S02]  /*09d0*/  IMAD R29, R25, R16, UR6 ;  /* 0x00000006191d7e24 */ /* 0x000fe4000f8e0210 */
[----:B------:R-:W3:Y:S02]  /*09e0*/  LDG.E R14, desc[UR8][R14.64] ;  /* 0x000000080e0e7981 */ /* 0x000ee4000c1e1900 */
[----:B------:R-:W-:-:S06]  /*09f0*/  IMAD.WIDE R10, R29, 0x4, R10 ;  /* 0x000000041d0a7825 */ /* 0x000fcc00078e020a */
[----:B------:R-:W4:Y:S01]  /*0a00*/  LDG.E R10, desc[UR8][R10.64] ;  /* 0x000000080a0a7981 */ /* 0x000f22000c1e1900 */
[----:B------:R-:W-:Y:S01]  /*0a10*/  VIADD R22, R22, 0x8 ;  /* 0x0000000816167836 */ /* 0x000fe20000000000 */
[----:B------:R-:W-:-:S04]  /*0a20*/  @!P3 SEL R21, R24, R23, P2 ;  /* 0x000000171815b207 */ /* 0x000fc80001000000 */
[----:B------:R-:W-:Y:S02]  /*0a30*/  ISETP.NE.AND P2, PT, R22, RZ, PT ;  /* 0x000000ff1600720c */ /* 0x000fe40003f45270 */
[----:B------:R-:W-:Y:S01]  /*0a40*/  IADD3 R8, P3, PT, R8, 0x20, RZ ;  /* 0x0000002008087810 */ /* 0x000fe20007f7e0ff */
[----:B------:R-:W-:-:S03]  /*0a50*/  VIADD R18, R18, 0x8 ;  /* 0x0000000812127836 */ /* 0x000fc60000000000 */
[----:B------:R-:W-:Y:S02]  /*0a60*/  IADD3.X R9, PT, PT, RZ, R9, RZ, P3, !PT ;  /* 0x00000009ff097210 */ /* 0x000fe40001ffe4ff */
[----:B--2---:R-:W-:-:S04]  /*0a70*/  FSETP.GT.AND P5, PT, R13, R0, PT ;  /* 0x000000000d00720b */ /* 0x004fc80003fa4000 */
[----:B------:R-:W-:-:S04]  /*0a80*/  FSEL R29, R13, R0, P5 ;  /* 0x000000000d1d7208 */ /* 0x000fc80002800000 */
[----:B---3--:R-:W-:-:S04]  /*0a90*/  FSETP.GT.AND P1, PT, R14, R29, PT ;  /* 0x0000001d0e00720b */ /* 0x008fc80003f24000 */
[----:B------:R-:W-:-:S04]  /*0aa0*/  FSEL R29, R14, R29, P1 ;  /* 0x0000001d0e1d7208 */ /* 0x000fc80000800000 */
[----:B----4-:R-:W-:Y:S02]  /*0ab0*/  FSETP.GT.AND P0, PT, R10, R29, PT ;  /* 0x0000001d0a00720b */ /* 0x010fe40003f04000 */
[----:B------:R-:W-:Y:S02]  /*0ac0*/  @!P5 SEL R27, R20, R21, P4 ;  /* 0x00000015141bd207 */ /* 0x000fe40002000000 */
[----:B------:R-:W-:-:S09]  /*0ad0*/  FSEL R29, R10, R29, P0 ;  /* 0x0000001d0a1d7208 */ /* 0x000fd20000000000 */
[----:B------:R-:W-:Y:S01]  /*0ae0*/  @!P0 SEL R25, R26, R27, P1 ;  /* 0x0000001b1a198207 */ /* 0x000fe20000800000 */
[----:B------:R-:W-:Y:S06]  /*0af0*/  @P2 BRA `(.L_x_109) ;  /* 0xfffffffc00142947 */ /* 0x000fec000383ffff */
[----:B------:R-:W-:Y:S05]  /*0b00*/  BSYNC.RECONVERGENT B2 ;  /* 0x0000000000027941 */ /* 0x000fea0003800200 */
.L_x_108:
[----:B------:R-:W-:-:S07]  /*0b10*/  VIADD R13, R18, 0x1 ;  /* 0x00000001120d7836 */ /* 0x000fce0000000000 */
.L_x_107:
[----:B------:R-:W-:Y:S05]  /*0b20*/  BSYNC.RECONVERGENT B1 ;  /* 0x0000000000017941 */ /* 0x000fea0003800200 */
.L_x_106:
        /* <DEDUP_REMOVED lines=11> */
[----:B------:R-:W4:Y:S01]  /*0be0*/  LDG.E R0, desc[UR8][R10.64+0x8] ;  /* 0x000008080a007981 */ /* 0x000f22000c1e1900 */
[----:B--2---:R-:W-:-:S04]  /*0bf0*/  IMAD R21, R12, R16, UR6 ;  /* 0x000000060c157e24 */ /* 0x004fc8000f8e0210 */
[----:B0-----:R-:W-:-:S04]  /*0c00*/  IMAD.WIDE R20, R21, 0x4, R8 ;  /* 0x0000000415147825 */ /* 0x001fc800078e0208 */
[----:B---3--:R-:W-:Y:S02]  /*0c10*/  IMAD R19, R15, R16, UR6 ;  /* 0x000000060f137e24 */ /* 0x008fe4000f8e0210 */
[----:B------:R-:W2:Y:S02]  /*0c20*/  LDG.E R20, desc[UR8][R20.64] ;  /* 0x0000000814147981 */ /* 0x000ea4000c1e1900 */
[----:B------:R-:W-:-:S06]  /*0c30*/  IMAD.WIDE R18, R19, 0x4, R8 ;  /* 0x0000000413127825 */ /* 0x000fcc00078e0208 */
[----:B------:R-:W3:Y:S01]  /*0c40*/  LDG.E R18, desc[UR8][R18.64] ;  /* 0x0000000812127981 */ /* 0x000ee2000c1e1900 */
[----:B--2---:R-:W-:-:S04]  /*0c50*/  FSETP.GT.AND P0, PT, R20, R29, PT ;  /* 0x0000001d1400720b */ /* 0x004fc80003f04000 */
[----:B------:R-:W-:-:S04]  /*0c60*/  FSEL R29, R20, R29, P0 ;  /* 0x0000001d141d7208 */ /* 0x000fc80000000000 */
[----:B---3--:R-:W-:-:S13]  /*0c70*/  FSETP.GT.AND P1, PT, R18, R29, PT ;  /* 0x0000001d1200720b */ /* 0x008fda0003f24000 */
[----:B------:R-:W-:Y:S02]  /*0c80*/  @!P1 SEL R15, R12, R25, P0 ;  /* 0x000000190c0f9207 */ /* 0x000fe40000000000 */
[----:B------:R-:W2:Y:S01]  /*0c90*/  LDG.E R25, desc[UR8][R10.64+0xc] ;  /* 0x00000c080a197981 */ /* 0x000ea2000c1e1900 */
[----:B----4-:R-:W-:-:S04]  /*0ca0*/  IMAD R23, R0, R16, UR6 ;  /* 0x0000000600177e24 */ /* 0x010fc8000f8e0210 */
[----:B------:R-:W-:-:S06]  /*0cb0*/  IMAD.WIDE R22, R23, 0x4, R8 ;  /* 0x0000000417167825 */ /* 0x000fcc00078e0208 */
[----:B------:R-:W3:Y:S01]  /*0cc0*/  LDG.E R23, desc[UR8][R22.64] ;  /* 0x0000000816177981 */ /* 0x000ee2000c1e1900 */
[----:B--2---:R-:W-:-:S04]  /*0cd0*/  IMAD R21, R25, R16, UR6 ;  /* 0x0000000619157e24 */ /* 0x004fc8000f8e0210 */
[----:B------:R-:W-:-:S06]  /*0ce0*/  IMAD.WIDE R8, R21, 0x4, R8 ;  /* 0x0000000415087825 */ /* 0x000fcc00078e0208 */
[----:B------:R-:W2:Y:S01]  /*0cf0*/  LDG.E R9, desc[UR8][R8.64] ;  /* 0x0000000808097981 */ /* 0x000ea2000c1e1900 */
[----:B------:R-:W-:-:S04]  /*0d00*/  FSEL R18, R18, R29, P1 ;  /* 0x0000001d12127208 */ /* 0x000fc80000800000 */
[----:B---3--:R-:W-:-:S04]  /*0d10*/  FSETP.GT.AND P0, PT, R23, R18, PT ;  /* 0x000000121700720b */ /* 0x008fc80003f04000 */
[----:B------:R-:W-:Y:S02]  /*0d20*/  FSEL R18, R23, R18, P0 ;  /* 0x0000001217127208 */ /* 0x000fe40000000000 */
[----:B------:R-:W-:Y:S02]  /*0d30*/  IADD3 R13, PT, PT, R13, 0x4, RZ ;  /* 0x000000040d0d7810 */ /* 0x000fe40007ffe0ff */
[----:B--2---:R-:W-:-:S04]  /*0d40*/  FSETP.GT.AND P1, PT, R9, R18, PT ;  /* 0x000000120900720b */ /* 0x004fc80003f24000 */
[----:B------:R-:W-:-:S09]  /*0d50*/  FSEL R29, R9, R18, P1 ;  /* 0x00000012091d7208 */ /* 0x000fd20000800000 */
[----:B------:R-:W-:-:S07]  /*0d60*/  @!P1 SEL R25, R0, R15, P0 ;  /* 0x0000000f00199207 */ /* 0x000fce0000000000 */
.L_x_111:
[----:B------:R-:W-:Y:S05]  /*0d70*/  BSYNC.RECONVERGENT B1 ;  /* 0x0000000000017941 */ /* 0x000fea0003800200 */
.L_x_110:
[----:B------:R-:W-:Y:S05]  /*0d80*/  @!P2 BRA `(.L_x_105) ;  /* 0x000000000084a947 */ /* 0x000fea0003800000 */
[----:B------:R-:W-:Y:S01]  /*0d90*/  ISETP.NE.AND P0, PT, R14, 0x1, PT ;  /* 0x000000010e00780c */ /* 0x000fe20003f05270 */
[----:B------:R-:W-:Y:S01]  /*0da0*/  BSSY.RECONVERGENT B1, `(.L_x_112) ;  /* 0x0000015000017945 */ /* 0x000fe20003800200 */
[----:B------:R-:W-:-:S04]  /*0db0*/  LOP3.LUT R17, R17, 0x1, RZ, 0xc0, !PT ;  /* 0x0000000111117812 */ /* 0x000fc800078ec0ff */
[----:B------:R-:W-:-:S07]  /*0dc0*/  ISETP.NE.U32.AND P1, PT, R17, 0x1, PT ;  /* 0x000000011100780c */ /* 0x000fce0003f25070 */
[----:B------:R-:W-:Y:S06]  /*0dd0*/  @!P0 BRA `(.L_x_113) ;  /* 0x0000000000448947 */ /* 0x000fec0003800000 */
[----:B------:R-:W-:Y:S01]  /*0de0*/  IMAD.WIDE.U32 R8, R13, 0x4, R2 ;  /* 0x000000040d087825 */ /* 0x000fe200078e0002 */
[----:B------:R-:W0:Y:S04]  /*0df0*/  LDC.64 R10, c[0x0][0x3a0] ;  /* 0x0000e800ff0a7b82 */ /* 0x000e280000000a00 */
[----:B------:R-:W2:Y:S04]  /*0e00*/  LDG.E R0, desc[UR8][R8.64] ;  /* 0x0000000808007981 */ /* 0x000ea8000c1e1900 */
[----:B------:R-:W3:Y:S01]  /*0e10*/  LDG.E R17, desc[UR8][R8.64+0x4] ;  /* 0x0000040808117981 */ /* 0x000ee2000c1e1900 */
[----:B--2---:R-:W-:-:S04]  /*0e20*/  IMAD R15, R0, R16, UR6 ;  /* 0x00000006000f7e24 */ /* 0x004fc8000f8e0210 */
[----:B0-----:R-:W-:-:S04]  /*0e30*/  IMAD.WIDE R14, R15, 0x4, R10 ;  /* 0x000000040f0e7825 */ /* 0x001fc800078e020a */
[----:B---3--:R-:W-:Y:S02]  /*0e40*/  IMAD R19, R17, R16, UR6 ;  /* 0x0000000611137e24 */ /* 0x008fe4000f8e0210 */
[----:B------:R-:W2:Y:S02]  /*0e50*/  LDG.E R14, desc[UR8][R14.64] ;  /* 0x000000080e0e7981 */ /* 0x000ea4000c1e1900 */
[----:B------:R-:W-:-:S06]  /*0e60*/  IMAD.WIDE R10, R19, 0x4, R10 ;  /* 0x00000004130a7825 */ /* 0x000fcc00078e020a */
[----:B------:R-:W3:Y:S01]  /*0e70*/  LDG.E R10, desc[UR8][R10.64] ;  /* 0x000000080a0a7981 */ /* 0x000ee2000c1e1900 */
[----:B------:R-:W-:Y:S01]  /*0e80*/  VIADD R13, R13, 0x2 ;  /* 0x000000020d0d7836 */ /* 0x000fe20000000000 */
[----:B--2---:R-:W-:-:S04]  /*0e90*/  FSETP.GT.AND P0, PT, R14, R29, PT ;  /* 0x0000001d0e00720b */ /* 0x004fc80003f04000 */
[----:B------:R-:W-:-:S04]  /*0ea0*/  FSEL R29, R14, R29, P0 ;  /* 0x0000001d0e1d7208 */ /* 0x000fc80000000000 */
[----:B---3--:R-:W-:-:S04]  /*0eb0*/  FSETP.GT.AND P2, PT, R10, R29, PT ;  /* 0x0000001d0a00720b */ /* 0x008fc80003f44000 */
[----:B------:R-:W-:-:S09]  /*0ec0*/  FSEL R29, R10, R29, P2 ;  /* 0x0000001d0a1d7208 */ /* 0x000fd20001000000 */
[----:B------:R-:W-:-:S05]  /*0ed0*/  @!P2 SEL R17, R0, R25, P0 ;  /* 0x000000190011a207 */ /* 0x000fca0000000000 */
[----:B------:R-:W-:-:S07]  /*0ee0*/  IMAD.MOV.U32 R25, RZ, RZ, R17 ;  /* 0x000000ffff197224 */ /* 0x000fce00078e0011 */
.L_x_113:
[----:B------:R-:W-:Y:S05]  /*0ef0*/  BSYNC.RECONVERGENT B1 ;  /* 0x0000000000017941 */ /* 0x000fea0003800200 */
.L_x_112:
[----:B------:R-:W-:Y:S05]  /*0f00*/  @P1 BRA `(.L_x_105) ;  /* 0x0000000000241947 */ /* 0x000fea0003800000 */
[----:B------:R-:W-:Y:S01]  /*0f10*/  IMAD.WIDE.U32 R2, R13, 0x4, R2 ;  /* 0x000000040d027825 */ /* 0x000fe200078e0002 */
[----:B------:R-:W0:Y:S05]  /*0f20*/  LDC.64 R8, c[0x0][0x3a0] ;  /* 0x0000e800ff087b82 */ /* 0x000e2a0000000a00 */
[----:B------:R-:W2:Y:S02]  /*0f30*/  LDG.E R3, desc[UR8][R2.64] ;  /* 0x0000000802037981 */ /* 0x000ea4000c1e1900 */
[----:B--2---:R-:W-:-:S04]  /*0f40*/  IMAD R11, R3, R16, UR6 ;  /* 0x00000006030b7e24 */ /* 0x004fc8000f8e0210 */
[----:B0-----:R-:W-:-:S06]  /*0f50*/  IMAD.WIDE R8, R11, 0x4, R8 ;  /* 0x000000040b087825 */ /* 0x001fcc00078e0208 */
[----:B------:R-:W2:Y:S02]  /*0f60*/  LDG.E R8, desc[UR8][R8.64] ;  /* 0x0000000808087981 */ /* 0x000ea4000c1e1900 */
[----:B--2---:R-:W-:-:S13]  /*0f70*/  FSETP.GT.AND P0, PT, R8, R29, PT ;  /* 0x0000001d0800720b */ /* 0x004fda0003f04000 */
[----:B------:R-:W-:Y:S01]  /*0f80*/  @P0 MOV R25, R3 ;  /* 0x0000000300190202 */ /* 0x000fe20000000f00 */
[----:B------:R-:W-:-:S07]  /*0f90*/  @P0 IMAD.MOV.U32 R29, RZ, RZ, R8 ;  /* 0x000000ffff1d0224 */ /* 0x000fce00078e0008 */
.L_x_105:
[----:B------:R-:W-:Y:S05]  /*0fa0*/  BSYNC.RECONVERGENT B0 ;  /* 0x0000000000007941 */ /* 0x000fea0003800200 */
.L_x_104:
[----:B------:R-:W-:-:S13]  /*0fb0*/  ISETP.NE.AND P0, PT, R25, -0x1, PT ;  /* 0xffffffff1900780c */ /* 0x000fda0003f05270 */
[----:B------:R-:W-:Y:S04]  /*0fc0*/  @P0 STG.E desc[UR8][R4.64], R29 ;  /* 0x0000001d04000986 */ /* 0x000fe8000c101908 */
[----:B------:R-:W-:Y:S01]  /*0fd0*/  STG.E desc[UR8][R6.64], R25 ;  /* 0x0000001906007986 */ /* 0x000fe2000c101908 */
[----:B------:R-:W-:Y:S05]  /*0fe0*/  EXIT ;  /* 0x000000000000794d */ /* 0x000fea0003800000 */
.L_x_114:
        /* <DEDUP_REMOVED lines=9> */
.L_x_166:


//--------------------- .text._Z28collect_inside_pts_for_box3diiiiiiPKiPi --------------------------
	.section	.text._Z28collect_inside_pts_for_box3diiiiiiPKiPi,"ax",@progbits
	.align	128
        .global         _Z28collect_inside_pts_for_box3diiiiiiPKiPi
        .type           _Z28collect_inside_pts_for_box3diiiiiiPKiPi,@function
        .size           _Z28collect_inside_pts_for_box3diiiiiiPKiPi,(.L_x_167 - _Z28collect_inside_pts_for_box3diiiiiiPKiPi)
        .other          _Z28collect_inside_pts_for_box3diiiiiiPKiPi,@"STO_CUDA_ENTRY STV_DEFAULT"
_Z28collect_inside_pts_for_box3diiiiiiPKiPi:
.text._Z28collect_inside_pts_for_box3diiiiiiPKiPi:
[----:B------:R-:W-:Y:S01]  /*0000*/  LDC R1, c[0x0][0x37c] ;  /* 0x0000df00ff017b82 */ /* 0x000fe20000000800 */
[----:B------:R-:W0:Y:S07]  /*0010*/  S2R R0, SR_TID.X ;  /* 0x0000000000007919 */ /* 0x000e2e0000002100 */
[----:B------:R-:W0:Y:S01]  /*0020*/  S2UR UR4, SR_CTAID.X ;  /* 0x00000000000479c3 */ /* 0x000e220000002500 */
[----:B------:R-:W1:Y:S07]  /*0030*/  LDCU UR5, c[0x0][0x380] ;  /* 0x00007000ff0577ac */ /* 0x000e6e0008000800 */
[----:B------:R-:W0:Y:S02]  /*0040*/  LDC R5, c[0x0][0x360] ;  /* 0x0000d800ff057b82 */ /* 0x000e240000000800 */
[----:B0-----:R-:W-:-:S05]  /*0050*/  IMAD R5, R5, UR4, R0 ;  /* 0x0000000405057c24 */ /* 0x001fca000f8e0200 */
[----:B-1----:R-:W-:-:S13]  /*0060*/  ISETP.GE.AND P0, PT, R5, UR5, PT ;  /* 0x0000000505007c0c */ /* 0x002fda000bf06270 */
[----:B------:R-:W-:Y:S05]  /*0070*/  @P0 EXIT ;  /* 0x000000000000094d */ /* 0x000fea0003800000 */
[----:B------:R-:W0:Y:S01]  /*0080*/  LDC R6, c[0x0][0x384] ;  /* 0x0000e100ff067b82 */ /* 0x000e220000000800 */
[----:B------:R-:W1:Y:S01]  /*0090*/  LDCU.64 UR4, c[0x0][0x388] ;  /* 0x00007100ff0477ac */ /* 0x000e620008000a00 */
[----:B------:R-:W2:Y:S06]  /*00a0*/  LDCU.64 UR6, c[0x0][0x390] ;  /* 0x00007200ff0677ac */ /* 0x000eac0008000a00 */
[----:B------:R-:W3:Y:S01]  /*00b0*/  LDC.64 R2, c[0x0][0x3a0] ;  /* 0x0000e800ff027b82 */ /* 0x000ee20000000a00 */
[----:B-1----:R-:W-:-:S04]  /*00c0*/  IMAD R0, R5, UR4, RZ ;  /* 0x0000000405007c24 */ /* 0x002fc8000f8e02ff */
[----:B------:R-:W-:Y:S01]  /*00d0*/  IMAD R0, R0, UR5, RZ ;  /* 0x0000000500007c24 */ /* 0x000fe2000f8e02ff */
[----:B0-----:R-:W-:-:S03]  /*00e0*/  ISETP.GE.AND P0, PT, R6, 0x1, PT ;  /* 0x000000010600780c */ /* 0x001fc60003f06270 */
[----:B--2---:R-:W-:-:S04]  /*00f0*/  IMAD R0, R0, UR6, RZ ;  /* 0x0000000600007c24 */ /* 0x004fc8000f8e02ff */
[----:B------:R-:W-:-:S06]  /*0100*/  IMAD R7, R0, UR7, RZ ;  /* 0x0000000700077c24 */ /* 0x000fcc000f8e02ff */
[----:B---3--:R-:W-:Y:S05]  /*0110*/  @!P0 EXIT ;  /* 0x000000000000894d */ /* 0x008fea0003800000 */
[C---:B------:R-:W-:Y:S01]  /*0120*/  ISETP.GE.U32.AND P0, PT, R6.reuse, 0x4, PT ;  /* 0x000000040600780c */ /* 0x040fe20003f06070 */
[----:B------:R-:W0:Y:S01]  /*0130*/  LDCU.64 UR8, c[0x0][0x358] ;  /* 0x00006b00ff0877ac */ /* 0x000e220008000a00 */
[----:B------:R-:W-:Y:S01]  /*0140*/  IMAD.WIDE R2, R7, 0x4, R2 ;  /* 0x0000000407027825 */ /* 0x000fe200078e0202 */
[----:B------:R-:W-:Y:S01]  /*0150*/  LOP3.LUT R4, R6, 0x3, RZ, 0xc0, !PT ;  /* 0x0000000306047812 */ /* 0x000fe200078ec0ff */
[----:B------:R-:W-:Y:S02]  /*0160*/  UIADD3 UR4, UPT, UPT, UR4, -0x1, URZ ;  /* 0xffffffff04047890 */ /* 0x000fe4000fffe0ff */
[----:B------:R-:W-:Y:S02]  /*0170*/  IMAD R5, R5, R6, RZ ;  /* 0x0000000605057224 */ /* 0x000fe400078e02ff */
[----:B------:R-:W-:-:S05]  /*0180*/  IMAD.MOV.U32 R0, RZ, RZ, RZ ;  /* 0x000000ffff007224 */ /* 0x000fca00078e00ff */
[----:B------:R-:W-:Y:S05]  /*0190*/  @!P0 BRA `(.L_x_115) ;  /* 0x0000000400a08947 */ /* 0x000fea0003800000 */
[----:B------:R-:W1:Y:S01]  /*01a0*/  LDCU.64 UR6, c[0x0][0x398] ;  /* 0x00007300ff0677ac */ /* 0x000e620008000a00 */
[----:B------:R-:W-:Y:S01]  /*01b0*/  LOP3.LUT R0, R6, 0x7ffffffc, RZ, 0xc0, !PT ;  /* 0x7ffffffc06007812 */ /* 0x000fe200078ec0ff */
[----:B------:R-:W-:Y:S01]  /*01c0*/  IMAD.MOV.U32 R8, RZ, RZ, 0x1 ;  /* 0x00000001ff087424 */ /* 0x000fe200078e00ff */
[----:B------:R-:W-:Y:S01]  /*01d0*/  MOV R9, R5 ;  /* 0x0000000500097202 */ /* 0x000fe20000000f00 */
[----:B------:R-:W2:Y:S02]  /*01e0*/  LDCU UR12, c[0x0][0x388] ;  /* 0x00007100ff0c77ac */ /* 0x000ea40008000800 */
[----:B------:R-:W-:Y:S01]  /*01f0*/  IMAD.MOV R10, RZ, RZ, -R0 ;  /* 0x000000ffff0a7224 */ /* 0x000fe200078e0a00 */
[----:B------:R-:W3:Y:S01]  /*0200*/  LDCU.64 UR10, c[0x0][0x390] ;  /* 0x00007200ff0a77ac */ /* 0x000ee20008000a00 */
[----:B-1----:R-:W-:-:S04]  /*0210*/  UIADD3 UR5, UP0, UPT, UR6, 0x8, URZ ;  /* 0x0000000806057890 */ /* 0x002fc8000ff1e0ff */
[----:B--2---:R-:W-:-:S12]  /*0220*/  UIADD3.X UR6, UPT, UPT, URZ, UR7, URZ, UP0, !UPT ;  /* 0x00000007ff067290 */ /* 0x004fd800087fe4ff */
.L_x_124:
[----:B0-----:R-:W-:Y:S01]  /*0230*/  MOV R7, UR6 ;  /* 0x0000000600077c02 */ /* 0x001fe20008000f00 */
[----:B------:R-:W-:-:S04]  /*0240*/  IMAD.U32 R6, RZ, RZ, UR5 ;  /* 0x00000005ff067e24 */ /* 0x000fc8000f8e00ff */
[----:B------:R-:W-:-:S05]  /*0250*/  IMAD.WIDE R6, R9, 0x4, R6 ;  /* 0x0000000409067825 */ /* 0x000fca00078e0206 */
[----:B0-----:R-:W2:Y:S01]  /*0260*/  LDG.E R13, desc[UR8][R6.64+-0x8] ;  /* 0xfffff808060d7981 */ /* 0x001ea2000c1e1900 */
[----:B------:R-:W-:Y:S01]  /*0270*/  BSSY.RECONVERGENT B0, `(.L_x_116) ;  /* 0x0000014000007945 */ /* 0x000fe20003800200 */
[----:B--2---:R-:W-:-:S13]  /*0280*/  ISETP.NE.AND P0, PT, R13, -0x1, PT ;  /* 0xffffffff0d00780c */ /* 0x004fda0003f05270 */
[----:B------:R-:W-:Y:S05]  /*0290*/  @!P0 BRA `(.L_x_117) ;  /* 0x0000000000448947 */ /* 0x000fea0003800000 */
[--C-:B------:R-:W-:Y:S02]  /*02a0*/  SHF.R.U32.HI R11, RZ, 0x10, R13.reuse ;  /* 0x00000010ff0b7819 */ /* 0x100fe4000001160d */
[----:B------:R-:W-:Y:S02]  /*02b0*/  SHF.R.U32.HI R12, RZ, 0x8, R13 ;  /* 0x00000008ff0c7819 */ /* 0x000fe4000001160d */
[----:B------:R-:W-:Y:S02]  /*02c0*/  LOP3.LUT R11, R11, 0xff, RZ, 0xc0, !PT ;  /* 0x000000ff0b0b7812 */ /* 0x000fe400078ec0ff */
[----:B------:R-:W-:Y:S02]  /*02d0*/  LOP3.LUT R12, R12, 0xff, RZ, 0xc0, !PT ;  /* 0x000000ff0c0c7812 */ /* 0x000fe400078ec0ff */
[----:B------:R-:W-:-:S03]  /*02e0*/  LOP3.LUT R13, R13, 0xff, RZ, 0xc0, !PT ;  /* 0x000000ff0d0d7812 */ /* 0x000fc600078ec0ff */
[----:B---3--:R-:W-:-:S04]  /*02f0*/  IMAD R12, R11, UR10, R12 ;  /* 0x0000000a0b0c7c24 */ /* 0x008fc8000f8e020c */
[----:B------:R-:W-:-:S04]  /*0300*/  IMAD R12, R12, UR11, R13 ;  /* 0x0000000b0c0c7c24 */ /* 0x000fc8000f8e020d */
[----:B------:R-:W-:-:S04]  /*0310*/  IMAD R15, R12, UR12, RZ ;  /* 0x0000000c0c0f7c24 */ /* 0x000fc8000f8e02ff */
[----:B------:R-:W-:-:S05]  /*0320*/  IMAD.WIDE.U32 R12, R15, 0x4, R2 ;  /* 0x000000040f0c7825 */ /* 0x000fca00078e0002 */
[----:B------:R-:W2:Y:S02]  /*0330*/  LDG.E R11, desc[UR8][R12.64] ;  /* 0x000000080c0b7981 */ /* 0x000ea4000c1e1900 */
[----:B--2---:R-:W-:-:S13]  /*0340*/  ISETP.GE.U32.AND P0, PT, R11, UR4, PT ;  /* 0x000000040b007c0c */ /* 0x004fda000bf06070 */
[----:B------:R-:W-:Y:S01]  /*0350*/  @!P0 VIADD R11, R11, 0x1 ;  /* 0x000000010b0b8836 */ /* 0x000fe20000000000 */
[----:B------:R-:W-:-:S03]  /*0360*/  @!P0 IADD3 R17, PT, PT, R8, -0x1, RZ ;  /* 0xffffffff08118810 */ /* 0x000fc60007ffe0ff */
[----:B------:R-:W-:-:S04]  /*0370*/  @!P0 IMAD.IADD R15, R15, 0x1, R11 ;  /* 0x000000010f0f8824 */ /* 0x000fc800078e020b */
[----:B------:R-:W-:-:S05]  /*0380*/  @!P0 IMAD.WIDE.U32 R14, R15, 0x4, R2 ;  /* 0x000000040f0e8825 */ /* 0x000fca00078e0002 */
[----:B------:R0:W-:Y:S04]  /*0390*/  @!P0 STG.E desc[UR8][R14.64], R17 ;  /* 0x000000110e008986 */ /* 0x0001e8000c101908 */
[----:B------:R0:W-:Y:S02]  /*03a0*/  @!P0 STG.E desc[UR8][R12.64], R11 ;  /* 0x0000000b0c008986 */ /* 0x0001e4000c101908 */
.L_x_117:
[----:B---3--:R-:W-:Y:S05]  /*03b0*/  BSYNC.RECONVERGENT B0 ;  /* 0x0000000000007941 */ /* 0x008fea0003800200 */
.L_x_116:
        /* <DEDUP_REMOVED lines=9> */
[----:B------:R-:W-:-:S04]  /*0450*/  IMAD R12, R11, UR10, R12 ;  /* 0x0000000a0b0c7c24 */ /* 0x000fc8000f8e020c */
[----:B------:R-:W-:-:S04]  /*0460*/  IMAD R12, R12, UR11, R13 ;  /* 0x0000000b0c0c7c24 */ /* 0x000fc8000f8e020d */
[----:B------:R-:W-:-:S04]  /*0470*/  IMAD R12, R12, UR12, RZ ;  /* 0x0000000c0c0c7c24 */ /* 0x000fc8000f8e02ff */
[----:B------:R-:W-:-:S05]  /*0480*/  IMAD.WIDE.U32 R14, R12, 0x4, R2 ;  /* 0x000000040c0e7825 */ /* 0x000fca00078e0002 */
[----:B------:R-:W2:Y:S02]  /*0490*/  LDG.E R11, desc[UR8][R14.64] ;  /* 0x000000080e0b7981 */ /* 0x000ea4000c1e1900 */
[----:B--2---:R-:W-:-:S13]  /*04a0*/  ISETP.GE.U32.AND P0, PT, R11, UR4, PT ;  /* 0x000000040b007c0c */ /* 0x004fda000bf06070 */
[----:B------:R-:W-:-:S04]  /*04b0*/  @!P0 VIADD R11, R11, 0x1 ;  /* 0x000000010b0b8836 */ /* 0x000fc80000000000 */
[----:B------:R-:W-:-:S04]  /*04c0*/  @!P0 IMAD.IADD R13, R12, 0x1, R11 ;  /* 0x000000010c0d8824 */ /* 0x000fc800078e020b */
[----:B------:R-:W-:-:S05]  /*04d0*/  @!P0 IMAD.WIDE.U32 R12, R13, 0x4, R2 ;  /* 0x000000040d0c8825 */ /* 0x000fca00078e0002 */
[----:B------:R0:W-:Y:S04]  /*04e0*/  @!P0 STG.E desc[UR8][R12.64], R8 ;  /* 0x000000080c008986 */ /* 0x0001e8000c101908 */
[----:B------:R0:W-:Y:S02]  /*04f0*/  @!P0 STG.E desc[UR8][R14.64], R11 ;  /* 0x0000000b0e008986 */ /* 0x0001e4000c101908 */
.L_x_119:
[----:B------:R-:W-:Y:S05]  /*0500*/  BSYNC.RECONVERGENT B0 ;  /* 0x0000000000007941 */ /* 0x000fea0003800200 */
.L_x_118:
        /* <DEDUP_REMOVED lines=15> */
[----:B------:R-:W-:Y:S01]  /*0600*/  @!P0 IADD3 R11, PT, PT, R11, 0x1, RZ ;  /* 0x000000010b0b8810 */ /* 0x000fe20007ffe0ff */
[----:B------:R-:W-:-:S04]  /*0610*/  @!P0 VIADD R17, R8, 0x1 ;  /* 0x0000000108118836 */ /* 0x000fc80000000000 */
[----:B------:R-:W-:-:S04]  /*0620*/  @!P0 IMAD.IADD R15, R15, 0x1, R11 ;  /* 0x000000010f0f8824 */ /* 0x000fc800078e020b */
[----:B------:R-:W-:-:S05]  /*0630*/  @!P0 IMAD.WIDE.U32 R14, R15, 0x4, R2 ;  /* 0x000000040f0e8825 */ /* 0x000fca00078e0002 */
[----:B------:R0:W-:Y:S04]  /*0640*/  @!P0 STG.E desc[UR8][R14.64], R17 ;  /* 0x000000110e008986 */ /* 0x0001e8000c101908 */
[----:B------:R0:W-:Y:S02]  /*0650*/  @!P0 STG.E desc[UR8][R12.64], R11 ;  /* 0x0000000b0c008986 */ /* 0x0001e4000c101908 */
.L_x_121:
[----:B------:R-:W-:Y:S05]  /*0660*/  BSYNC.RECONVERGENT B0 ;  /* 0x0000000000007941 */ /* 0x000fea0003800200 */
.L_x_120:
[----:B0-----:R-:W2:Y:S01]  /*0670*/  LDG.E R11, desc[UR8][R6.64+0x4] ;  /* 0x00000408060b7981 */ /* 0x001ea2000c1e1900 */
[----:B------:R-:W-:Y:S01]  /*0680*/  IADD3 R10, PT, PT, R10, 0x4, RZ ;  /* 0x000000040a0a7810 */ /* 0x000fe20007ffe0ff */
[----:B------:R-:W-:Y:S03]  /*0690*/  BSSY.RECONVERGENT B0, `(.L_x_122) ;  /* 0x0000015000007945 */ /* 0x000fe60003800200 */
[----:B------:R-:W-:Y:S02]  /*06a0*/  ISETP.NE.AND P0, PT, R10, RZ, PT ;  /* 0x000000ff0a00720c */ /* 0x000fe40003f05270 */
        /* <DEDUP_REMOVED lines=13> */
[----:B------:R-:W-:Y:S01]  /*0780*/  @!P1 VIADD R11, R11, 0x1 ;  /* 0x000000010b0b9836 */ /* 0x000fe20000000000 */
[----:B------:R-:W-:-:S03]  /*0790*/  @!P1 IADD3 R15, PT, PT, R8, 0x2, RZ ;  /* 0x00000002080f9810 */ /* 0x000fc60007ffe0ff */
[----:B------:R-:W-:-:S04]  /*07a0*/  @!P1 IMAD.IADD R7, R6, 0x1, R11 ;  /* 0x0000000106079824 */ /* 0x000fc800078e020b */
[----:B------:R-:W-:-:S05]  /*07b0*/  @!P1 IMAD.WIDE.U32 R6, R7, 0x4, R2 ;  /* 0x0000000407069825 */ /* 0x000fca00078e0002 */
[----:B------:R0:W-:Y:S04]  /*07c0*/  @!P1 STG.E desc[UR8][R6.64], R15 ;  /* 0x0000000f06009986 */ /* 0x0001e8000c101908 */
[----:B------:R0:W-:Y:S02]  /*07d0*/  @!P1 STG.E desc[UR8][R12.64], R11 ;  /* 0x0000000b0c009986 */ /* 0x0001e4000c101908 */
.L_x_123:
[----:B------:R-:W-:Y:S05]  /*07e0*/  BSYNC.RECONVERGENT B0 ;  /* 0x0000000000007941 */ /* 0x000fea0003800200 */
.L_x_122:
[----:B------:R-:W-:Y:S02]  /*07f0*/  VIADD R8, R8, 0x4 ;  /* 0x0000000408087836 */ /* 0x000fe40000000000 */
[----:B------:R-:W-:Y:S01]  /*0800*/  VIADD R9, R9, 0x4 ;  /* 0x0000000409097836 */ /* 0x000fe20000000000 */
[----:B------:R-:W-:Y:S06]  /*0810*/  @P0 BRA `(.L_x_124) ;  /* 0xfffffff800840947 */ /* 0x000fec000383ffff */
.L_x_115:
[----:B------:R-:W-:-:S13]  /*0820*/  ISETP.NE.AND P0, PT, R4, RZ, PT ;  /* 0x000000ff0400720c */ /* 0x000fda0003f05270 */
[----:B0-----:R-:W-:Y:S05]  /*0830*/  @!P0 EXIT ;  /* 0x000000000000894d */ /* 0x001fea0003800000 */
[----:B------:R-:W0:Y:S01]  /*0840*/  LDC.64 R6, c[0x0][0x398] ;  /* 0x0000e600ff067b82 */ /* 0x000e220000000a00 */
[----:B------:R-:W-:Y:S01]  /*0850*/  IADD3 R11, PT, PT, R5, R0, RZ ;  /* 0x00000000050b7210 */ /* 0x000fe20007ffe0ff */
[----:B------:R-:W-:Y:S01]  /*0860*/  IMAD.MOV R10, RZ, RZ, -R4 ;  /* 0x000000ffff0a7224 */ /* 0x000fe200078e0a04 */
[----:B------:R-:W1:Y:S01]  /*0870*/  LDCU UR5, c[0x0][0x388] ;  /* 0x00007100ff0577ac */ /* 0x000e620008000800 */
[----:B------:R-:W2:Y:S05]  /*0880*/  LDCU.64 UR6, c[0x0][0x390] ;  /* 0x00007200ff0677ac */ /* 0x000eaa0008000a00 */
.L_x_127:
[----:B0-----:R-:W-:-:S05]  /*0890*/  IMAD.WIDE R4, R11, 0x4, R6 ;  /* 0x000000040b047825 */ /* 0x001fca00078e0206 */
[----:B------:R-:W3:Y:S01]  /*08a0*/  LDG.E R8, desc[UR8][R4.64] ;  /* 0x0000000804087981 */ /* 0x000ee2000c1e1900 */
[----:B------:R-:W-:Y:S01]  /*08b0*/  IADD3 R10, PT, PT, R10, 0x1, RZ ;  /* 0x000000010a0a7810 */ /* 0x000fe20007ffe0ff */
[----:B------:R-:W-:Y:S03]  /*08c0*/  BSSY.RECONVERGENT B0, `(.L_x_125) ;  /* 0x0000014000007945 */ /* 0x000fe60003800200 */
[----:B------:R-:W-:Y:S02]  /*08d0*/  ISETP.NE.AND P0, PT, R10, RZ, PT ;  /* 0x000000ff0a00720c */ /* 0x000fe40003f05270 */
[----:B---3--:R-:W-:-:S13]  /*08e0*/  ISETP.NE.AND P1, PT, R8, -0x1, PT ;  /* 0xffffffff0800780c */ /* 0x008fda0003f25270 */
[----:B------:R-:W-:Y:S05]  /*08f0*/  @!P1 BRA `(.L_x_126) ;  /* 0x0000000000409947 */ /* 0x000fea0003800000 */
[--C-:B------:R-:W-:Y:S02]  /*0900*/  SHF.R.U32.HI R4, RZ, 0x10, R8.reuse ;  /* 0x00000010ff047819 */ /* 0x100fe40000011608 */
[----:B------:R-:W-:Y:S02]  /*0910*/  SHF.R.U32.HI R5, RZ, 0x8, R8 ;  /* 0x00000008ff057819 */ /* 0x000fe40000011608 */
[----:B------:R-:W-:Y:S02]  /*0920*/  LOP3.LUT R4, R4, 0xff, RZ, 0xc0, !PT ;  /* 0x000000ff04047812 */ /* 0x000fe400078ec0ff */
[----:B------:R-:W-:Y:S02]  /*0930*/  LOP3.LUT R5, R5, 0xff, RZ, 0xc0, !PT ;  /* 0x000000ff05057812 */ /* 0x000fe400078ec0ff */
[----:B------:R-:W-:-:S03]  /*0940*/  LOP3.LUT R8, R8, 0xff, RZ, 0xc0, !PT ;  /* 0x000000ff08087812 */ /* 0x000fc600078ec0ff */
[----:B--2---:R-:W-:-:S04]  /*0950*/  IMAD R5, R4, UR6, R5 ;  /* 0x0000000604057c24 */ /* 0x004fc8000f8e0205 */
[----:B------:R-:W-:-:S04]  /*0960*/  IMAD R5, R5, UR7, R8 ;  /* 0x0000000705057c24 */ /* 0x000fc8000f8e0208 */
[----:B-1----:R-:W-:-:S04]  /*0970*/  IMAD R5, R5, UR5, RZ ;  /* 0x0000000505057c24 */ /* 0x002fc8000f8e02ff */
[----:B------:R-:W-:-:S05]  /*0980*/  IMAD.WIDE.U32 R8, R5, 0x4, R2 ;  /* 0x0000000405087825 */ /* 0x000fca00078e0002 */
[----:B------:R-:W2:Y:S02]  /*0990*/  LDG.E R13, desc[UR8][R8.64] ;  /* 0x00000008080d7981 */ /* 0x000ea4000c1e1900 */
[----:B--2---:R-:W-:-:S13]  /*09a0*/  ISETP.GE.U32.AND P1, PT, R13, UR4, PT ;  /* 0x000000040d007c0c */ /* 0x004fda000bf26070 */
[----:B------:R-:W-:-:S05]  /*09b0*/  @!P1 VIADD R13, R13, 0x1 ;  /* 0x000000010d0d9836 */ /* 0x000fca0000000000 */
[----:B------:R-:W-:-:S05]  /*09c0*/  @!P1 IADD3 R5, PT, PT, R5, R13, RZ ;  /* 0x0000000d05059210 */ /* 0x000fca0007ffe0ff */
[----:B------:R-:W-:-:S05]  /*09d0*/  @!P1 IMAD.WIDE.U32 R4, R5, 0x4, R2 ;  /* 0x0000000405049825 */ /* 0x000fca00078e0002 */
[----:B------:R0:W-:Y:S04]  /*09e0*/  @!P1 STG.E desc[UR8][R4.64], R0 ;  /* 0x0000000004009986 */ /* 0x0001e8000c101908 */
[----:B------:R0:W-:Y:S02]  /*09f0*/  @!P1 STG.E desc[UR8][R8.64], R13 ;  /* 0x0000000d08009986 */ /* 0x0001e4000c101908 */
.L_x_126:
[----:B-12---:R-:W-:Y:S05]  /*0a00*/  BSYNC.RECONVERGENT B0 ;  /* 0x0000000000007941 */ /* 0x006fea0003800200 */
.L_x_125:
[----:B------:R-:W-:Y:S01]  /*0a10*/  VIADD R11, R11, 0x1 ;  /* 0x000000010b0b7836 */ /* 0x000fe20000000000 */
[----:B0-----:R-:W-:Y:S01]  /*0a20*/  IADD3 R0, PT, PT, R0, 0x1, RZ ;  /* 0x0000000100007810 */ /* 0x001fe20007ffe0ff */
[----:B------:R-:W-:Y:S06]  /*0a30*/  @P0 BRA `(.L_x_127) ;  /* 0xfffffffc00940947 */ /* 0x000fec000383ffff */
[----:B------:R-:W-:Y:S05]  /*0a40*/  EXIT ;  /* 0x000000000000794d */ /* 0x000fea0003800000 */
.L_x_128:
        /* <DEDUP_REMOVED lines=11> */
.L_x_167:


//--------------------- .text._Z27generate_pts_mask_for_box3diiiiiPKfS0_Pi --------------------------
	.section	.text._Z27generate_pts_mask_for_box3diiiiiPKfS0_Pi,"ax",@progbits
	.align	128
        .global         _Z27generate_pts_mask_for_box3diiiiiPKfS0_Pi
        .type           _Z27generate_pts_mask_for_box3diiiiiPKfS0_Pi,@function
        .size           _Z27generate_pts_mask_for_box3diiiiiPKfS0_Pi,(.L_x_159 - _Z27generate_pts_mask_for_box3diiiiiPKfS0_Pi)
        .other          _Z27generate_pts_mask_for_box3diiiiiPKfS0_Pi,@"STO_CUDA_ENTRY STV_DEFAULT"
_Z27generate_pts_mask_for_box3diiiiiPKfS0_Pi:
.text._Z27generate_pts_mask_for_box3diiiiiPKfS0_Pi:
[----:B------:R-:W-:Y:S01]  /*0000*/  LDC R1, c[0x0][0x37c] ;  /* 0x0000df00ff017b82 */ /* 0x000fe20000000800 */
[----:B------:R-:W0:Y:S07]  /*0010*/  S2R R3, SR_TID.X ;  /* 0x0000000000037919 */ /* 0x000e2e0000002100 */
[----:B------:R-:W0:Y:S01]  /*0020*/  S2UR UR4, SR_CTAID.X ;  /* 0x00000000000479c3 */ /* 0x000e220000002500 */
[----:B------:R-:W1:Y:S01]  /*0030*/  LDCU.64 UR8, c[0x0][0x380] ;  /* 0x00007000ff0877ac */ /* 0x000e620008000a00 */
[----:B------:R-:W2:Y:S06]  /*0040*/  S2R R13, SR_CTAID.Y ;  /* 0x00000000000d7919 */ /* 0x000eac0000002600 */
[----:B------:R-:W0:Y:S02]  /*0050*/  LDC R0, c[0x0][0x360] ;  /* 0x0000d800ff007b82 */ /* 0x000e240000000800 */
[----:B0-----:R-:W-:-:S05]  /*0060*/  IMAD R0, R0, UR4, R3 ;  /* 0x0000000400007c24 */ /* 0x001fca000f8e0203 */
[----:B-1----:R-:W-:-:S04]  /*0070*/  ISETP.GE.AND P0, PT, R0, UR9, PT ;  /* 0x0000000900007c0c */ /* 0x002fc8000bf06270 */
[----:B--2---:R-:W-:-:S13]  /*0080*/  ISETP.GE.OR P0, PT, R13, UR8, P0 ;  /* 0x000000080d007c0c */ /* 0x004fda0008706670 */
[----:B------:R-:W-:Y:S05]  /*0090*/  @P0 EXIT ;  /* 0x000000000000094d */ /* 0x000fea0003800000 */
[----:B------:R-:W0:Y:S01]  /*00a0*/  LDC.64 R6, c[0x0][0x398] ;  /* 0x0000e600ff067b82 */ /* 0x000e220000000a00 */
[----:B------:R-:W1:Y:S01]  /*00b0*/  LDCU.64 UR6, c[0x0][0x358] ;  /* 0x00006b00ff0677ac */ /* 0x000e620008000a00 */
[----:B------:R-:W-:Y:S02]  /*00c0*/  IMAD R5, R13, 0x7, RZ ;  /* 0x000000070d057824 */ /* 0x000fe400078e02ff */
[----:B------:R-:W-:-:S04]  /*00d0*/  IMAD R3, R0, 0x3, RZ ;  /* 0x0000000300037824 */ /* 0x000fc800078e02ff */
[----:B------:R-:W2:Y:S08]  /*00e0*/  LDC.64 R8, c[0x0][0x3a0] ;  /* 0x0000e800ff087b82 */ /* 0x000eb00000000a00 */
[----:B------:R-:W3:Y:S01]  /*00f0*/  LDC.64 R10, c[0x0][0x3a8] ;  /* 0x0000ea00ff0a7b82 */ /* 0x000ee20000000a00 */
[----:B0-----:R-:W-:-:S05]  /*0100*/  IMAD.WIDE.U32 R6, R5, 0x4, R6 ;  /* 0x0000000405067825 */ /* 0x001fca00078e0006 */
[----:B-1----:R-:W4:Y:S01]  /*0110*/  LDG.E R12, desc[UR6][R6.64+0x14] ;  /* 0x00001406060c7981 */ /* 0x002f22000c1e1900 */
[----:B--2---:R-:W-:-:S03]  /*0120*/  IMAD.WIDE R8, R3, 0x4, R8 ;  /* 0x0000000403087825 */ /* 0x004fc600078e0208 */
[----:B------:R-:W2:Y:S04]  /*0130*/  LDG.E R3, desc[UR6][R6.64+0x8] ;  /* 0x0000080606037981 */ /* 0x000ea8000c1e1900 */
[----:B------:R-:W2:Y:S01]  /*0140*/  LDG.E R2, desc[UR6][R8.64+0x8] ;  /* 0x0000080608027981 */ /* 0x000ea2000c1e1900 */
[----:B----4-:R-:W0:Y:S01]  /*0150*/  F2F.F64.F32 R4, R12 ;  /* 0x0000000c00047310 */ /* 0x010e220000201800 */
[----:B--2---:R-:W-:-:S07]  /*0160*/  FADD R2, R2, -R3 ;  /* 0x8000000302027221 */ /* 0x004fce0000000000 */
[----:B------:R-:W1:Y:S01]  /*0170*/  F2F.F64.F32 R2, |R2| ;  /* 0x4000000200027310 */ /* 0x000e620000201800 */
[----:B0-----:R-:W-:-:S08]  /*0180*/  DMUL R4, R4, 0.5 ;  /* 0x3fe0000004047828 */ /* 0x001fd00000000000 */
[----:B-1----:R-:W-:Y:S01]  /*0190*/  DSETP.GEU.AND P0, PT, R4, R2, PT ;  /* 0x000000020400722a */ /* 0x002fe20003f0e000 */
[----:B------:R-:W-:-:S04]  /*01a0*/  IMAD R5, R13, UR9, R0 ;  /* 0x000000090d057c24 */ /* 0x000fc8000f8e0200 */
[----:B---3--:R-:W-:-:S09]  /*01b0*/  IMAD.WIDE R4, R5, 0x4, R10 ;  /* 0x0000000405047825 */ /* 0x008fd200078e020a */
[----:B------:R-:W-:-:S05]  /*01c0*/  @!P0 IMAD.MOV.U32 R3, RZ, RZ, -0x1 ;  /* 0xffffffffff038424 */ /* 0x000fca00078e00ff */
[----:B------:R0:W-:Y:S01]  /*01d0*/  @!P0 STG.E desc[UR6][R4.64], R3 ;  /* 0x0000000304008986 */ /* 0x0001e2000c101906 */
[----:B------:R-:W-:Y:S05]  /*01e0*/  @!P0 EXIT ;  /* 0x000000000000894d */ /* 0x000fea0003800000 */
[----:B------:R-:W2:Y:S04]  /*01f0*/  LDG.E R0, desc[UR6][R6.64+0x18] ;  /* 0x0000180606007981 */ /* 0x000ea8000c1e1900 */
[----:B------:R-:W3:Y:S04]  /*0200*/  LDG.E R15, desc[UR6][R6.64] ;  /* 0x00000006060f7981 */ /* 0x000ee8000c1e1900 */
[----:B------:R-:W3:Y:S04]  /*0210*/  LDG.E R2, desc[UR6][R8.64] ;  /* 0x0000000608027981 */ /* 0x000ee8000c1e1900 */
[----:B------:R-:W4:Y:S04]  /*0220*/  LDG.E R16, desc[UR6][R6.64+0x4] ;  /* 0x0000040606107981 */ /* 0x000f28000c1e1900 */
[----:B0-----:R-:W4:Y:S04]  /*0230*/  LDG.E R3, desc[UR6][R8.64+0x4] ;  /* 0x0000040608037981 */ /* 0x001f28000c1e1900 */
[----:B------:R0:W5:Y:S04]  /*0240*/  LDG.E R12, desc[UR6][R6.64+0x10] ;  /* 0x00001006060c7981 */ /* 0x000168000c1e1900 */
[----:B------:R0:W5:Y:S01]  /*0250*/  LDG.E R13, desc[UR6][R6.64+0xc] ;  /* 0x00000c06060d7981 */ /* 0x000162000c1e1900 */
[C---:B--2---:R-:W-:Y:S01]  /*0260*/  FMUL R24, R0.reuse, -0.63661974668502807617 ;  /* 0xbf22f98300187820 */ /* 0x044fe20000400000 */
[C---:B------:R-:W-:Y:S01]  /*0270*/  FSETP.GE.AND P0, PT, |R0|.reuse, 105615, PT ;  /* 0x47ce47800000780b */ /* 0x040fe20003f06200 */
[----:B------:R-:W-:-:S04]  /*0280*/  FADD R26, -R0, -RZ ;  /* 0x800000ff001a7221 */ /* 0x000fc80000000100 */
[----:B------:R-:W1:Y:S01]  /*0290*/  F2I.NTZ R24, R24 ;  /* 0x0000001800187305 */ /* 0x000e620000203100 */
[----:B---3--:R-:W-:Y:S01]  /*02a0*/  FADD R15, -R15, R2 ;  /* 0x000000020f0f7221 */ /* 0x008fe20000000100 */
[----:B------:R-:W-:Y:S01]  /*02b0*/  P2R R2, PR, RZ, 0x1 ;  /* 0x00000001ff027803 */ /* 0x000fe20000000000 */
[----:B----4-:R-:W-:Y:S01]  /*02c0*/  FADD R16, -R16, R3 ;  /* 0x0000000310107221 */ /* 0x010fe20000000100 */
[----:B-1----:R-:W-:Y:S01]  /*02d0*/  I2FP.F32.S32 R11, R24 ;  /* 0x00000018000b7245 */ /* 0x002fe20000201400 */
[----:B------:R-:W-:-:S04]  /*02e0*/  IMAD.MOV.U32 R17, RZ, RZ, R24 ;  /* 0x000000ffff117224 */ /* 0x000fc800078e0018 */
[----:B------:R-:W-:-:S04]  /*02f0*/  FFMA R10, R11, -1.5707962512969970703, -R0 ;  /* 0xbfc90fda0b0a7823 */ /* 0x000fc80000000800 */
[----:B------:R-:W-:-:S04]  /*0300*/  FFMA R10, R11, -7.5497894158615963534e-08, R10 ;  /* 0xb3a221680b0a7823 */ /* 0x000fc8000000000a */
[----:B------:R-:W-:-:S04]  /*0310*/  FFMA R14, R11, -5.3903029534742383927e-15, R10 ;  /* 0xa7c234c50b0e7823 */ /* 0x000fc8000000000a */
[----:B------:R-:W-:Y:S01]  /*0320*/  IMAD.MOV.U32 R2, RZ, RZ, R14 ;  /* 0x000000ffff027224 */ /* 0x000fe200078e000e */
[----:B0-----:R-:W-:Y:S06]  /*0330*/  @!P0 BRA `(.L_x_129) ;  /* 0x0000000400788947 */ /* 0x001fec0003800000 */
[----:B------:R-:W-:-:S13]  /*0340*/  FSETP.NEU.AND P0, PT, |R0|, +INF , PT ;  /* 0x7f8000000000780b */ /* 0x000fda0003f0d200 */
[----:B------:R-:W-:Y:S01]  /*0350*/  @!P0 FMUL R2, RZ, -R0 ;  /* 0x80000000ff028220 */ /* 0x000fe20000400000 */
[----:B------:R-:W-:Y:S01]  /*0360*/  @!P0 MOV R24, RZ ;  /* 0x000000ff00188202 */ /* 0x000fe20000000f00 */
[----:B------:R-:W-:Y:S06]  /*0370*/  @!P0 BRA `(.L_x_129) ;  /* 0x0000000400688947 */ /* 0x000fec0003800000 */
[----:B------:R-:W-:Y:S02]  /*0380*/  IMAD.SHL.U32 R24, R26, 0x100, RZ ;  /* 0x000001001a187824 */ /* 0x000fe400078e00ff */
[----:B------:R-:W-:Y:S02]  /*0390*/  HFMA2 R28, -RZ, RZ, 0, 0 ;  /* 0x00000000ff1c7431 */ /* 0x000fe400000001ff */
[----:B------:R-:W-:Y:S01]  /*03a0*/  IMAD.MOV.U32 R25, RZ, RZ, RZ ;  /* 0x000000ffff197224 */ /* 0x000fe200078e00ff */
[----:B------:R-:W0:Y:S01]  /*03b0*/  LDCU.64 UR8, c[0x4][URZ] ;  /* 0x01000000ff0877ac */ /* 0x000e220008000a00 */
[----:B------:R-:W-:Y:S01]  /*03c0*/  IMAD.MOV.U32 R27, RZ, RZ, RZ ;  /* 0x000000ffff1b7224 */ /* 0x000fe200078e00ff */
[----:B------:R-:W-:Y:S01]  /*03d0*/  LOP3.LUT R24, R24, 0x80000000, RZ, 0xfc, !PT ;  /* 0x8000000018187812 */ /* 0x000fe200078efcff */
[----:B------:R-:W-:-:S06]  /*03e0*/  UMOV UR4, URZ ;  /* 0x000000ff00047c82 */ /* 0x000fcc0008000000 */
.L_x_130:
[----:B0-----:R-:W-:Y:S02]  /*03f0*/  IMAD.U32 R3, RZ, RZ, UR9 ;  /* 0x00000009ff037e24 */ /* 0x001fe4000f8e00ff */
[----:B------:R-:W-:-:S05]  /*0400*/  IMAD.U32 R2, RZ, RZ, UR8 ;  /* 0x00000008ff027e24 */ /* 0x000fca000f8e00ff */
[----:B------:R-:W2:Y:S01]  /*0410*/  LDG.E.CONSTANT R3, desc[UR6][R2.64] ;  /* 0x0000000602037981 */ /* 0x000ea2000c1e9900 */
[----:B------:R-:W-:Y:S01]  /*0420*/  UIADD3 UR4, UPT, UPT, UR4, 0x1, URZ ;  /* 0x0000000104047890 */ /* 0x000fe2000fffe0ff */
[C---:B------:R-:W-:Y:S01]  /*0430*/  ISETP.EQ.AND P1, PT, R28.reuse, 0x4, PT ;  /* 0x000000041c00780c */ /* 0x040fe20003f22270 */
[----:B------:R-:W-:Y:S01]  /*0440*/  UIADD3 UR8, UP1, UPT, UR8, 0x4, URZ ;  /* 0x0000000408087890 */ /* 0x000fe2000ff3e0ff */
[C---:B------:R-:W-:Y:S01]  /*0450*/  ISETP.EQ.AND P2, PT, R28.reuse, 0x8, PT ;  /* 0x000000081c00780c */ /* 0x040fe20003f42270 */
[----:B------:R-:W-:Y:S01]  /*0460*/  UISETP.NE.AND UP0, UPT, UR4, 0x6, UPT ;  /* 0x000000060400788c */ /* 0x000fe2000bf05270 */
[C---:B------:R-:W-:Y:S01]  /*0470*/  ISETP.EQ.AND P3, PT, R28.reuse, 0xc, PT ;  /* 0x0000000c1c00780c */ /* 0x040fe20003f62270 */
[----:B------:R-:W-:Y:S01]  /*0480*/  UIADD3.X UR9, UPT, UPT, URZ, UR9, URZ, UP1, !UPT ;  /* 0x00000009ff097290 */ /* 0x000fe20008ffe4ff */
[C---:B------:R-:W-:Y:S02]  /*0490*/  ISETP.EQ.AND P4, PT, R28.reuse, 0x10, PT ;  /* 0x000000101c00780c */ /* 0x040fe40003f82270 */
[----:B------:R-:W-:Y:S01]  /*04a0*/  ISETP.EQ.AND P5, PT, R28, 0x14, PT ;  /* 0x000000141c00780c */ /* 0x000fe20003fa2270 */
[----:B--2---:R-:W-:-:S03]  /*04b0*/  IMAD.WIDE.U32 R10, R3, R24, RZ ;  /* 0x00000018030a7225 */ /* 0x004fc600078e00ff */
[----:B------:R-:W-:-:S07]  /*04c0*/  IADD3 R10, P0, PT, R10, R25, RZ ;  /* 0x000000190a0a7210 */ /* 0x000fce0007f1e0ff */
[----:B------:R-:W-:Y:S01]  /*04d0*/  @P4 MOV R22, R10 ;  /* 0x0000000a00164202 */ /* 0x000fe20000000f00 */
[----:B------:R-:W-:Y:S01]  /*04e0*/  IMAD.X R25, R11, 0x1, R27, P0 ;  /* 0x000000010b197824 */ /* 0x000fe200000e061b */
[C---:B------:R-:W-:Y:S01]  /*04f0*/  ISETP.EQ.AND P0, PT, R28.reuse, RZ, PT ;  /* 0x000000ff1c00720c */ /* 0x040fe20003f02270 */
[--C-:B------:R-:W-:Y:S02]  /*0500*/  @P1 IMAD.MOV.U32 R19, RZ, RZ, R10.reuse ;  /* 0x000000ffff131224 */ /* 0x100fe400078e000a */
[--C-:B------:R-:W-:Y:S02]  /*0510*/  @P2 IMAD.MOV.U32 R20, RZ, RZ, R10.reuse ;  /* 0x000000ffff142224 */ /* 0x100fe400078e000a */
[--C-:B------:R-:W-:Y:S02]  /*0520*/  @P3 IMAD.MOV.U32 R21, RZ, RZ, R10.reuse ;  /* 0x000000ffff153224 */ /* 0x100fe400078e000a */
[----:B------:R-:W-:Y:S02]  /*0530*/  @P5 IMAD.MOV.U32 R23, RZ, RZ, R10 ;  /* 0x000000ffff175224 */ /* 0x000fe400078e000a */
[----:B------:R-:W-:-:S04]  /*0540*/  VIADD R28, R28, 0x4 ;  /* 0x000000041c1c7836 */ /* 0x000fc80000000000 */
[----:B------:R-:W-:Y:S01]  /*0550*/  @P0 MOV R18, R10 ;  /* 0x0000000a00120202 */ /* 0x000fe20000000f00 */
[----:B------:R-:W-:Y:S06]  /*0560*/  BRA.U UP0, `(.L_x_130) ;  /* 0xfffffffd00a07547 */ /* 0x000fec000b83ffff */
[----:B------:R-:W-:-:S04]  /*0570*/  SHF.R.U32.HI R26, RZ, 0x17, R26 ;  /* 0x00000017ff1a7819 */ /* 0x000fc8000001161a */
        /* <DEDUP_REMOVED lines=14> */
[----:B------:R-:W-:Y:S01]  /*0660*/  @P4 IMAD.MOV.U32 R24, RZ, RZ, R19 ;  /* 0x000000ffff184224 */ /* 0x000fe200078e0013 */
[----:B------:R-:W-:Y:S01]  /*0670*/  ISETP.EQ.AND P4, PT, R3, RZ, PT ;  /* 0x000000ff0300720c */ /* 0x000fe20003f82270 */
[--C-:B------:R-:W-:Y:S01]  /*0680*/  @P0 IMAD.MOV.U32 R24, RZ, RZ, R20.reuse ;  /* 0x000000ffff180224 */ /* 0x100fe200078e0014 */
[----:B------:R-:W-:Y:S01]  /*0690*/  @P0 MOV R2, R19 ;  /* 0x0000001300020202 */ /* 0x000fe20000000f00 */
[----:B------:R-:W-:Y:S01]  /*06a0*/  @P1 IMAD.MOV.U32 R2, RZ, RZ, R20 ;  /* 0x000000ffff021224 */ /* 0x000fe200078e0014 */
[----:B------:R-:W-:Y:S01]  /*06b0*/  @P2 MOV R2, R21 ;  /* 0x0000001500022202 */ /* 0x000fe20000000f00 */
[----:B------:R-:W-:-:S02]  /*06c0*/  @P1 IMAD.MOV.U32 R24, RZ, RZ, R21 ;  /* 0x000000ffff181224 */ /* 0x000fc400078e0015 */
[--C-:B------:R-:W-:Y:S02]  /*06d0*/  @P2 IMAD.MOV.U32 R24, RZ, RZ, R22.reuse ;  /* 0x000000ffff182224 */ /* 0x100fe400078e0016 */
[----:B------:R-:W-:Y:S02]  /*06e0*/  @P3 IMAD.MOV.U32 R2, RZ, RZ, R22 ;  /* 0x000000ffff023224 */ /* 0x000fe400078e0016 */
[----:B------:R-:W-:Y:S02]  /*06f0*/  @P3 IMAD.MOV.U32 R24, RZ, RZ, R23 ;  /* 0x000000ffff183224 */ /* 0x000fe400078e0017 */
[----:B------:R-:W-:Y:S01]  /*0700*/  @P4 MOV R2, R23 ;  /* 0x0000001700024202 */ /* 0x000fe20000000f00 */
[--C-:B------:R-:W-:Y:S02]  /*0710*/  @P4 IMAD.MOV.U32 R24, RZ, RZ, R25.reuse ;  /* 0x000000ffff184224 */ /* 0x100fe400078e0019 */
[----:B------:R-:W-:Y:S01]  /*0720*/  @P5 IMAD.MOV.U32 R2, RZ, RZ, R25 ;  /* 0x000000ffff025224 */ /* 0x000fe200078e0019 */
[----:B------:R-:W-:Y:S06]  /*0730*/  @!P6 BRA `(.L_x_131) ;  /* 0x00000000002ce947 */ /* 0x000fec0003800000 */
[----:B------:R-:W-:Y:S01]  /*0740*/  @P0 IMAD.MOV.U32 R10, RZ, RZ, R18 ;  /* 0x000000ffff0a0224 */ /* 0x000fe200078e0012 */
[----:B------:R-:W-:Y:S02]  /*0750*/  ISETP.EQ.AND P0, PT, R3, 0x8, PT ;  /* 0x000000080300780c */ /* 0x000fe40003f02270 */
[----:B------:R-:W-:Y:S01]  /*0760*/  @P1 MOV R10, R19 ;  /* 0x00000013000a1202 */ /* 0x000fe20000000f00 */
[----:B------:R-:W-:Y:S01]  /*0770*/  @P2 IMAD.MOV.U32 R10, RZ, RZ, R20 ;  /* 0x000000ffff0a2224 */ /* 0x000fe200078e0014 */
[----:B------:R-:W-:Y:S01]  /*0780*/  LOP3.LUT R3, R26, 0x1f, RZ, 0xc0, !PT ;  /* 0x0000001f1a037812 */ /* 0x000fe200078ec0ff */
[----:B------:R-:W-:Y:S02]  /*0790*/  @P3 IMAD.MOV.U32 R10, RZ, RZ, R21 ;  /* 0x000000ffff0a3224 */ /* 0x000fe400078e0015 */
[----:B------:R-:W-:Y:S01]  /*07a0*/  @P4 IMAD.MOV.U32 R10, RZ, RZ, R22 ;  /* 0x000000ffff0a4224 */ /* 0x000fe200078e0016 */
[----:B------:R-:W-:Y:S02]  /*07b0*/  @P5 MOV R10, R23 ;  /* 0x00000017000a5202 */ /* 0x000fe40000000f00 */
[----:B------:R-:W-:-:S03]  /*07c0*/  SHF.L.W.U32.HI R24, R2, R3, R24 ;  /* 0x0000000302187219 */ /* 0x000fc60000010e18 */
[----:B------:R-:W-:-:S05]  /*07d0*/  @P0 IMAD.MOV.U32 R10, RZ, RZ, R25 ;  /* 0x000000ffff0a0224 */ /* 0x000fca00078e0019 */
[----:B------:R-:W-:-:S07]  /*07e0*/  SHF.L.W.U32.HI R2, R10, R3, R2 ;  /* 0x000000030a027219 */ /* 0x000fce0000010e02 */
.L_x_131:
[C-C-:B------:R-:W-:Y:S01]  /*07f0*/  SHF.L.W.U32.HI R25, R2.reuse, 0x2, R24.reuse ;  /* 0x0000000202197819 */ /* 0x140fe20000010e18 */
[----:B------:R-:W-:Y:S01]  /*0800*/  IMAD.SHL.U32 R2, R2, 0x4, RZ ;  /* 0x0000000402027824 */ /* 0x000fe200078e00ff */
[----:B------:R-:W-:Y:S01]  /*0810*/  UMOV UR4, 0x54442d19 ;  /* 0x54442d1900047882 */ /* 0x000fe20000000000 */
[----:B------:R-:W-:Y:S01]  /*0820*/  UMOV UR5, 0x3bf921fb ;  /* 0x3bf921fb00057882 */ /* 0x000fe20000000000 */
[----:B------:R-:W-:Y:S01]  /*0830*/  SHF.R.S32.HI R3, RZ, 0x1f, R25 ;  /* 0x0000001fff037819 */ /* 0x000fe20000011419 */
[----:B------:R-:W-:Y:S01]  /*0840*/  FADD R26, -R0, -RZ ;  /* 0x800000ff001a7221 */ /* 0x000fe20000000100 */
        /* <DEDUP_REMOVED lines=13> */
.L_x_129:
[----:B------:R-:W-:Y:S01]  /*0920*/  LOP3.LUT R10, R24, 0x1, RZ, 0xc0, !PT ;  /* 0x00000001180a7812 */ /* 0x000fe200078ec0ff */
[----:B------:R-:W-:Y:S02]  /*0930*/  IMAD.MOV.U32 R25, RZ, RZ, 0x37cbac00 ;  /* 0x37cbac00ff197424 */ /* 0x000fe400078e00ff */
[----:B------:R-:W-:Y:S01]  /*0940*/  FMUL R3, R2, R2 ;  /* 0x0000000202037220 */ /* 0x000fe20000400000 */
[----:B------:R-:W-:Y:S01]  /*0950*/  VIADD R11, R24, 0x1 ;  /* 0x00000001180b7836 */ /* 0x000fe20000000000 */
[----:B------:R-:W-:Y:S01]  /*0960*/  ISETP.NE.U32.AND P0, PT, R10, 0x1, PT ;  /* 0x000000010a00780c */ /* 0x000fe20003f05070 */
[----:B------:R-:W-:Y:S02]  /*0970*/  IMAD.MOV.U32 R24, RZ, RZ, 0x3c0885e4 ;  /* 0x3c0885e4ff187424 */ /* 0x000fe400078e00ff */
[----:B------:R-:W-:Y:S01]  /*0980*/  FFMA R10, R3, R25, -0.0013887860113754868507 ;  /* 0xbab607ed030a7423 */ /* 0x000fe20000000019 */
[----:B------:R-:W-:Y:S02]  /*0990*/  FSETP.GE.AND P2, PT, |R0|, 105615, PT ;  /* 0x47ce47800000780b */ /* 0x000fe40003f46200 */
[----:B------:R-:W-:-:S02]  /*09a0*/  LOP3.LUT P1, RZ, R11, 0x2, RZ, 0xc0, !PT ;  /* 0x000000020bff7812 */ /* 0x000fc4000782c0ff */
[----:B------:R-:W-:Y:S02]  /*09b0*/  FSEL R10, R10, -0.00019574658654164522886, P0 ;  /* 0xb94d41530a0a7808 */ /* 0x000fe40000000000 */
[----:B------:R-:W-:Y:S02]  /*09c0*/  FSEL R24, R24, 0.041666727513074874878, !P0 ;  /* 0x3d2aaabb18187808 */ /* 0x000fe40004000000 */
[----:B------:R-:W-:Y:S02]  /*09d0*/  MOV R11, 0x3e2aaaa8 ;  /* 0x3e2aaaa8000b7802 */ /* 0x000fe40000000f00 */
[----:B------:R-:W-:Y:S01]  /*09e0*/  FSEL R2, R2, 1, !P0 ;  /* 0x3f80000002027808 */ /* 0x000fe20004000000 */
[----:B------:R-:W-:Y:S01]  /*09f0*/  FFMA R10, R3, R10, R24 ;  /* 0x0000000a030a7223 */ /* 0x000fe20000000018 */
[----:B------:R-:W-:-:S05]  /*0a00*/  FSEL R11, -R11, -0.4999999701976776123, !P0 ;  /* 0xbeffffff0b0b7808 */ /* 0x000fca0004000100 */
[C---:B------:R-:W-:Y:S01]  /*0a10*/  FFMA R10, R3.reuse, R10, R11 ;  /* 0x0000000a030a7223 */ /* 0x040fe2000000000b */
[----:B------:R-:W-:-:S04]  /*0a20*/  FFMA R3, R3, R2, RZ ;  /* 0x0000000203037223 */ /* 0x000fc800000000ff */
[----:B------:R-:W-:-:S04]  /*0a30*/  FFMA R24, R3, R10, R2 ;  /* 0x0000000a03187223 */ /* 0x000fc80000000002 */
[----:B------:R-:W-:Y:S01]  /*0a40*/  @P1 FADD R24, RZ, -R24 ;  /* 0x80000018ff181221 */ /* 0x000fe20000000000 */
[----:B------:R-:W-:Y:S06]  /*0a50*/  @!P2 BRA `(.L_x_132) ;  /* 0x000000040074a947 */ /* 0x000fec0003800000 */
[----:B------:R-:W-:-:S13]  /*0a60*/  FSETP.NEU.AND P0, PT, |R0|, +INF , PT ;  /* 0x7f8000000000780b */ /* 0x000fda0003f0d200 */
[----:B------:R-:W-:Y:S01]  /*0a70*/  @!P0 FMUL R14, RZ, -R0 ;  /* 0x80000000ff0e8220 */ /* 0x000fe20000400000 */
[----:B------:R-:W-:Y:S01]  /*0a80*/  @!P0 IMAD.MOV.U32 R17, RZ, RZ, RZ ;  /* 0x000000ffff118224 */ /* 0x000fe200078e00ff */
[----:B------:R-:W-:Y:S06]  /*0a90*/  @!P0 BRA `(.L_x_132) ;  /* 0x0000000400648947 */ /* 0x000fec0003800000 */
[----:B------:R-:W-:Y:S01]  /*0aa0*/  FADD R0, -R0, -RZ ;  /* 0x800000ff00007221 */ /* 0x000fe20000000100 */
[----:B------:R-:W-:Y:S02]  /*0ab0*/  HFMA2 R27, -RZ, RZ, 0, 0 ;  /* 0x00000000ff1b7431 */ /* 0x000fe400000001ff */
[----:B------:R-:W-:Y:S01]  /*0ac0*/  IMAD.MOV.U32 R17, RZ, RZ, RZ ;  /* 0x000000ffff117224 */ /* 0x000fe200078e00ff */
[----:B------:R-:W0:Y:S01]  /*0ad0*/  LDCU.64 UR8, c[0x4][URZ] ;  /* 0x01000000ff0877ac */ /* 0x000e220008000a00 */
[----:B------:R-:W-:Y:S02]  /*0ae0*/  IMAD.SHL.U32 R2, R0, 0x100, RZ ;  /* 0x0000010000027824 */ /* 0x000fe400078e00ff */
[----:B------:R-:W-:Y:S01]  /*0af0*/  IMAD.MOV.U32 R14, RZ, RZ, RZ ;  /* 0x000000ffff0e7224 */ /* 0x000fe200078e00ff */
[----:B------:R-:W-:Y:S02]  /*0b00*/  UMOV UR4, URZ ;  /* 0x000000ff00047c82 */ /* 0x000fe40008000000 */
[----:B------:R-:W-:-:S07]  /*0b10*/  LOP3.LUT R29, R2, 0x80000000, RZ, 0xfc, !PT ;  /* 0x80000000021d7812 */ /* 0x000fce00078efcff */
.L_x_133:
[----:B0-----:R-:W-:Y:S02]  /*0b20*/  IMAD.U32 R2, RZ, RZ, UR8 ;  /* 0x00000008ff027e24 */ /* 0x001fe4000f8e00ff */
        /* <DEDUP_REMOVED lines=15> */
[----:B------:R-:W-:Y:S01]  /*0c20*/  IADD3.X R17, PT, PT, R11, R27, RZ, P6, !PT ;  /* 0x0000001b0b117210 */ /* 0x000fe200037fe4ff */
[--C-:B------:R-:W-:Y:S01]  /*0c30*/  @P0 IMAD.MOV.U32 R18, RZ, RZ, R10.reuse ;  /* 0x000000ffff120224 */ /* 0x100fe200078e000a */
[----:B------:R-:W-:Y:S01]  /*0c40*/  @P3 MOV R21, R10 ;  /* 0x0000000a00153202 */ /* 0x000fe20000000f00 */
[--C-:B------:R-:W-:Y:S02]  /*0c50*/  @P1 IMAD.MOV.U32 R19, RZ, RZ, R10.reuse ;  /* 0x000000ffff131224 */ /* 0x100fe400078e000a */
[--C-:B------:R-:W-:Y:S02]  /*0c60*/  @P2 IMAD.MOV.U32 R20, RZ, RZ, R10.reuse ;  /* 0x000000ffff142224 */ /* 0x100fe400078e000a */
[--C-:B------:R-:W-:Y:S02]  /*0c70*/  @P4 IMAD.MOV.U32 R22, RZ, RZ, R10.reuse ;  /* 0x000000ffff164224 */ /* 0x100fe400078e000a */
[----:B------:R-:W-:Y:S01]  /*0c80*/  @P5 IMAD.MOV.U32 R23, RZ, RZ, R10 ;  /* 0x000000ffff175224 */ /* 0x000fe200078e000a */
[----:B------:R-:W-:Y:S06]  /*0c90*/  BRA.U UP0, `(.L_x_133) ;  /* 0xfffffffd00a07547 */ /* 0x000fec000b83ffff */
[----:B------:R-:W-:-:S04]  /*0ca0*/  SHF.R.U32.HI R3, RZ, 0x17, R0 ;  /* 0x00000017ff037819 */ /* 0x000fc80000011600 */
        /* <DEDUP_REMOVED lines=13> */
[----:B------:R-:W-:Y:S01]  /*0d80*/  @P4 IMAD.MOV.U32 R10, RZ, RZ, R18 ;  /* 0x000000ffff0a4224 */ /* 0x000fe200078e0012 */
[----:B------:R-:W-:Y:S01]  /*0d90*/  @P4 MOV R2, R19 ;  /* 0x0000001300024202 */ /* 0x000fe20000000f00 */
[----:B------:R-:W-:Y:S01]  /*0da0*/  @P2 IMAD.MOV.U32 R10, RZ, RZ, R19 ;  /* 0x000000ffff0a2224 */ /* 0x000fe200078e0013 */
[----:B------:R-:W-:Y:S01]  /*0db0*/  ISETP.EQ.AND P4, PT, R11, 0x4, PT ;  /* 0x000000040b00780c */ /* 0x000fe20003f82270 */
[--C-:B------:R-:W-:Y:S01]  /*0dc0*/  @P2 IMAD.MOV.U32 R2, RZ, RZ, R20.reuse ;  /* 0x000000ffff022224 */ /* 0x100fe200078e0014 */
[----:B------:R-:W-:Y:S01]  /*0dd0*/  @P1 MOV R2, R21 ;  /* 0x0000001500021202 */ /* 0x000fe20000000f00 */
[----:B------:R-:W-:Y:S02]  /*0de0*/  @P1 IMAD.MOV.U32 R10, RZ, RZ, R20 ;  /* 0x000000ffff0a1224 */ /* 0x000fe400078e0014 */
[----:B------:R-:W-:-:S02]  /*0df0*/  @P0 IMAD.MOV.U32 R10, RZ, RZ, R21 ;  /* 0x000000ffff0a0224 */ /* 0x000fc400078e0015 */
[--C-:B------:R-:W-:Y:S02]  /*0e00*/  @P0 IMAD.MOV.U32 R2, RZ, RZ, R22.reuse ;  /* 0x000000ffff020224 */ /* 0x100fe400078e0016 */
[----:B------:R-:W-:Y:S01]  /*0e10*/  @P3 IMAD.MOV.U32 R10, RZ, RZ, R22 ;  /* 0x000000ffff0a3224 */ /* 0x000fe200078e0016 */
[----:B------:R-:W-:Y:S01]  /*0e20*/  @P3 MOV R2, R23 ;  /* 0x0000001700023202 */ /* 0x000fe20000000f00 */
[----:B------:R-:W-:Y:S02]  /*0e30*/  @P5 IMAD.MOV.U32 R10, RZ, RZ, R23 ;  /* 0x000000ffff0a5224 */ /* 0x000fe400078e0017 */
[--C-:B------:R-:W-:Y:S02]  /*0e40*/  @P5 IMAD.MOV.U32 R2, RZ, RZ, R17.reuse ;  /* 0x000000ffff025224 */ /* 0x100fe400078e0011 */
[----:B------:R-:W-:Y:S01]  /*0e50*/  @P4 IMAD.MOV.U32 R10, RZ, RZ, R17 ;  /* 0x000000ffff0a4224 */ /* 0x000fe200078e0011 */
[----:B------:R-:W-:Y:S06]  /*0e60*/  @!P6 BRA `(.L_x_134) ;  /* 0x000000000028e947 */ /* 0x000fec0003800000 */
[----:B------:R-:W-:Y:S01]  /*0e70*/  @P1 MOV R18, R19 ;  /* 0x0000001300121202 */ /* 0x000fe20000000f00 */
        /* <DEDUP_REMOVED lines=9> */
.L_x_134:
        /* <DEDUP_REMOVED lines=9> */
[----:B------:R-:W0:Y:S01]  /*0fa0*/  I2F.F64.S64 R10, R18 ;  /* 0x00000012000a7312 */ /* 0x000e220000301c00 */
[C---:B------:R-:W-:Y:S02]  /*0fb0*/  LOP3.LUT R0, R17.reuse, R0, RZ, 0x3c, !PT ;  /* 0x0000000011007212 */ /* 0x040fe400078e3cff */
[----:B------:R-:W-:Y:S02]  /*0fc0*/  LEA.HI R17, R17, R2, RZ, 0x1 ;  /* 0x0000000211117211 */ /* 0x000fe400078f08ff */
[----:B------:R-:W-:-:S03]  /*0fd0*/  ISETP.GE.AND P0, PT, R0, RZ, PT ;  /* 0x000000ff0000720c */ /* 0x000fc60003f06270 */
[----:B------:R-:W-:-:S05]  /*0fe0*/  IMAD.MOV R0, RZ, RZ, -R17 ;  /* 0x000000ffff007224 */ /* 0x000fca00078e0a11 */
[----:B------:R-:W-:Y:S01]  /*0ff0*/  @!P1 MOV R17, R0 ;  /* 0x0000000000119202 */ /* 0x000fe20000000f00 */
[----:B0-----:R-:W-:-:S10]  /*1000*/  DMUL R10, R10, UR4 ;  /* 0x000000040a0a7c28 */ /* 0x001fd40008000000 */
[----:B------:R-:W0:Y:S02]  /*1010*/  F2F.F32.F64 R10, R10 ;  /* 0x0000000a000a7310 */ /* 0x000e240000301000 */
[----:B0-----:R-:W-:-:S07]  /*1020*/  FSEL R14, -R10, R10, !P0 ;  /* 0x0000000a0a0e7208 */ /* 0x001fce0004000100 */
.L_x_132:
[----:B------:R-:W-:Y:S01]  /*1030*/  FMUL R0, R14, R14 ;  /* 0x0000000e0e007220 */ /* 0x000fe20000400000 */
[C---:B------:R-:W-:Y:S01]  /*1040*/  LOP3.LUT R2, R17.reuse, 0x1, RZ, 0xc0, !PT ;  /* 0x0000000111027812 */ /* 0x040fe200078ec0ff */
[----:B------:R-:W-:Y:S01]  /*1050*/  IMAD.MOV.U32 R3, RZ, RZ, 0x3d2aaabb ;  /* 0x3d2aaabbff037424 */ /* 0x000fe200078e00ff */
[----:B------:R-:W-:Y:S01]  /*1060*/  LOP3.LUT P1, RZ, R17, 0x2, RZ, 0xc0, !PT ;  /* 0x0000000211ff7812 */ /* 0x000fe2000782c0ff */
[----:B------:R-:W-:Y:S01]  /*1070*/  FFMA R25, R0, R25, -0.0013887860113754868507 ;  /* 0xbab607ed00197423 */ /* 0x000fe20000000019 */
[----:B------:R-:W-:Y:S01]  /*1080*/  ISETP.NE.U32.AND P0, PT, R2, 0x1, PT ;  /* 0x000000010200780c */ /* 0x000fe20003f05070 */
[----:B------:R-:W-:Y:S01]  /*1090*/  IMAD.MOV.U32 R2, RZ, RZ, 0x3effffff ;  /* 0x3effffffff027424 */ /* 0x000fe200078e00ff */
[----:B-----5:R-:W0:Y:S01]  /*10a0*/  F2F.F64.F32 R18, R12 ;  /* 0x0000000c00127310 */ /* 0x020e220000201800 */
[----:B------:R-:W-:Y:S01]  /*10b0*/  IMAD.MOV.U32 R20, RZ, RZ, -0x80000000 ;  /* 0x80000000ff147424 */ /* 0x000fe200078e00ff */
[----:B------:R-:W-:Y:S01]  /*10c0*/  FSEL R25, R25, -0.00019574658654164522886, !P0 ;  /* 0xb94d415319197808 */ /* 0x000fe20004000000 */
[----:B------:R-:W-:Y:S01]  /*10d0*/  UMOV UR4, 0x0 ;  /* 0x0000000000047882 */ /* 0x000fe20000000000 */
[----:B------:R-:W-:Y:S01]  /*10e0*/  FSEL R3, R3, 0.0083327032625675201416, !P0 ;  /* 0x3c0885e403037808 */ /* 0x000fe20004000000 */
[----:B------:R-:W-:Y:S01]  /*10f0*/  UMOV UR5, 0x3fe00000 ;  /* 0x3fe0000000057882 */ /* 0x000fe20000000000 */
[----:B------:R-:W-:-:S02]  /*1100*/  FSEL R14, R14, 1, P0 ;  /* 0x3f8000000e0e7808 */ /* 0x000fc40000000000 */
[----:B------:R-:W-:Y:S01]  /*1110*/  FSEL R2, -R2, -0.16666662693023681641, !P0 ;  /* 0xbe2aaaa802027808 */ /* 0x000fe20004000100 */
[C---:B------:R-:W-:Y:S01]  /*1120*/  FFMA R3, R0.reuse, R25, R3 ;  /* 0x0000001900037223 */ /* 0x040fe20000000003 */
[----:B------:R-:W-:Y:S01]  /*1130*/  MOV R21, 0x3ee4f8b5 ;  /* 0x3ee4f8b500157802 */ /* 0x000fe20000000f00 */
[C---:B------:R-:W-:Y:S02]  /*1140*/  FFMA R11, R0.reuse, R14, RZ ;  /* 0x0000000e000b7223 */ /* 0x040fe400000000ff */
[----:B------:R-:W-:Y:S02]  /*1150*/  FFMA R0, R0, R3, R2 ;  /* 0x0000000300007223 */ /* 0x000fe40000000002 */
[----:B------:R-:W1:Y:S01]  /*1160*/  F2F.F64.F32 R2, R13 ;  /* 0x0000000d00027310 */ /* 0x000e620000201800 */
[----:B0-----:R-:W-:Y:S01]  /*1170*/  DFMA R18, R18, UR4, R20 ;  /* 0x0000000412127c2b */ /* 0x001fe20008000014 */
[----:B------:R-:W-:-:S04]  /*1180*/  FFMA R0, R11, R0, R14 ;  /* 0x000000000b007223 */ /* 0x000fc8000000000e */
[----:B------:R-:W-:-:S04]  /*1190*/  @P1 FADD R0, RZ, -R0 ;  /* 0x80000000ff001221 */ /* 0x000fc80000000000 */
[-C--:B------:R-:W-:Y:S01]  /*11a0*/  FMUL R11, R15, R0.reuse ;  /* 0x000000000f0b7220 */ /* 0x080fe20000400000 */
[----:B------:R-:W-:-:S03]  /*11b0*/  FMUL R0, R16, R0 ;  /* 0x0000000010007220 */ /* 0x000fc60000400000 */
[-C--:B------:R-:W-:Y:S01]  /*11c0*/  FFMA R11, R16, R24.reuse, R11 ;  /* 0x00000018100b7223 */ /* 0x080fe2000000000b */
[----:B------:R-:W-:Y:S01]  /*11d0*/  FFMA R24, R15, R24, -R0 ;  /* 0x000000180f187223 */ /* 0x000fe20000000800 */
[----:B-1----:R-:W-:Y:S02]  /*11e0*/  DFMA R2, R2, UR4, R20 ;  /* 0x0000000402027c2b */ /* 0x002fe40008000014 */
[----:B------:R-:W0:Y:S08]  /*11f0*/  F2F.F64.F32 R16, |R11| ;  /* 0x4000000b00107310 */ /* 0x000e300000201800 */
[----:B------:R-:W1:Y:S01]  /*1200*/  F2F.F64.F32 R14, |R24| ;  /* 0x40000018000e7310 */ /* 0x000e620000201800 */
[----:B0-----:R-:W-:-:S06]  /*1210*/  DSETP.GT.AND P0, PT, R18, R16, PT ;  /* 0x000000101200722a */ /* 0x001fcc0003f04000 */
[----:B-1----:R-:W-:Y:S01]  /*1220*/  DSETP.GT.AND P0, PT, R2, R14, P0 ;  /* 0x0000000e0200722a */ /* 0x002fe20000704000 */
[----:B------:R-:W-:-:S05]  /*1230*/  IMAD.MOV.U32 R3, RZ, RZ, -0x1 ;  /* 0xffffffffff037424 */ /* 0x000fca00078e00ff */
[----:B------:R-:W-:Y:S01]  /*1240*/  SEL R0, RZ, 0x1, !P0 ;  /* 0x00000001ff007807 */ /* 0x000fe20004000000 */
[----:B------:R0:W-:Y:S03]  /*1250*/  STG.E desc[UR6][R4.64], R3 ;  /* 0x0000000304007986 */ /* 0x0001e6000c101906 */
[----:B------:R-:W-:-:S13]  /*1260*/  ISETP.GE.AND P0, PT, R0, 0x1, PT ;  /* 0x000000010000780c */ /* 0x000fda0003f06270 */
[----:B0-----:R-:W-:Y:S05]  /*1270*/  @!P0 EXIT ;  /* 0x000000000000894d */ /* 0x001fea0003800000 */
[----:B------:R-:W2:Y:S01]  /*1280*/  LDG.E R3, desc[UR6][R6.64+0xc] ;  /* 0x00000c0606037981 */ /* 0x000ea2000c1e1900 */
[----:B------:R-:W0:Y:S03]  /*1290*/  LDCU UR4, c[0x0][0x388] ;  /* 0x00007100ff0477ac */ /* 0x000e260008000800 */
[----:B------:R1:W3:Y:S04]  /*12a0*/  LDG.E R9, desc[UR6][R8.64+0x8] ;  /* 0x0000080608097981 */ /* 0x0002e8000c1e1900 */
[----:B------:R-:W3:Y:S04]  /*12b0*/  LDG.E R10, desc[UR6][R6.64+0x8] ;  /* 0x00000806060a7981 */ /* 0x000ee8000c1e1900 */
[----:B------:R4:W5:Y:S04]  /*12c0*/  LDG.E R2, desc[UR6][R6.64+0x10] ;  /* 0x0000100606027981 */ /* 0x000968000c1e1900 */
[----:B------:R4:W5:Y:S01]  /*12d0*/  LDG.E R0, desc[UR6][R6.64+0x14] ;  /* 0x0000140606007981 */ /* 0x000962000c1e1900 */
[----:B0-----:R-:W-:-:S04]  /*12e0*/  I2FP.F32.S32 R12, UR4 ;  /* 0x00000004000c7c45 */ /* 0x001fc80008201400 */
[----:B------:R-:W0:Y:S02]  /*12f0*/  MUFU.RCP R13, R12 ;  /* 0x0000000c000d7308 */ /* 0x000e240000001000 */
[----:B0-----:R-:W-:-:S04]  /*1300*/  FFMA R14, -R12, R13, 1 ;  /* 0x3f8000000c0e7423 */ /* 0x001fc8000000010d */
[----:B------:R-:W-:Y:S02]  /*1310*/  FFMA R14, R13, R14, R13 ;  /* 0x0000000e0d0e7223 */ /* 0x000fe4000000000d */
[----:B--2---:R-:W0:Y:S02]  /*1320*/  FCHK P0, R3, R12 ;  /* 0x0000000c03007302 */ /* 0x004e240000000000 */
[----:B------:R-:W-:-:S04]  /*1330*/  FFMA R13, R3, R14, RZ ;  /* 0x0000000e030d7223 */ /* 0x000fc800000000ff */
[----:B-1----:R-:W-:Y:S01]  /*1340*/  FFMA R8, -R12, R13, R3 ;  /* 0x0000000d0c087223 */ /* 0x002fe20000000103 */
[----:B---3--:R-:W-:-:S03]  /*1350*/  FADD R9, R9, -R10 ;  /* 0x8000000a09097221 */ /* 0x008fc60000000000 */
[----:B------:R-:W-:Y:S01]  /*1360*/  FFMA R13, R14, R8, R13 ;  /* 0x000000080e0d7223 */ /* 0x000fe2000000000d */
[----:B0---4-:R-:W-:Y:S06]  /*1370*/  @!P0 BRA `(.L_x_135) ;  /* 0x0000000000148947 */ /* 0x011fec0003800000 */
[----:B------:R-:W-:Y:S01]  /*1380*/  IMAD.MOV.U32 R7, RZ, RZ, R12 ;  /* 0x000000ffff077224 */ /* 0x000fe200078e000c */
[----:B------:R-:W-:Y:S01]  /*1390*/  MOV R8, 0x13c0 ;  /* 0x000013c000087802 */ /* 0x000fe20000000f00 */
[----:B------:R-:W-:-:S07]  /*13a0*/  IMAD.MOV.U32 R6, RZ, RZ, R3 ;  /* 0x000000ffff067224 */ /* 0x000fce00078e0003 */
[----:B-----5:R-:W-:Y:S05]  /*13b0*/  CALL.REL.NOINC `($__internal_3_$__cuda_sm3x_div_rn_noftz_f32_slowpath) ;  /* 0x00000004005c7944 */ /* 0x020fea0003c00000 */
[----:B------:R-:W-:-:S07]  /*13c0*/  MOV R13, R10 ;  /* 0x0000000a000d7202 */ /* 0x000fce0000000f00 */
.L_x_135:
[----:B------:R-:W0:Y:S02]  /*13d0*/  LDCU UR4, c[0x0][0x38c] ;  /* 0x00007180ff0477ac */ /* 0x000e240008000800 */
[----:B0-----:R-:W-:-:S04]  /*13e0*/  I2FP.F32.S32 R7, UR4 ;  /* 0x0000000400077c45 */ /* 0x001fc80008201400 */
[----:B------:R-:W0:Y:S08]  /*13f0*/  MUFU.RCP R6, R7 ;  /* 0x0000000700067308 */ /* 0x000e300000001000 */
[----:B-----5:R-:W1:Y:S01]  /*1400*/  FCHK P0, R2, R7 ;  /* 0x0000000702007302 */ /* 0x020e620000000000 */
        /* <DEDUP_REMOVED lines=8> */
[----:B------:R-:W-:Y:S05]  /*1490*/  CALL.REL.NOINC `($__internal_3_$__cuda_sm3x_div_rn_noftz_f32_slowpath) ;  /* 0x0000000400247944 */ /* 0x000fea0003c00000 */
[----:B------:R-:W-:-:S07]  /*14a0*/  IMAD.MOV.U32 R15, RZ, RZ, R10 ;  /* 0x000000ffff0f7224 */ /* 0x000fce00078e000a */
.L_x_136:
[----:B------:R-:W0:Y:S02]  /*14b0*/  LDCU UR4, c[0x0][0x390] ;  /* 0x00007200ff0477ac */ /* 0x000e240008000800 */
[----:B0-----:R-:W-:-:S04]  /*14c0*/  I2FP.F32.S32 R7, UR4 ;  /* 0x0000000400077c45 */ /* 0x001fc80008201400 */
        /* <DEDUP_REMOVED lines=11> */
[----:B------:R-:W-:-:S07]  /*1580*/  MOV R17, R10 ;  /* 0x0000000a00117202 */ /* 0x000fce0000000f00 */
.L_x_137:
[----:B------:R-:W0:Y:S01]  /*1590*/  MUFU.RCP R8, R13 ;  /* 0x0000000d00087308 */ /* 0x000e220000001000 */
[----:B------:R-:W-:Y:S01]  /*15a0*/  FFMA R6, R3, 0.5, R24 ;  /* 0x3f00000003067823 */ /* 0x000fe20000000018 */
[----:B------:R-:W-:Y:S06]  /*15b0*/  BSSY.RECONVERGENT B0, `(.L_x_138) ;  /* 0x000000c000007945 */ /* 0x000fec0003800200 */
[----:B------:R-:W1:Y:S01]  /*15c0*/  FCHK P0, R6, R13 ;  /* 0x0000000d06007302 */ /* 0x000e620000000000 */
[----:B0-----:R-:W-:-:S04]  /*15d0*/  FFMA R7, R8, -R13, 1 ;  /* 0x3f80000008077423 */ /* 0x001fc8000000080d */
[----:B------:R-:W-:-:S04]  /*15e0*/  FFMA R7, R8, R7, R8 ;  /* 0x0000000708077223 */ /* 0x000fc80000000008 */
[----:B------:R-:W-:-:S04]  /*15f0*/  FFMA R8, R6, R7, RZ ;  /* 0x0000000706087223 */ /* 0x000fc800000000ff */
[----:B------:R-:W-:-:S04]  /*1600*/  FFMA R3, R8, -R13, R6 ;  /* 0x8000000d08037223 */ /* 0x000fc80000000006 */
[----:B------:R-:W-:Y:S01]  /*1610*/  FFMA R3, R7, R3, R8 ;  /* 0x0000000307037223 */ /* 0x000fe20000000008 */
[----:B-1----:R-:W-:Y:S06]  /*1620*/  @!P0 BRA `(.L_x_139) ;  /* 0x0000000000108947 */ /* 0x002fec0003800000 */
[----:B------:R-:W-:Y:S01]  /*1630*/  IMAD.MOV.U32 R7, RZ, RZ, R13 ;  /* 0x000000ffff077224 */ /* 0x000fe200078e000d */
[----:B------:R-:W-:-:S07]  /*1640*/  MOV R8, 0x1660 ;  /* 0x0000166000087802 */ /* 0x000fce0000000f00 */
[----:B------:R-:W-:Y:S05]  /*1650*/  CALL.REL.NOINC `($__internal_3_$__cuda_sm3x_div_rn_noftz_f32_slowpath) ;  /* 0x0000000000b47944 */ /* 0x000fea0003c00000 */
[----:B------:R-:W-:-:S07]  /*1660*/  IMAD.MOV.U32 R3, RZ, RZ, R10 ;  /* 0x000000ffff037224 */ /* 0x000fce00078e000a */
.L_x_139:
[----:B------:R-:W-:Y:S05]  /*1670*/  BSYNC.RECONVERGENT B0 ;  /* 0x0000000000007941 */ /* 0x000fea0003800200 */
.L_x_138:
[----:B------:R-:W0:Y:S01]  /*1680*/  MUFU.RCP R8, R15 ;  /* 0x0000000f00087308 */ /* 0x000e220000001000 */
[----:B------:R-:W-:Y:S01]  /*1690*/  FFMA R6, R2, 0.5, R11 ;  /* 0x3f00000002067823 */ /* 0x000fe2000000000b */
[----:B------:R-:W-:Y:S06]  /*16a0*/  BSSY.RECONVERGENT B0, `(.L_x_140) ;  /* 0x000000d000007945 */ /* 0x000fec0003800200 */
[----:B------:R-:W1:Y:S08]  /*16b0*/  FCHK P0, R6, R15 ;  /* 0x0000000f06007302 */ /* 0x000e700000000000 */
[----:B------:R-:W2:Y:S01]  /*16c0*/  F2I.TRUNC.NTZ R3, R3 ;  /* 0x0000000300037305 */ /* 0x000ea2000020f100 */
[----:B0-----:R-:W-:-:S04]  /*16d0*/  FFMA R7, R8, -R15, 1 ;  /* 0x3f80000008077423 */ /* 0x001fc8000000080f */
[----:B------:R-:W-:-:S04]  /*16e0*/  FFMA R7, R8, R7, R8 ;  /* 0x0000000708077223 */ /* 0x000fc80000000008 */
[----:B------:R-:W-:-:S04]  /*16f0*/  FFMA R2, R6, R7, RZ ;  /* 0x0000000706027223 */ /* 0x000fc800000000ff */
[----:B------:R-:W-:-:S04]  /*1700*/  FFMA R8, R2, -R15, R6 ;  /* 0x8000000f02087223 */ /* 0x000fc80000000006 */
[----:B------:R-:W-:Y:S01]  /*1710*/  FFMA R2, R7, R8, R2 ;  /* 0x0000000807027223 */ /* 0x000fe20000000002 */
[----:B-12---:R-:W-:Y:S06]  /*1720*/  @!P0 BRA `(.L_x_141) ;  /* 0x0000000000108947 */ /* 0x006fec0003800000 */
[----:B------:R-:W-:Y:S01]  /*1730*/  IMAD.MOV.U32 R7, RZ, RZ, R15 ;  /* 0x000000ffff077224 */ /* 0x000fe200078e000f */
[----:B------:R-:W-:-:S07]  /*1740*/  MOV R8, 0x1760 ;  /* 0x0000176000087802 */ /* 0x000fce0000000f00 */
[----:B------:R-:W-:Y:S05]  /*1750*/  CALL.REL.NOINC `($__internal_3_$__cuda_sm3x_div_rn_noftz_f32_slowpath) ;  /* 0x0000000000747944 */ /* 0x000fea0003c00000 */
[----:B------:R-:W-:-:S07]  /*1760*/  MOV R2, R10 ;  /* 0x0000000a00027202 */ /* 0x000fce0000000f00 */
.L_x_141:
[----:B------:R-:W-:Y:S05]  /*1770*/  BSYNC.RECONVERGENT B0 ;  /* 0x0000000000007941 */ /* 0x000fea0003800200 */
.L_x_140:
        /* <DEDUP_REMOVED lines=12> */
[----:B------:R-:W-:Y:S01]  /*1840*/  MOV R8, 0x1870 ;  /* 0x0000187000087802 */ /* 0x000fe20000000f00 */
[----:B------:R-:W-:-:S07]  /*1850*/  IMAD.MOV.U32 R7, RZ, RZ, R17 ;  /* 0x000000ffff077224 */ /* 0x000fce00078e0011 */
[----:B------:R-:W-:Y:S05]  /*1860*/  CALL.REL.NOINC `($__internal_3_$__cuda_sm3x_div_rn_noftz_f32_slowpath) ;  /* 0x0000000000307944 */ /* 0x000fea0003c00000 */
[----:B------:R-:W-:-:S07]  /*1870*/  IMAD.MOV.U32 R6, RZ, RZ, R10 ;  /* 0x000000ffff067224 */ /* 0x000fce00078e000a */
.L_x_143:
[----:B------:R-:W-:Y:S05]  /*1880*/  BSYNC.RECONVERGENT B0 ;  /* 0x0000000000007941 */ /* 0x000fea0003800200 */
.L_x_142:
[----:B------:R-:W0:Y:S01]  /*1890*/  LDC.64 R8, c[0x0][0x388] ;  /* 0x0000e200ff087b82 */ /* 0x000e220000000a00 */
[----:B------:R-:W1:Y:S07]  /*18a0*/  F2I.TRUNC.NTZ R6, R6 ;  /* 0x0000000600067305 */ /* 0x000e6e000020f100 */
[----:B------:R-:W1:Y:S01]  /*18b0*/  LDC R7, c[0x0][0x390] ;  /* 0x0000e400ff077b82 */ /* 0x000e620000000800 */
[----:B0-----:R-:W-:Y:S02]  /*18c0*/  VIADDMNMX.U32 R3, R8, 0xffffffff, R3, PT ;  /* 0xffffffff08037846 */ /* 0x001fe40003800003 */
[----:B------:R-:W-:-:S04]  /*18d0*/  VIADDMNMX.U32 R2, R9, 0xffffffff, R2, PT ;  /* 0xffffffff09027846 */ /* 0x000fc80003800002 */
[----:B------:R-:W-:Y:S02]  /*18e0*/  LEA R3, R3, R2, 0x8 ;  /* 0x0000000203037211 */ /* 0x000fe400078e40ff */
[----:B-1----:R-:W-:-:S05]  /*18f0*/  VIADDMNMX.U32 R0, R7, 0xffffffff, R6, PT ;  /* 0xffffffff07007846 */ /* 0x002fca0003800006 */
[----:B------:R-:W-:-:S05]  /*1900*/  IMAD.U32 R3, R3, 0x100, R0 ;  /* 0x0000010003037824 */ /* 0x000fca00078e0000 */
[----:B------:R-:W-:Y:S01]  /*1910*/  STG.E desc[UR6][R4.64], R3 ;  /* 0x0000000304007986 */ /* 0x000fe2000c101906 */
[----:B------:R-:W-:Y:S05]  /*1920*/  EXIT ;  /* 0x000000000000794d */ /* 0x000fea0003800000 */
        .weak           $__internal_3_$__cuda_sm3x_div_rn_noftz_f32_slowpath
        .type           $__internal_3_$__cuda_sm3x_div_rn_noftz_f32_slowpath,@function
        .size           $__internal_3_$__cuda_sm3x_div_rn_noftz_f32_slowpath,(.L_x_159 - $__internal_3_$__cuda_sm3x_div_rn_noftz_f32_slowpath)
$__internal_3_$__cuda_sm3x_div_rn_noftz_f32_slowpath:
[----:B------:R-:W-:Y:S01]  /*1930*/  SHF.R.U32.HI R10, RZ, 0x17, R7 ;  /* 0x00000017ff0a7819 */ /* 0x000fe20000011607 */
[----:B------:R-:W-:Y:S01]  /*1940*/  BSSY.RECONVERGENT B1, `(.L_x_144) ;  /* 0x0000062000017945 */ /* 0x000fe20003800200 */
[----:B------:R-:W-:Y:S02]  /*1950*/  SHF.R.U32.HI R12, RZ, 0x17, R6 ;  /* 0x00000017ff0c7819 */ /* 0x000fe40000011606 */
[----:B------:R-:W-:Y:S02]  /*1960*/  LOP3.LUT R10, R10, 0xff, RZ, 0xc0, !PT ;  /* 0x000000ff0a0a7812 */ /* 0x000fe400078ec0ff */
[----:B------:R-:W-:-:S03]  /*1970*/  LOP3.LUT R21, R12, 0xff, RZ, 0xc0, !PT ;  /* 0x000000ff0c157812 */ /* 0x000fc600078ec0ff */
[----:B------:R-:W-:Y:S01]  /*1980*/  VIADD R16, R10, 0xffffffff ;  /* 0xffffffff0a107836 */ /* 0x000fe20000000000 */
[----:B------:R-:W-:-:S04]  /*1990*/  IADD3 R14, PT, PT, R21, -0x1, RZ ;  /* 0xffffffff150e7810 */ /* 0x000fc80007ffe0ff */
        /* <DEDUP_REMOVED lines=22> */
[----:B------:R-:W-:Y:S01]  /*1b00*/  @P0 IMAD.MOV.U32 R12, RZ, RZ, RZ ;  /* 0x000000ffff0c0224 */ /* 0x000fe200078e00ff */
[----:B------:R-:W-:Y:S01]  /*1b10*/  @!P0 MOV R12, 0xffffffc0 ;  /* 0xffffffc0000c8802 */ /* 0x000fe20000000f00 */
[----:B------:R-:W-:Y:S01]  /*1b20*/  @!P0 FFMA R6, R6, 1.84467440737095516160e+19, RZ ;  /* 0x5f80000006068823 */ /* 0x000fe200000000ff */
[----:B------:R-:W-:-:S03]  /*1b30*/  @!P1 FFMA R7, R7, 1.84467440737095516160e+19, RZ ;  /* 0x5f80000007079823 */ /* 0x000fc600000000ff */
[----:B------:R-:W-:-:S07]  /*1b40*/  @!P1 VIADD R12, R12, 0x40 ;  /* 0x000000400c0c9836 */ /* 0x000fce0000000000 */
.L_x_145:
[----:B------:R-:W-:Y:S01]  /*1b50*/  LEA R14, R10, 0xc0800000, 0x17 ;  /* 0xc08000000a0e7811 */ /* 0x000fe200078eb8ff */
[----:B------:R-:W-:Y:S01]  /*1b60*/  BSSY.RECONVERGENT B2, `(.L_x_150) ;  /* 0x0000036000027945 */ /* 0x000fe20003800200 */
[----:B------:R-:W-:-:S03]  /*1b70*/  IADD3 R21, PT, PT, R21, -0x7f, RZ ;  /* 0xffffff8115157810 */ /* 0x000fc60007ffe0ff */
[----:B------:R-:W-:Y:S02]  /*1b80*/  IMAD.IADD R16, R7, 0x1, -R14 ;  /* 0x0000000107107824 */ /* 0x000fe400078e0a0e */
[C---:B------:R-:W-:Y:S01]  /*1b90*/  IMAD R6, R21.reuse, -0x800000, R6 ;  /* 0xff80000015067824 */ /* 0x040fe200078e0206 */
[----:B------:R-:W-:Y:S01]  /*1ba0*/  IADD3 R21, PT, PT, R21, 0x7f, -R10 ;  /* 0x0000007f15157810 */ /* 0x000fe20007ffe80a */
[----:B------:R-:W0:Y:S01]  /*1bb0*/  MUFU.RCP R7, R16 ;  /* 0x0000001000077308 */ /* 0x000e220000001000 */
[----:B------:R-:W-:-:S03]  /*1bc0*/  FADD.FTZ R19, -R16, -RZ ;  /* 0x800000ff10137221 */ /* 0x000fc60000010100 */
[----:B------:R-:W-:Y:S02]  /*1bd0*/  IMAD.IADD R21, R21, 0x1, R12 ;  /* 0x0000000115157824 */ /* 0x000fe400078e020c */
[----:B0-----:R-:W-:-:S04]  /*1be0*/  FFMA R14, R7, R19, 1 ;  /* 0x3f800000070e7423 */ /* 0x001fc80000000013 */
        /* <DEDUP_REMOVED lines=8> */
[----:B------:R-:W-:-:S05]  /*1c70*/  IMAD.IADD R16, R10, 0x1, R21 ;  /* 0x000000010a107824 */ /* 0x000fca00078e0215 */
        /* <DEDUP_REMOVED lines=11> */
[C---:B------:R-:W-:Y:S02]  /*1d30*/  ISETP.NE.AND P2, PT, R16.reuse, RZ, PT ;  /* 0x000000ff1000720c */ /* 0x040fe40003f45270 */
[----:B------:R-:W-:Y:S02]  /*1d40*/  ISETP.NE.AND P1, PT, R16, RZ, PT ;  /* 0x000000ff1000720c */ /* 0x000fe40003f25270 */
[----:B------:R-:W-:Y:S01]  /*1d50*/  LOP3.LUT R12, R10, 0x7fffff, RZ, 0xc0, !PT ;  /* 0x007fffff0a0c7812 */ /* 0x000fe200078ec0ff */
[CCC-:B------:R-:W-:Y:S01]  /*1d60*/  FFMA.RP R10, R7.reuse, R19.reuse, R14.reuse ;  /* 0x00000013070a7223 */ /* 0x1c0fe2000000800e */
[----:B------:R-:W-:Y:S01]  /*1d70*/  FFMA.RM R7, R7, R19, R14 ;  /* 0x0000001307077223 */ /* 0x000fe2000000400e */
[----:B------:R-:W-:Y:S01]  /*1d80*/  VIADD R19, R16, 0x20 ;  /* 0x0000002010137836 */ /* 0x000fe20000000000 */
[----:B------:R-:W-:Y:S01]  /*1d90*/  LOP3.LUT R12, R12, 0x800000, RZ, 0xfc, !PT ;  /* 0x008000000c0c7812 */ /* 0x000fe200078efcff */
[----:B------:R-:W-:-:S02]  /*1da0*/  IMAD.MOV R14, RZ, RZ, -R16 ;  /* 0x000000ffff0e7224 */ /* 0x000fc400078e0a10 */
        /* <DEDUP_REMOVED lines=13> */
.L_x_152:
[----:B------:R-:W-:-:S04]  /*1e80*/  LOP3.LUT R6, R6, 0x80000000, RZ, 0xc0, !PT ;  /* 0x8000000006067812 */ /* 0x000fc800078ec0ff */
[----:B------:R-:W-:Y:S01]  /*1e90*/  LOP3.LUT R6, R6, 0x7f800000, RZ, 0xfc, !PT ;  /* 0x7f80000006067812 */ /* 0x000fe200078efcff */
[----:B------:R-:W-:Y:S06]  /*1ea0*/  BRA `(.L_x_153) ;  /* 0x0000000000047947 */ /* 0x000fec0003800000 */
.L_x_151:
[----:B------:R-:W-:-:S07]  /*1eb0*/  IMAD R6, R21, 0x800000, R6 ;  /* 0x0080000015067824 */ /* 0x000fce00078e0206 */
.L_x_153:
[----:B------:R-:W-:Y:S05]  /*1ec0*/  BSYNC.RECONVERGENT B2 ;  /* 0x0000000000027941 */ /* 0x000fea0003800200 */
.L_x_150:
[----:B------:R-:W-:Y:S05]  /*1ed0*/  BRA `(.L_x_154) ;  /* 0x0000000000207947 */ /* 0x000fea0003800000 */
.L_x_149:
[----:B------:R-:W-:-:S04]  /*1ee0*/  LOP3.LUT R6, R7, 0x80000000, R6, 0x48, !PT ;  /* 0x8000000007067812 */ /* 0x000fc800078e4806 */
[----:B------:R-:W-:Y:S01]  /*1ef0*/  LOP3.LUT R6, R6, 0x7f800000, RZ, 0xfc, !PT ;  /* 0x7f80000006067812 */ /* 0x000fe200078efcff */
[----:B------:R-:W-:Y:S06]  /*1f00*/  BRA `(.L_x_154) ;  /* 0x0000000000147947 */ /* 0x000fec0003800000 */
.L_x_148:
[----:B------:R-:W-:Y:S01]  /*1f10*/  LOP3.LUT R6, R7, 0x80000000, R6, 0x48, !PT ;  /* 0x8000000007067812 */ /* 0x000fe200078e4806 */
[----:B------:R-:W-:Y:S06]  /*1f20*/  BRA `(.L_x_154) ;  /* 0x00000000000c7947 */ /* 0x000fec0003800000 */
.L_x_147:
[----:B------:R-:W0:Y:S01]  /*1f30*/  MUFU.RSQ R6, -QNAN ;  /* 0xffc0000000067908 */ /* 0x000e220000001400 */
[----:B------:R-:W-:Y:S05]  /*1f40*/  BRA `(.L_x_154) ;  /* 0x0000000000047947 */ /* 0x000fea0003800000 */
.L_x_146:
[----:B------:R-:W-:-:S07]  /*1f50*/  FADD.FTZ R6, R6, R7 ;  /* 0x0000000706067221 */ /* 0x000fce0000010000 */
.L_x_154:
[----:B------:R-:W-:Y:S05]  /*1f60*/  BSYNC.RECONVERGENT B1 ;  /* 0x0000000000017941 */ /* 0x000fea0003800200 */
.L_x_144:
[----:B0-----:R-:W-:Y:S01]  /*1f70*/  IMAD.MOV.U32 R10, RZ, RZ, R6 ;  /* 0x000000ffff0a7224 */ /* 0x001fe200078e0006 */
[----:B------:R-:W-:Y:S01]  /*1f80*/  MOV R6, R8 ;  /* 0x0000000800067202 */ /* 0x000fe20000000f00 */
[----:B------:R-:W-:-:S04]  /*1f90*/  IMAD.MOV.U32 R7, RZ, RZ, 0x0 ;  /* 0x00000000ff077424 */ /* 0x000fc800078e00ff */
[----:B------:R-:W-:Y:S05]  /*1fa0*/  RET.REL.NODEC R6 `(_Z27generate_pts_mask_for_box3diiiiiPKfS0_Pi) ;  /* 0xffffffe006147950 */ /* 0x000fea0003c3ffff */
.L_x_155:
        /* <DEDUP_REMOVED lines=13> */
.L_x_159:


//--------------------- .nv.global.init           --------------------------
	.section	.nv.global.init,"aw",@progbits
	.align	4
.nv.global.init:
	.type		__cudart_i2opi_f,@object
	.size		__cudart_i2opi_f,(.L_0 - __cudart_i2opi_f)
__cudart_i2opi_f:
        /*0000*/ 	.byte	0x41, 0x90, 0x43, 0x3c, 0x99, 0x95, 0x62, 0xdb, 0xc0, 0xdd, 0x34, 0xf5, 0xd1, 0x57, 0x27, 0xfc
        /*0010*/ 	.byte	0x29, 0x15, 0x44, 0x4e, 0x6e, 0x83, 0xf9, 0xa2
.L_0:


//--------------------- .nv.shared.reserved.0     --------------------------
	.section	.nv.shared.reserved.0,"aw",@nobits
	.weak		__nv_reservedSMEM_offset_0_alias
	.size		__nv_reservedSMEM_offset_0_alias, 0, 64
	.other		__nv_reservedSMEM_offset_0_alias,@"STO_CUDA_RESERVED_SHARED STV_DEFAULT"
__nv_reservedSMEM_offset_0_alias:
	.zero		0
	.zero		64


//--------------------- .nv.constant0._Z19bev_in_boxes_kernelffffiiiiPKfS0_Pi --------------------------
	.section	.nv.constant0._Z19bev_in_boxes_kernelffffiiiiPKfS0_Pi,"a",@progbits
	.sectionflags	@""
	.align	4
.nv.constant0._Z19bev_in_boxes_kernelffffiiiiPKfS0_Pi:
	.zero		952


//--------------------- .nv.constant0._Z26points_in_boxes_bev_kerneliiiPKfS0_Pi --------------------------
	.section	.nv.constant0._Z26points_in_boxes_bev_kerneliiiPKfS0_Pi,"a",@progbits
	.sectionflags	@""
	.align	4
.nv.constant0._Z26points_in_boxes_bev_kerneliiiPKfS0_Pi:
	.zero		936


//--------------------- .nv.constant0._Z22points_in_boxes_kerneliiiPKfS0_Pi --------------------------
	.section	.nv.constant0._Z22points_in_boxes_kerneliiiPKfS0_Pi,"a",@progbits
	.sectionflags	@""
	.align	4
.nv.constant0._Z22points_in_boxes_kerneliiiPKfS0_Pi:
	.zero		936


//--------------------- .nv.constant0._Z27roiaware_avgpool3d_backwardiiiiiiPKiPKfPf --------------------------
	.section	.nv.constant0._Z27roiaware_avgpool3d_backwardiiiiiiPKiPKfPf,"a",@progbits
	.sectionflags	@""
	.align	4
.nv.constant0._Z27roiaware_avgpool3d_backwardiiiiiiPKiPKfPf:
	.zero		944


//--------------------- .nv.constant0._Z27roiaware_maxpool3d_backwardiiiiiPKiPKfPf --------------------------
	.section	.nv.constant0._Z27roiaware_maxpool3d_backwardiiiiiPKiPKfPf,"a",@progbits
	.sectionflags	@""
	.align	4
.nv.constant0._Z27roiaware_maxpool3d_backwardiiiiiPKiPKfPf:
	.zero		944


//--------------------- .nv.constant0._Z18roiaware_avgpool3diiiiiiiPKfPKiPf --------------------------
	.section	.nv.constant0._Z18roiaware_avgpool3diiiiiiiPKfPKiPf,"a",@progbits
	.sectionflags	@""
	.align	4
.nv.constant0._Z18roiaware_avgpool3diiiiiiiPKfPKiPf:
	.zero		952


//--------------------- .nv.constant0._Z18roiaware_maxpool3diiiiiiiPKfPKiPfPi --------------------------
	.section	.nv.constant0._Z18roiaware_maxpool3diiiiiiiPKfPKiPfPi,"a",@progbits
	.sectionflags	@""
	.align	4
.nv.constant0._Z18roiaware_maxpool3diiiiiiiPKfPKiPfPi:
	.zero		960


//--------------------- .nv.constant0._Z28collect_inside_pts_for_box3diiiiiiPKiPi --------------------------
	.section	.nv.constant0._Z28collect_inside_pts_for_box3diiiiiiPKiPi,"a",@progbits
	.sectionflags	@""
	.align	4
.nv.constant0._Z28collect_inside_pts_for_box3diiiiiiPKiPi:
	.zero		936


//--------------------- .nv.constant0._Z27generate_pts_mask_for_box3diiiiiPKfS0_Pi --------------------------
	.section	.nv.constant0._Z27generate_pts_mask_for_box3diiiiiPKfS0_Pi,"a",@progbits
	.sectionflags	@""
	.align	4
.nv.constant0._Z27generate_pts_mask_for_box3diiiiiPKfS0_Pi:
	.zero		944


//--------------------- SYMBOLS --------------------------

	.type		.nv.reservedSmem.offset0,@object
	.size		.nv.reservedSmem.offset0,0x4
